def matmul_kernel(
    a_ptr,
    b_ptr,
    c_ptr,
    M,
    N,
    K,
    stride_am,
    stride_ak,
    stride_bk,
    stride_bn,
    stride_cm,
    stride_cn,
    BLOCK_M: tl.constexpr,
    BLOCK_N: tl.constexpr,
    BLOCK_K: tl.constexpr,
    GROUP_M: tl.constexpr,
):
    pid = tl.program_id(axis=0)
    num_pid_m = tl.cdiv(M, BLOCK_M)
    num_pid_n = tl.cdiv(N, BLOCK_N)
    num_pid_in_group = GROUP_M * num_pid_n
    group_id = pid // num_pid_in_group
    first_pid_m = group_id * GROUP_M
    group_size_m = min(num_pid_m - first_pid_m, GROUP_M)
    pid_m = first_pid_m + ((pid % num_pid_in_group) % group_size_m)
    pid_n = (pid % num_pid_in_group) // group_size_m

    offs_am = (pid_m * BLOCK_M + tl.arange(0, BLOCK_M)) % M
    offs_bn = (pid_n * BLOCK_N + tl.arange(0, BLOCK_N)) % N
    offs_k = tl.arange(0, BLOCK_K)
    a_ptrs = a_ptr + offs_am[:, None] * stride_am + offs_k[None, :] * stride_ak
    b_ptrs = b_ptr + offs_k[:, None] * stride_bk + offs_bn[None, :] * stride_bn

    acc = tl.zeros((BLOCK_M, BLOCK_N), dtype=tl.float32)
    for kk in range(0, tl.cdiv(K, BLOCK_K)):
        a = tl.load(a_ptrs, mask=offs_k[None, :] < K - kk * BLOCK_K, other=0.0)
        b = tl.load(b_ptrs, mask=offs_k[:, None] < K - kk * BLOCK_K, other=0.0)
        acc = tl.dot(a, b, acc)
        a_ptrs += BLOCK_K * stride_ak
        b_ptrs += BLOCK_K * stride_bk

    c = acc.to(c_ptr.dtype.element_ty)
    offs_cm = pid_m * BLOCK_M + tl.arange(0, BLOCK_M)
    offs_cn = pid_n * BLOCK_N + tl.arange(0, BLOCK_N)
    c_ptrs = c_ptr + offs_cm[:, None] * stride_cm + offs_cn[None, :] * stride_cn
    mask = (offs_cm[:, None] < M) & (offs_cn[None, :] < N)
    tl.store(c_ptrs, c, mask=mask)

# config = {"BLOCK_K": 64, "BLOCK_M": 64, "BLOCK_N": 128, "GROUP_M": 8, "arch": "sm_100", "dtype": "fp8e4m3", "num_ctas": 1, "num_stages": 2, "num_warps": 2}
# arch = sm_100


// ===== COMPILED SASS (sm_100a) =====

	.target	sm_100a

	.elftype	@"ET_EXEC"


//--------------------- .note.nv.tkinfo           --------------------------
	.section	.note.nv.tkinfo,"",@"SHT_NOTE"
	.sectionflags	@"SHF_NOTE_NV_TKINFO"
	.tkinfo
        /*0018*/ 	.word	0x00000081
        /*0030*/ 	.string	""
        /*0030*/ 	.string	"ptxas-blackwell"
        /*0030*/ 	.string	"Cuda compilation tools, release 12.9, V12.9.86"
        /*0030*/ 	.string	"Build cuda_12.9.r12.9/compiler.36037853_0"
        /*0030*/ 	.string	"-v  -suppress-debug-info  -lineinfo  -arch sm_100a "



//--------------------- .note.nv.cuver            --------------------------
	.section	.note.nv.cuver,"",@"SHT_NOTE"
	.sectionflags	@"SHF_NOTE_NV_CUVER"
        /*0018*/ 	.short	0x0001
        /*001a*/ 	.short	0x0064
        /*001c*/ 	.short	0x0001
        /*001e*/ 	.short	0x0000
        /*0020*/ 	.short	0x0001
        /*0022*/ 	.short	0x0000


//--------------------- .nv.info                  --------------------------
	.section	.nv.info,"",@"SHT_CUDA_INFO"
	.align	4


	//----- nvinfo : EIATTR_REGCOUNT
	.align		4
        /*0000*/ 	.byte	0x04, 0x2f
        /*0002*/ 	.short	(.L_1 - .L_0)
	.align		4
.L_0:
        /*0004*/ 	.word	index@(matmul_kernel)
        /*0008*/ 	.word	0x00000020


	//----- nvinfo : EIATTR_FRAME_SIZE
	.align		4
.L_1:
        /*000c*/ 	.byte	0x04, 0x11
        /*000e*/ 	.short	(.L_3 - .L_2)
	.align		4
.L_2:
        /*0010*/ 	.word	index@(matmul_kernel)
        /*0014*/ 	.word	0x00001660


	//----- nvinfo : EIATTR_MIN_STACK_SIZE
	.align		4
.L_3:
        /*0018*/ 	.byte	0x04, 0x12
        /*001a*/ 	.short	(.L_5 - .L_4)
	.align		4
.L_4:
        /*001c*/ 	.word	index@(matmul_kernel)
        /*0020*/ 	.word	0x00001660
.L_5:


//--------------------- .nv.info.matmul_kernel    --------------------------
	.section	.nv.info.matmul_kernel,"",@"SHT_CUDA_INFO"
	.sectionflags	@""
	.align	4


	//----- nvinfo : EIATTR_CUDA_API_VERSION
	.align		4
        /*0000*/ 	.byte	0x04, 0x37
        /*0002*/ 	.short	(.L_7 - .L_6)
.L_6:
        /*0004*/ 	.word	0x00000081


	//----- nvinfo : EIATTR_KPARAM_INFO
	.align		4
.L_7:
        /*0008*/ 	.byte	0x04, 0x17
        /*000a*/ 	.short	(.L_9 - .L_8)
.L_8:
        /*000c*/ 	.word	0x00000000
        /*0010*/ 	.short	0x000d
        /*0012*/ 	.short	0x0048
        /*0014*/ 	.byte	0x00, 0xf4, 0x21, 0x00


	//----- nvinfo : EIATTR_KPARAM_INFO
	.align		4
.L_9:
        /*0018*/ 	.byte	0x04, 0x17
        /*001a*/ 	.short	(.L_11 - .L_10)
.L_10:
        /*001c*/ 	.word	0x00000000
        /*0020*/ 	.short	0x000c
        /*0022*/ 	.short	0x0040
        /*0024*/ 	.byte	0x00, 0xf4, 0x21, 0x00


	//----- nvinfo : EIATTR_KPARAM_INFO
	.align		4
.L_11:
        /*0028*/ 	.byte	0x04, 0x17
        /*002a*/ 	.short	(.L_13 - .L_12)
.L_12:
        /*002c*/ 	.word	0x00000000
        /*0030*/ 	.short	0x000b
        /*0032*/ 	.short	0x0038
        /*0034*/ 	.byte	0x00, 0xf0, 0x11, 0x00


	//----- nvinfo : EIATTR_KPARAM_INFO
	.align		4
.L_13:
        /*0038*/ 	.byte	0x04, 0x17
        /*003a*/ 	.short	(.L_15 - .L_14)
.L_14:
        /*003c*/ 	.word	0x00000000
        /*0040*/ 	.short	0x000a
        /*0042*/ 	.short	0x0034
        /*0044*/ 	.byte	0x00, 0xf0, 0x11, 0x00


	//----- nvinfo : EIATTR_KPARAM_INFO
	.align		4
.L_15:
        /*0048*/ 	.byte	0x04, 0x17
        /*004a*/ 	.short	(.L_17 - .L_16)
.L_16:
        /*004c*/ 	.word	0x00000000
        /*0050*/ 	.short	0x0009
        /*0052*/ 	.short	0x0030
        /*0054*/ 	.byte	0x00, 0xf0, 0x11, 0x00


	//----- nvinfo : EIATTR_KPARAM_INFO
	.align		4
.L_17:
        /*0058*/ 	.byte	0x04, 0x17
        /*005a*/ 	.short	(.L_19 - .L_18)
.L_18:
        /*005c*/ 	.word	0x00000000
        /*0060*/ 	.short	0x0008
        /*0062*/ 	.short	0x002c
        /*0064*/ 	.byte	0x00, 0xf0, 0x11, 0x00


	//----- nvinfo : EIATTR_KPARAM_INFO
	.align		4
.L_19:
        /*0068*/ 	.byte	0x04, 0x17
        /*006a*/ 	.short	(.L_21 - .L_20)
.L_20:
        /*006c*/ 	.word	0x00000000
        /*0070*/ 	.short	0x0007
        /*0072*/ 	.short	0x0028
        /*0074*/ 	.byte	0x00, 0xf0, 0x11, 0x00


	//----- nvinfo : EIATTR_KPARAM_INFO
	.align		4
.L_21:
        /*0078*/ 	.byte	0x04, 0x17
        /*007a*/ 	.short	(.L_23 - .L_22)
.L_22:
        /*007c*/ 	.word	0x00000000
        /*0080*/ 	.short	0x0006
        /*0082*/ 	.short	0x0024
        /*0084*/ 	.byte	0x00, 0xf0, 0x11, 0x00


	//----- nvinfo : EIATTR_KPARAM_INFO
	.align		4
.L_23:
        /*0088*/ 	.byte	0x04, 0x17
        /*008a*/ 	.short	(.L_25 - .L_24)
.L_24:
        /*008c*/ 	.word	0x00000000
        /*0090*/ 	.short	0x0005
        /*0092*/ 	.short	0x0020
        /*0094*/ 	.byte	0x00, 0xf0, 0x11, 0x00


	//----- nvinfo : EIATTR_KPARAM_INFO
	.align		4
.L_25:
        /*0098*/ 	.byte	0x04, 0x17
        /*009a*/ 	.short	(.L_27 - .L_26)
.L_26:
        /*009c*/ 	.word	0x00000000
        /*00a0*/ 	.short	0x0004
        /*00a2*/ 	.short	0x001c
        /*00a4*/ 	.byte	0x00, 0xf0, 0x11, 0x00


	//----- nvinfo : EIATTR_KPARAM_INFO
	.align		4
.L_27:
        /*00a8*/ 	.byte	0x04, 0x17
        /*00aa*/ 	.short	(.L_29 - .L_28)
.L_28:
        /*00ac*/ 	.word	0x00000000
        /*00b0*/ 	.short	0x0003
        /*00b2*/ 	.short	0x0018
        /*00b4*/ 	.byte	0x00, 0xf0, 0x11, 0x00


	//----- nvinfo : EIATTR_KPARAM_INFO
	.align		4
.L_29:
        /*00b8*/ 	.byte	0x04, 0x17
        /*00ba*/ 	.short	(.L_31 - .L_30)
.L_30:
        /*00bc*/ 	.word	0x00000000
        /*00c0*/ 	.short	0x0002
        /*00c2*/ 	.short	0x0010
        /*00c4*/ 	.byte	0x00, 0xf4, 0x21, 0x00


	//----- nvinfo : EIATTR_KPARAM_INFO
	.align		4
.L_31:
        /*00c8*/ 	.byte	0x04, 0x17
        /*00ca*/ 	.short	(.L_33 - .L_32)
.L_32:
        /*00cc*/ 	.word	0x00000000
        /*00d0*/ 	.short	0x0001
        /*00d2*/ 	.short	0x0008
        /*00d4*/ 	.byte	0x00, 0xf4, 0x21, 0x00


	//----- nvinfo : EIATTR_KPARAM_INFO
	.align		4
.L_33:
        /*00d8*/ 	.byte	0x04, 0x17
        /*00da*/ 	.short	(.L_35 - .L_34)
.L_34:
        /*00dc*/ 	.word	0x00000000
        /*00e0*/ 	.short	0x0000
        /*00e2*/ 	.short	0x0000
        /*00e4*/ 	.byte	0x00, 0xf4, 0x21, 0x00


	//----- nvinfo : EIATTR_SPARSE_MMA_MASK
	.align		4
.L_35:
        /*00e8*/ 	.byte	0x03, 0x50
        /*00ea*/ 	.short	0x0000


	//----- nvinfo : EIATTR_MAXREG_COUNT
	.align		4
        /*00ec*/ 	.byte	0x03, 0x1b
        /*00ee*/ 	.short	0x00ff


	//----- nvinfo : EIATTR_NUM_BARRIERS
	.align		4
        /*00f0*/ 	.byte	0x02, 0x4c
        /*00f2*/ 	.byte	0x01
	.zero		1


	//----- nvinfo : EIATTR_ANNOTATIONS
	.align		4
        /*00f4*/ 	.byte	0x04, 0x55
        /*00f6*/ 	.short	(.L_37 - .L_36)


	//   ....[0]....
.L_36:
        /*00f8*/ 	.word	0x00000001
        /*00fc*/ 	.byte	0x10, 0x05, 0x00, 0x00, 0x01, 0x00, 0x00, 0x00, 0x60, 0x05, 0x00, 0x00, 0x01, 0x00, 0x00, 0x00
        /* <DEDUP_REMOVED lines=2661> */
        /*a75c*/ 	.byte	0x00, 0x8a, 0x02, 0x00, 0x01, 0x00, 0x00, 0x00, 0x70, 0x8e, 0x02, 0x00


	//----- nvinfo : EIATTR_VRC_CTA_INIT_COUNT
	.align		4
.L_37:
        /*a768*/ 	.byte	0x02, 0x4a
	.zero		1
	.zero		1


	//----- nvinfo : EIATTR_EXIT_INSTR_OFFSETS
	.align		4
        /*a76c*/ 	.byte	0x04, 0x1c
        /*a76e*/ 	.short	(.L_39 - .L_38)


	//   ....[0]....
.L_38:
        /*a770*/ 	.word	0x0002b190


	//   ....[1]....
        /*a774*/ 	.word	0x0002b1b0


	//----- nvinfo : EIATTR_REQNTID
	.align		4
.L_39:
        /*a778*/ 	.byte	0x04, 0x10
        /*a77a*/ 	.short	(.L_41 - .L_40)
.L_40:
        /*a77c*/ 	.word	0x00000040
        /*a780*/ 	.word	0x00000001
        /*a784*/ 	.word	0x00000001


	//----- nvinfo : EIATTR_CBANK_PARAM_SIZE
	.align		4
.L_41:
        /*a788*/ 	.byte	0x03, 0x19
        /*a78a*/ 	.short	0x0050


	//----- nvinfo : EIATTR_PARAM_CBANK
	.align		4
        /*a78c*/ 	.byte	0x04, 0x0a
        /*a78e*/ 	.short	(.L_43 - .L_42)
	.align		4
.L_42:
        /*a790*/ 	.word	index@(.nv.constant0.matmul_kernel)
        /*a794*/ 	.short	0x0380
        /*a796*/ 	.short	0x0050


	//----- nvinfo : EIATTR_SW_WAR
	.align		4
.L_43:
        /*a798*/ 	.byte	0x04, 0x36
        /*a79a*/ 	.short	(.L_45 - .L_44)
.L_44:
        /*a79c*/ 	.word	0x00000008
.L_45:


//--------------------- .nv.compat                --------------------------
	.section	.nv.compat,"",@"SHT_CUDA_COMPAT_INFO"
	.align	4
        /*0000*/ 	.byte	0x02, 0x02, 0x02, 0x00, 0x02, 0x05, 0x05, 0x00, 0x02, 0x03, 0x00, 0x00, 0x02, 0x06, 0x01, 0x00


//--------------------- .nv.callgraph             --------------------------
	.section	.nv.callgraph,"",@"SHT_CUDA_CALLGRAPH"
	.align	4
	.sectionentsize	8
	.align		4
        /*0000*/ 	.word	0x00000000
	.align		4
        /*0004*/ 	.word	0xffffffff
	.align		4
        /*0008*/ 	.word	0x00000000
	.align		4
        /*000c*/ 	.word	0xfffffffe
	.align		4
        /*0010*/ 	.word	0x00000000
	.align		4
        /*0014*/ 	.word	0xfffffffd
	.align		4
        /*0018*/ 	.word	0x00000000
	.align		4
        /*001c*/ 	.word	0xfffffffc


//--------------------- .text.matmul_kernel       --------------------------
	.section	.text.matmul_kernel,"ax",@progbits
	.align	128
        .global         matmul_kernel
        .type           matmul_kernel,@function
        .size           matmul_kernel,(.L_x_4 - matmul_kernel)
        .other          matmul_kernel,@"STO_CUDA_ENTRY STV_DEFAULT"
matmul_kernel:
.text.matmul_kernel:
[----:B------:R-:W0:Y:S08]  /*0000*/  LDC R1, c[0x0][0x37c] ;  /* 0x0000df00ff017b82 */ /* 0x000e300000000800 */
[----:B------:R-:W1:Y:S01]  /*0010*/  LDC.64 R4, c[0x0][0x398] ;  /* 0x0000e600ff047b82 */ /* 0x000e620000000a00 */
[----:B0-----:R-:W-:Y:S01]  /*0020*/  VIADD R1, R1, 0xffffe9a0 ;  /* 0xffffe9a001017836 */ /* 0x001fe20000000000 */
[----:B------:R-:W0:Y:S01]  /*0030*/  S2R R14, SR_TID.X ;  /* 0x00000000000e7919 */ /* 0x000e220000002100 */
[----:B------:R-:W2:Y:S01]  /*0040*/  LDCU UR4, c[0x0][0x3a0] ;  /* 0x00007400ff0477ac */ /* 0x000ea20008000800 */
[----:B------:R-:W-:-:S04]  /*0050*/  UMOV UR5, 0x400 ;  /* 0x0000040000057882 */ /* 0x000fc80000000000 */
[----:B------:R-:W3:Y:S01]  /*0060*/  S2UR UR6, SR_CgaCtaId ;  /* 0x00000000000679c3 */ /* 0x000ee20000008800 */
[----:B------:R-:W4:Y:S01]  /*0070*/  LDCU.64 UR8, c[0x0][0x358] ;  /* 0x00006b00ff0877ac */ /* 0x000f220008000a00 */
[----:B--2---:R-:W-:Y:S01]  /*0080*/  UIADD3 UR4, UPT, UPT, UR4, 0x3f, URZ ;  /* 0x0000003f04047890 */ /* 0x004fe2000fffe0ff */
[----:B-1----:R-:W-:-:S03]  /*0090*/  VIADD R0, R5, 0x7f ;  /* 0x0000007f05007836 */ /* 0x002fc60000000000 */
[----:B------:R-:W-:Y:S02]  /*00a0*/  UISETP.GT.AND UP0, UPT, UR4, 0x3f, UPT ;  /* 0x0000003f0400788c */ /* 0x000fe4000bf04270 */
[----:B------:R-:W-:Y:S01]  /*00b0*/  SHF.R.S32.HI R3, RZ, 0x1f, R0 ;  /* 0x0000001fff037819 */ /* 0x000fe20000011400 */
[----:B---3--:R-:W-:-:S03]  /*00c0*/  ULEA UR5, UR6, UR5, 0x18 ;  /* 0x0000000506057291 */ /* 0x008fc6000f8ec0ff */
[----:B------:R-:W-:Y:S02]  /*00d0*/  LEA.HI R3, R3, R0, RZ, 0x7 ;  /* 0x0000000003037211 */ /* 0x000fe400078f38ff */
[----:B0-----:R-:W-:Y:S02]  /*00e0*/  LOP3.LUT R17, R14, 0x3f, RZ, 0xc0, !PT ;  /* 0x0000003f0e117812 */ /* 0x001fe400078ec0ff */
[----:B------:R-:W-:Y:S02]  /*00f0*/  SHF.R.S32.HI R0, RZ, 0x7, R3 ;  /* 0x00000007ff007819 */ /* 0x000fe40000011403 */
[----:B------:R-:W0:Y:S03]  /*0100*/  S2R R3, SR_CTAID.X ;  /* 0x0000000000037919 */ /* 0x000e260000002500 */
[----:B------:R-:W-:-:S05]  /*0110*/  IMAD.SHL.U32 R0, R0, 0x8, RZ ;  /* 0x0000000800007824 */ /* 0x000fca00078e00ff */
[-C--:B------:R-:W-:Y:S02]  /*0120*/  IABS R9, R0.reuse ;  /* 0x0000000000097213 */ /* 0x080fe40000000000 */
[----:B------:R-:W-:Y:S02]  /*0130*/  IABS R12, R0 ;  /* 0x00000000000c7213 */ /* 0x000fe40000000000 */
[----:B------:R-:W1:Y:S08]  /*0140*/  I2F.RP R2, R9 ;  /* 0x0000000900027306 */ /* 0x000e700000209400 */
[----:B-1----:R-:W1:Y:S01]  /*0150*/  MUFU.RCP R2, R2 ;  /* 0x0000000200027308 */ /* 0x002e620000001000 */
[----:B0-----:R-:W-:Y:S01]  /*0160*/  IABS R10, R3 ;  /* 0x00000003000a7213 */ /* 0x001fe20000000000 */
[----:B-1----:R-:W-:-:S02]  /*0170*/  VIADD R6, R2, 0xffffffe ;  /* 0x0ffffffe02067836 */ /* 0x002fc40000000000 */
[----:B------:R-:W-:-:S04]  /*0180*/  IMAD.MOV R2, RZ, RZ, -R12 ;  /* 0x000000ffff027224 */ /* 0x000fc800078e0a0c */
[----:B------:R0:W1:Y:S02]  /*0190*/  F2I.FTZ.U32.TRUNC.NTZ R7, R6 ;  /* 0x0000000600077305 */ /* 0x000064000021f000 */
[----:B0-----:R-:W-:Y:S02]  /*01a0*/  IMAD.MOV.U32 R6, RZ, RZ, RZ ;  /* 0x000000ffff067224 */ /* 0x001fe400078e00ff */
[----:B-1----:R-:W-:-:S04]  /*01b0*/  IMAD.MOV R8, RZ, RZ, -R7 ;  /* 0x000000ffff087224 */ /* 0x002fc800078e0a07 */
[----:B------:R-:W-:Y:S02]  /*01c0*/  IMAD R11, R8, R9, RZ ;  /* 0x00000009080b7224 */ /* 0x000fe400078e02ff */
[----:B------:R-:W-:Y:S02]  /*01d0*/  IMAD.MOV.U32 R8, RZ, RZ, R10 ;  /* 0x000000ffff087224 */ /* 0x000fe400078e000a */
[----:B------:R-:W-:-:S06]  /*01e0*/  IMAD.HI.U32 R7, R7, R11, R6 ;  /* 0x0000000b07077227 */ /* 0x000fcc00078e0006 */
[----:B------:R-:W-:-:S04]  /*01f0*/  IMAD.HI.U32 R7, R7, R8, RZ ;  /* 0x0000000807077227 */ /* 0x000fc800078e00ff */
[----:B------:R-:W-:-:S05]  /*0200*/  IMAD R2, R7, R2, R8 ;  /* 0x0000000207027224 */ /* 0x000fca00078e0208 */
[----:B------:R-:W-:-:S13]  /*0210*/  ISETP.GT.U32.AND P1, PT, R9, R2, PT ;  /* 0x000000020900720c */ /* 0x000fda0003f24070 */
[----:B------:R-:W-:Y:S02]  /*0220*/  @!P1 IMAD.IADD R2, R2, 0x1, -R9 ;  /* 0x0000000102029824 */ /* 0x000fe400078e0a09 */
[----:B------:R-:W-:Y:S01]  /*0230*/  @!P1 VIADD R7, R7, 0x1 ;  /* 0x0000000107079836 */ /* 0x000fe20000000000 */
[----:B------:R-:W-:Y:S02]  /*0240*/  ISETP.NE.AND P1, PT, R0, RZ, PT ;  /* 0x000000ff0000720c */ /* 0x000fe40003f25270 */
[----:B------:R-:W-:Y:S02]  /*0250*/  ISETP.GE.U32.AND P0, PT, R2, R9, PT ;  /* 0x000000090200720c */ /* 0x000fe40003f06070 */
[----:B------:R-:W-:-:S04]  /*0260*/  LOP3.LUT R2, R3, R0, RZ, 0x3c, !PT ;  /* 0x0000000003027212 */ /* 0x000fc800078e3cff */
[----:B------:R-:W-:Y:S01]  /*0270*/  ISETP.GE.AND P2, PT, R2, RZ, PT ;  /* 0x000000ff0200720c */ /* 0x000fe20003f46270 */
[----:B------:R-:W-:-:S06]  /*0280*/  VIADD R2, R4, 0x3f ;  /* 0x0000003f04027836 */ /* 0x000fcc0000000000 */
[----:B------:R-:W-:-:S04]  /*0290*/  @P0 VIADD R7, R7, 0x1 ;  /* 0x0000000107070836 */ /* 0x000fc80000000000 */
[----:B------:R-:W-:Y:S01]  /*02a0*/  IMAD.MOV.U32 R6, RZ, RZ, R7 ;  /* 0x000000ffff067224 */ /* 0x000fe200078e0007 */
[----:B------:R-:W-:-:S03]  /*02b0*/  SHF.R.S32.HI R7, RZ, 0x1f, R2 ;  /* 0x0000001fff077819 */ /* 0x000fc60000011402 */
[----:B------:R-:W-:Y:S01]  /*02c0*/  @!P2 IMAD.MOV R6, RZ, RZ, -R6 ;  /* 0x000000ffff06a224 */ /* 0x000fe200078e0a06 */
[----:B------:R-:W-:Y:S02]  /*02d0*/  @!P1 LOP3.LUT R6, RZ, R0, RZ, 0x33, !PT ;  /* 0x00000000ff069212 */ /* 0x000fe400078e33ff */
[----:B------:R-:W-:-:S03]  /*02e0*/  LEA.HI R7, R7, R2, RZ, 0x6 ;  /* 0x0000000207077211 */ /* 0x000fc600078f30ff */
[----:B------:R-:W-:Y:S02]  /*02f0*/  IMAD.SHL.U32 R2, R6, 0x8, RZ ;  /* 0x0000000806027824 */ /* 0x000fe400078e00ff */
[----:B------:R-:W-:-:S03]  /*0300*/  IMAD.MOV R6, RZ, RZ, -R6 ;  /* 0x000000ffff067224 */ /* 0x000fc600078e0a06 */
[----:B------:R-:W-:Y:S01]  /*0310*/  LEA.HI.SX32 R7, R7, -R2, 0x1a ;  /* 0x8000000207077211 */ /* 0x000fe200078fd2ff */
[----:B------:R-:W-:Y:S02]  /*0320*/  IMAD R15, R0, R6, R3 ;  /* 0x00000006000f7224 */ /* 0x000fe400078e0203 */
[----:B------:R-:W-:Y:S01]  /*0330*/  IMAD.MOV.U32 R6, RZ, RZ, RZ ;  /* 0x000000ffff067224 */ /* 0x000fe200078e00ff */
[----:B------:R-:W-:Y:S02]  /*0340*/  VIMNMX R8, PT, PT, R7, 0x8, PT ;  /* 0x0000000807087848 */ /* 0x000fe40003fe0100 */
[----:B------:R-:W-:Y:S02]  /*0350*/  IABS R13, R15 ;  /* 0x0000000f000d7213 */ /* 0x000fe40000000000 */
[----:B------:R-:W-:-:S04]  /*0360*/  IABS R11, R8 ;  /* 0x00000008000b7213 */ /* 0x000fc80000000000 */
[----:B------:R-:W0:Y:S08]  /*0370*/  I2F.RP R9, R11 ;  /* 0x0000000b00097306 */ /* 0x000e300000209400 */
[----:B0-----:R-:W0:Y:S02]  /*0380*/  MUFU.RCP R9, R9 ;  /* 0x0000000900097308 */ /* 0x001e240000001000 */
[----:B0-----:R-:W-:-:S06]  /*0390*/  VIADD R7, R9, 0xffffffe ;  /* 0x0ffffffe09077836 */ /* 0x001fcc0000000000 */
[----:B------:R-:W0:Y:S02]  /*03a0*/  F2I.FTZ.U32.TRUNC.NTZ R7, R7 ;  /* 0x0000000700077305 */ /* 0x000e24000021f000 */
[----:B0-----:R-:W-:-:S04]  /*03b0*/  IMAD.MOV R10, RZ, RZ, -R7 ;  /* 0x000000ffff0a7224 */ /* 0x001fc800078e0a07 */
[----:B------:R-:W-:-:S04]  /*03c0*/  IMAD.MOV.U32 R0, RZ, RZ, R10 ;  /* 0x000000ffff007224 */ /* 0x000fc800078e000a */
[----:B------:R-:W-:Y:S01]  /*03d0*/  IMAD R3, R0, R11, RZ ;  /* 0x0000000b00037224 */ /* 0x000fe200078e02ff */
[----:B------:R-:W-:-:S03]  /*03e0*/  IABS R0, R8 ;  /* 0x0000000800007213 */ /* 0x000fc60000000000 */
[----:B------:R-:W-:-:S04]  /*03f0*/  IMAD.HI.U32 R6, R7, R3, R6 ;  /* 0x0000000307067227 */ /* 0x000fc800078e0006 */
[----:B------:R-:W-:Y:S02]  /*0400*/  IMAD.MOV R0, RZ, RZ, -R0 ;  /* 0x000000ffff007224 */ /* 0x000fe400078e0a00 */
        /* <DEDUP_REMOVED lines=8> */
[----:B------:R-:W-:-:S07]  /*0490*/  ISETP.GE.AND P2, PT, R0, RZ, PT ;  /* 0x000000ff0000720c */ /* 0x000fce0003f46270 */
[----:B------:R-:W-:-:S06]  /*04a0*/  @P0 VIADD R6, R6, 0x1 ;  /* 0x0000000106060836 */ /* 0x000fcc0000000000 */
[----:B------:R-:W-:Y:S01]  /*04b0*/  @!P2 IMAD.MOV R6, RZ, RZ, -R6 ;  /* 0x000000ffff06a224 */ /* 0x000fe200078e0a06 */
[----:B------:R-:W-:-:S05]  /*04c0*/  @!P1 LOP3.LUT R6, RZ, R8, RZ, 0x33, !PT ;  /* 0x00000008ff069212 */ /* 0x000fca00078e33ff */
[----:B------:R-:W-:Y:S02]  /*04d0*/  IMAD.MOV R3, RZ, RZ, -R6 ;  /* 0x000000ffff037224 */ /* 0x000fe400078e0a06 */
[----:B------:R-:W-:Y:S02]  /*04e0*/  IMAD.SHL.U32 R24, R6, 0x80, RZ ;  /* 0x0000008006187824 */ /* 0x000fe400078e00ff */
[----:B------:R-:W-:Y:S02]  /*04f0*/  IMAD R3, R8, R3, R15 ;  /* 0x0000000308037224 */ /* 0x000fe400078e020f */
[----:B------:R-:W-:Y:S01]  /*0500*/  VIADD R6, R24, 0x3 ;  /* 0x0000000318067836 */ /* 0x000fe20000000000 */
[----:B------:R-:W-:Y:S01]  /*0510*/  STL [R1+0x270], R24 ;  /* 0x0002701801007387 */ /* 0x000fe20000100800 */
[----:B------:R-:W-:Y:S02]  /*0520*/  IMAD.IADD R0, R2, 0x1, R3 ;  /* 0x0000000102007824 */ /* 0x000fe400078e0203 */
[----:B------:R-:W-:-:S02]  /*0530*/  VIADD R3, R24, 0x1 ;  /* 0x0000000118037836 */ /* 0x000fc40000000000 */
[C---:B------:R-:W-:Y:S02]  /*0540*/  VIADD R2, R24.reuse, 0x2 ;  /* 0x0000000218027836 */ /* 0x040fe40000000000 */
[----:B------:R-:W-:Y:S01]  /*0550*/  VIADD R7, R24, 0x44 ;  /* 0x0000004418077836 */ /* 0x000fe20000000000 */
[----:B------:R0:W-:Y:S01]  /*0560*/  STL [R1+0x2ac], R3 ;  /* 0x0002ac0301007387 */ /* 0x0001e20000100800 */
[----:B------:R-:W-:Y:S02]  /*0570*/  IMAD R0, R0, 0x40, R17 ;  /* 0x0000004000007824 */ /* 0x000fe400078e0211 */
[C---:B------:R-:W-:Y:S01]  /*0580*/  VIADD R15, R24.reuse, 0x24 ;  /* 0x00000024180f7836 */ /* 0x040fe20000000000 */
[----:B------:R1:W-:Y:S01]  /*0590*/  STL [R1+0x2a8], R2 ;  /* 0x0002a80201007387 */ /* 0x0003e20000100800 */
[C---:B------:R-:W-:Y:S02]  /*05a0*/  VIADD R16, R24.reuse, 0x25 ;  /* 0x0000002518107836 */ /* 0x040fe40000000000 */
[C---:B------:R-:W-:Y:S01]  /*05b0*/  VIADD R29, R24.reuse, 0x6d ;  /* 0x0000006d181d7836 */ /* 0x040fe20000000000 */
[----:B------:R2:W-:Y:S01]  /*05c0*/  STL [R1+0x2a4], R6 ;  /* 0x0002a40601007387 */ /* 0x0005e20000100800 */
[----:B------:R-:W-:-:S02]  /*05d0*/  VIADD R23, R24, 0x6e ;  /* 0x0000006e18177836 */ /* 0x000fc40000000000 */
[C---:B0-----:R-:W-:Y:S02]  /*05e0*/  VIADD R3, R24.reuse, 0x4 ;  /* 0x0000000418037836 */ /* 0x041fe40000000000 */
[C---:B------:R-:W-:Y:S02]  /*05f0*/  VIADD R22, R24.reuse, 0x6f ;  /* 0x0000006f18167836 */ /* 0x040fe40000000000 */
[C---:B-1----:R-:W-:Y:S01]  /*0600*/  VIADD R2, R24.reuse, 0x5 ;  /* 0x0000000518027836 */ /* 0x042fe20000000000 */
[----:B------:R0:W-:Y:S01]  /*0610*/  STL [R1+0x2a0], R3 ;  /* 0x0002a00301007387 */ /* 0x0001e20000100800 */
[C---:B------:R-:W-:Y:S02]  /*0620*/  VIADD R21, R24.reuse, 0x70 ;  /* 0x0000007018157836 */ /* 0x040fe40000000000 */
[C---:B--2---:R-:W-:Y:S01]  /*0630*/  VIADD R6, R24.reuse, 0x6 ;  /* 0x0000000618067836 */ /* 0x044fe20000000000 */
[----:B------:R1:W-:Y:S01]  /*0640*/  STL [R1+0x29c], R2 ;  /* 0x00029c0201007387 */ /* 0x0003e20000100800 */
[----:B------:R-:W-:-:S02]  /*0650*/  VIADD R20, R24, 0x71 ;  /* 0x0000007118147836 */ /* 0x000fc40000000000 */
[C---:B------:R-:W-:Y:S01]  /*0660*/  VIADD R19, R24.reuse, 0x72 ;  /* 0x0000007218137836 */ /* 0x040fe20000000000 */
[----:B------:R2:W-:Y:S01]  /*0670*/  STL [R1+0x298], R6 ;  /* 0x0002980601007387 */ /* 0x0005e20000100800 */
[C---:B------:R-:W-:Y:S02]  /*0680*/  VIADD R18, R24.reuse, 0x74 ;  /* 0x0000007418127836 */ /* 0x040fe40000000000 */
[C---:B0-----:R-:W-:Y:S02]  /*0690*/  VIADD R3, R24.reuse, 0x7 ;  /* 0x0000000718037836 */ /* 0x041fe40000000000 */
[C---:B------:R-:W-:Y:S02]  /*06a0*/  VIADD R13, R24.reuse, 0x75 ;  /* 0x00000075180d7836 */ /* 0x040fe40000000000 */
[C---:B-1----:R-:W-:Y:S01]  /*06b0*/  VIADD R2, R24.reuse, 0x8 ;  /* 0x0000000818027836 */ /* 0x042fe20000000000 */
[----:B------:R0:W-:Y:S01]  /*06c0*/  STL [R1+0x294], R3 ;  /* 0x0002940301007387 */ /* 0x0001e20000100800 */
[----:B------:R-:W-:-:S02]  /*06d0*/  VIADD R12, R24, 0x76 ;  /* 0x00000076180c7836 */ /* 0x000fc40000000000 */
[C---:B--2---:R-:W-:Y:S01]  /*06e0*/  VIADD R6, R24.reuse, 0x9 ;  /* 0x0000000918067836 */ /* 0x044fe20000000000 */
[----:B------:R1:W-:Y:S01]  /*06f0*/  STL [R1+0x290], R2 ;  /* 0x0002900201007387 */ /* 0x0003e20000100800 */
[C---:B------:R-:W-:Y:S02]  /*0700*/  VIADD R11, R24.reuse, 0x77 ;  /* 0x00000077180b7836 */ /* 0x040fe40000000000 */
[C---:B------:R-:W-:Y:S01]  /*0710*/  VIADD R10, R24.reuse, 0x78 ;  /* 0x00000078180a7836 */ /* 0x040fe20000000000 */
[----:B------:R2:W-:Y:S01]  /*0720*/  STL [R1+0x28c], R6 ;  /* 0x00028c0601007387 */ /* 0x0005e20000100800 */
[C---:B------:R-:W-:Y:S02]  /*0730*/  VIADD R9, R24.reuse, 0x79 ;  /* 0x0000007918097836 */ /* 0x040fe40000000000 */
[C---:B0-----:R-:W-:Y:S02]  /*0740*/  VIADD R3, R24.reuse, 0xa ;  /* 0x0000000a18037836 */ /* 0x041fe40000000000 */
[----:B------:R-:W-:-:S02]  /*0750*/  VIADD R8, R24, 0x7a ;  /* 0x0000007a18087836 */ /* 0x000fc40000000000 */
[C---:B-1----:R-:W-:Y:S01]  /*0760*/  VIADD R2, R24.reuse, 0xb ;  /* 0x0000000b18027836 */ /* 0x042fe20000000000 */
[----:B------:R0:W-:Y:S01]  /*0770*/  STL [R1+0x288], R3 ;  /* 0x0002880301007387 */ /* 0x0001e20000100800 */
[C---:B------:R-:W-:Y:S02]  /*0780*/  VIADD R25, R24.reuse, 0x7e ;  /* 0x0000007e18197836 */ /* 0x040fe40000000000 */
[C---:B--2---:R-:W-:Y:S01]  /*0790*/  VIADD R6, R24.reuse, 0xc ;  /* 0x0000000c18067836 */ /* 0x044fe20000000000 */
[----:B------:R1:W-:Y:S01]  /*07a0*/  STL [R1+0x284], R2 ;  /* 0x0002840201007387 */ /* 0x0003e20000100800 */
[----:B------:R-:W-:-:S03]  /*07b0*/  VIADD R26, R24, 0x7f ;  /* 0x0000007f181a7836 */ /* 0x000fc60000000000 */
[----:B------:R2:W-:Y:S01]  /*07c0*/  STL [R1+0x280], R6 ;  /* 0x0002800601007387 */ /* 0x0005e20000100800 */
[C---:B0-----:R-:W-:Y:S02]  /*07d0*/  VIADD R3, R24.reuse, 0xd ;  /* 0x0000000d18037836 */ /* 0x041fe40000000000 */
[----:B-1----:R-:W-:-:S03]  /*07e0*/  VIADD R2, R24, 0xe ;  /* 0x0000000e18027836 */ /* 0x002fc60000000000 */
[----:B------:R0:W-:Y:S01]  /*07f0*/  STL [R1+0x27c], R3 ;  /* 0x00027c0301007387 */ /* 0x0001e20000100800 */
[----:B--2---:R-:W-:-:S03]  /*0800*/  VIADD R6, R24, 0xf ;  /* 0x0000000f18067836 */ /* 0x004fc60000000000 */
[----:B------:R1:W-:Y:S04]  /*0810*/  STL [R1+0x278], R2 ;  /* 0x0002780201007387 */ /* 0x0003e80000100800 */
        /* <DEDUP_REMOVED lines=41> */
[----:B------:R1:W-:Y:S01]  /*0ab0*/  STL [R1+0x220], R2 ;  /* 0x0002200201007387 */ /* 0x0003e20000100800 */
[C---:B0-----:R-:W-:Y:S02]  /*0ac0*/  VIADD R3, R24.reuse, 0x26 ;  /* 0x0000002618037836 */ /* 0x041fe40000000000 */
[----:B-1----:R-:W-:-:S03]  /*0ad0*/  VIADD R2, R24, 0x27 ;  /* 0x0000002718027836 */ /* 0x002fc60000000000 */
[----:B------:R0:W-:Y:S04]  /*0ae0*/  STL [R1+0x214], R3 ;  /* 0x0002140301007387 */ /* 0x0001e80000100800 */
[----:B------:R1:W-:Y:S01]  /*0af0*/  STL [R1+0x210], R2 ;  /* 0x0002100201007387 */ /* 0x0003e20000100800 */
[C---:B0-----:R-:W-:Y:S02]  /*0b00*/  VIADD R3, R24.reuse, 0x2a ;  /* 0x0000002a18037836 */ /* 0x041fe40000000000 */
[----:B-1----:R-:W-:-:S05]  /*0b10*/  VIADD R2, R24, 0x28 ;  /* 0x0000002818027836 */ /* 0x002fca0000000000 */
[----:B------:R0:W-:Y:S04]  /*0b20*/  STL [R1+0x20c], R2 ;  /* 0x00020c0201007387 */ /* 0x0001e80000100800 */
        /* <DEDUP_REMOVED lines=50> */
[----:B0-----:R-:W-:-:S03]  /*0e50*/  VIADD R2, R24, 0x43 ;  /* 0x0000004318027836 */ /* 0x001fc60000000000 */
[----:B------:R0:W-:Y:S01]  /*0e60*/  STL [R1+0xb0], R7 ;  /* 0x0000b00701007387 */ /* 0x0001e20000100800 */
[C---:B-1----:R-:W-:Y:S02]  /*0e70*/  VIADD R6, R24.reuse, 0x45 ;  /* 0x0000004518067836 */ /* 0x042fe40000000000 */
[----:B--2---:R-:W-:-:S03]  /*0e80*/  VIADD R3, R24, 0x46 ;  /* 0x0000004618037836 */ /* 0x004fc60000000000 */
[----:B------:R1:W-:Y:S01]  /*0e90*/  STL [R1+0xa8], R6 ;  /* 0x0000a80601007387 */ /* 0x0003e20000100800 */
[----:B0-----:R-:W-:-:S03]  /*0ea0*/  VIADD R7, R24, 0x49 ;  /* 0x0000004918077836 */ /* 0x001fc60000000000 */
[----:B------:R0:W-:Y:S01]  /*0eb0*/  STL [R1+0xa4], R3 ;  /* 0x0000a40301007387 */ /* 0x0001e20000100800 */
[C---:B-1----:R-:W-:Y:S02]  /*0ec0*/  VIADD R6, R24.reuse, 0x47 ;  /* 0x0000004718067836 */ /* 0x042fe40000000000 */
[----:B0-----:R-:W-:-:S03]  /*0ed0*/  VIADD R3, R24, 0x48 ;  /* 0x0000004818037836 */ /* 0x001fc60000000000 */
        /* <DEDUP_REMOVED lines=75> */
[----:B-1----:R-:W-:-:S05]  /*1390*/  VIADD R3, R24, 0x73 ;  /* 0x0000007318037836 */ /* 0x002fca0000000000 */
[----:B------:R0:W-:Y:S04]  /*13a0*/  STL [R1+0x28], R3 ;  /* 0x0000280301007387 */ /* 0x0001e80000100800 */
[----:B------:R1:W-:Y:S01]  /*13b0*/  STL [R1+0xbd4], R0 ;  /* 0x000bd40001007387 */ /* 0x0003e20000100800 */
[----:B0-----:R-:W-:Y:S01]  /*13c0*/  VIADD R3, R24, 0x7d ;  /* 0x0000007d18037836 */ /* 0x001fe20000000000 */
[----:B----4-:R-:W-:Y:S06]  /*13d0*/  BRA.U UP0, `(.L_x_0) ;  /* 0x00000009000c7547 */ /* 0x010fec000b800000 */
[----:B-1----:R-:W-:Y:S01]  /*13e0*/  IMAD.SHL.U32 R0, R14, 0x10, RZ ;  /* 0x000000100e007824 */ /* 0x002fe200078e00ff */
[----:B------:R1:W-:Y:S04]  /*13f0*/  STL [R1+0x2c0], RZ ;  /* 0x0002c0ff01007387 */ /* 0x0003e80000100800 */
[----:B------:R1:W-:Y:S04]  /*1400*/  STL [R1+0xbd0], R0 ;  /* 0x000bd00001007387 */ /* 0x0003e80000100800 */
[----:B------:R1:W-:Y:S04]  /*1410*/  STL [R1+0x2c4], RZ ;  /* 0x0002c4ff01007387 */ /* 0x0003e80000100800 */
        /* <DEDUP_REMOVED lines=125> */
[----:B------:R1:W-:Y:S01]  /*1bf0*/  STL [R1+0x28c], RZ ;  /* 0x00028cff01007387 */ /* 0x0003e20000100800 */
[----:B------:R-:W-:Y:S05]  /*1c00*/  BRA `(.L_x_1) ;  /* 0x0000023400bc7947 */ /* 0x000fea0003800000 */
.L_x_0:
[----:B------:R-:W-:Y:S01]  /*1c10*/  STL [R1+0xd24], R18 ;  /* 0x000d241201007387 */ /* 0x000fe20000100800 */
[----:B------:R-:W-:Y:S01]  /*1c20*/  IABS R24, R4 ;  /* 0x0000000400187213 */ /* 0x000fe20000000000 */
[----:B------:R-:W-:Y:S01]  /*1c30*/  IMAD.MOV.U32 R14, RZ, RZ, RZ ;  /* 0x000000ffff0e7224 */ /* 0x000fe200078e00ff */
[----:B------:R-:W-:Y:S01]  /*1c40*/  ISETP.GE.AND P5, PT, R25, RZ, PT ;  /* 0x000000ff1900720c */ /* 0x000fe20003fa6270 */
[----:B------:R-:W-:Y:S01]  /*1c50*/  STL [R1+0xd20], R19 ;  /* 0x000d201301007387 */ /* 0x000fe20000100800 */
[----:B------:R-:W-:Y:S01]  /*1c60*/  ISETP.GE.AND P3, PT, R26, RZ, PT ;  /* 0x000000ff1a00720c */ /* 0x000fe20003f66270 */
[----:B------:R-:W0:Y:S02]  /*1c70*/  LDCU UR6, c[0x0][0x3ac] ;  /* 0x00007580ff0677ac */ /* 0x000e240008000800 */
[----:B------:R-:W-:Y:S01]  /*1c80*/  STL [R1+0xd1c], R20 ;  /* 0x000d1c1401007387 */ /* 0x000fe20000100800 */
[----:B------:R-:W-:Y:S01]  /*1c90*/  ISETP.NE.AND P2, PT, R4, RZ, PT ;  /* 0x000000ff0400720c */ /* 0x000fe20003f45270 */
[----:B------:R-:W2:Y:S02]  /*1ca0*/  LDCU.128 UR12, c[0x0][0x380] ;  /* 0x00007000ff0c77ac */ /* 0x000ea40008000c00 */
[----:B------:R3:W-:Y:S01]  /*1cb0*/  STL [R1+0xd18], R21 ;  /* 0x000d181501007387 */ /* 0x0007e20000100800 */
[----:B------:R-:W4:Y:S03]  /*1cc0*/  LDCU UR7, c[0x0][0x3a4] ;  /* 0x00007480ff0777ac */ /* 0x000f260008000800 */
[----:B------:R5:W-:Y:S01]  /*1cd0*/  STL [R1+0xd14], R22 ;  /* 0x000d141601007387 */ /* 0x000be20000100800 */
[----:B-1----:R-:W1:Y:S01]  /*1ce0*/  I2F.RP R0, R24 ;  /* 0x0000001800007306 */ /* 0x002e620000209400 */
[----:B------:R-:W0:Y:S01]  /*1cf0*/  LDCU UR10, c[0x0][0x3b0] ;  /* 0x00007600ff0a77ac */ /* 0x000e220008000800 */
[----:B---3--:R-:W-:Y:S01]  /*1d00*/  IMAD.MOV.U32 R21, RZ, RZ, R16 ;  /* 0x000000ffff157224 */ /* 0x008fe200078e0010 */
[----:B-----5:R-:W3:Y:S04]  /*1d10*/  LDL R22, [R1+0x270] ;  /* 0x0002700001167983 */ /* 0x020ee80000100800 */
[----:B------:R5:W-:Y:S04]  /*1d20*/  STL [R1+0xd10], R23 ;  /* 0x000d101701007387 */ /* 0x000be80000100800 */
[----:B------:R0:W-:Y:S01]  /*1d30*/  STL [R1+0xd0c], R29 ;  /* 0x000d0c1d01007387 */ /* 0x0001e20000100800 */
[----:B-----5:R-:W-:-:S03]  /*1d40*/  IMAD.MOV.U32 R23, RZ, RZ, R2 ;  /* 0x000000ffff177224 */ /* 0x020fc600078e0002 */
[----:B0-----:R-:W5:Y:S01]  /*1d50*/  LDL R29, [R1+0xbd4] ;  /* 0x000bd400011d7983 */ /* 0x001f620000100800 */
[----:B------:R-:W-:Y:S01]  /*1d60*/  IABS R2, R5 ;  /* 0x0000000500027213 */ /* 0x000fe20000000000 */
[----:B-1----:R-:W0:Y:S02]  /*1d70*/  MUFU.RCP R0, R0 ;  /* 0x0000000000007308 */ /* 0x002e240000001000 */
[----:B------:R1:W-:Y:S06]  /*1d80*/  STL [R1+0xce4], R5 ;  /* 0x000ce40501007387 */ /* 0x0003ec0000100800 */
[----:B------:R-:W2:Y:S01]  /*1d90*/  I2F.RP R16, R2 ;  /* 0x0000000200107306 */ /* 0x000ea20000209400 */
[----:B-1----:R-:W-:-:S02]  /*1da0*/  IMAD.MOV.U32 R5, RZ, RZ, R15 ;  /* 0x000000ffff057224 */ /* 0x002fc400078e000f */
[----:B0-----:R-:W-:-:S05]  /*1db0*/  VIADD R0, R0, 0xffffffe ;  /* 0x0ffffffe00007836 */ /* 0x001fca0000000000 */
[----:B------:R-:W0:Y:S08]  /*1dc0*/  F2I.FTZ.U32.TRUNC.NTZ R15, R0 ;  /* 0x00000000000f7305 */ /* 0x000e30000021f000 */
[----:B--2---:R-:W1:Y:S01]  /*1dd0*/  MUFU.RCP R16, R16 ;  /* 0x0000001000107308 */ /* 0x004e620000001000 */
[----:B0-----:R-:W-:-:S04]  /*1de0*/  IMAD.MOV R0, RZ, RZ, -R15 ;  /* 0x000000ffff007224 */ /* 0x001fc800078e0a0f */
[----:B------:R-:W-:-:S04]  /*1df0*/  IMAD R0, R0, R24, RZ ;  /* 0x0000001800007224 */ /* 0x000fc800078e02ff */
[----:B------:R-:W-:-:S04]  /*1e00*/  IMAD.HI.U32 R0, R15, R0, R14 ;  /* 0x000000000f007227 */ /* 0x000fc800078e000e */
[----:B-1----:R-:W-:-:S04]  /*1e10*/  VIADD R16, R16, 0xffffffe ;  /* 0x0ffffffe10107836 */ /* 0x002fc80000000000 */
[----:B------:R-:W0:Y:S02]  /*1e20*/  F2I.FTZ.U32.TRUNC.NTZ R17, R16 ;  /* 0x0000001000117305 */ /* 0x000e24000021f000 */
[----:B0-----:R-:W-:-:S04]  /*1e30*/  IMAD.MOV R14, RZ, RZ, -R17 ;  /* 0x000000ffff0e7224 */ /* 0x001fc800078e0a11 */
[----:B------:R-:W-:Y:S01]  /*1e40*/  IMAD.MOV.U32 R15, RZ, RZ, R14 ;  /* 0x000000ffff0f7224 */ /* 0x000fe200078e000e */
[----:B-----5:R-:W-:-:S05]  /*1e50*/  IABS R16, R29 ;  /* 0x0000001d00107213 */ /* 0x020fca0000000000 */
[----:B------:R-:W-:-:S04]  /*1e60*/  IMAD.HI.U32 R0, R0, R16, RZ ;  /* 0x0000001000007227 */ /* 0x000fc800078e00ff */
[----:B------:R-:W-:Y:S02]  /*1e70*/  IMAD.MOV R14, RZ, RZ, -R0 ;  /* 0x000000ffff0e7224 */ /* 0x000fe400078e0a00 */
[----:B------:R-:W-:Y:S01]  /*1e80*/  IMAD R0, R15, R2, RZ ;  /* 0x000000020f007224 */ /* 0x000fe200078e02ff */
[----:B------:R-:W-:Y:S01]  /*1e90*/  IABS R15, R26 ;  /* 0x0000001a000f7213 */ /* 0x000fe20000000000 */
[C---:B------:R-:W-:Y:S01]  /*1ea0*/  IMAD R14, R24.reuse, R14, R16 ;  /* 0x0000000e180e7224 */ /* 0x040fe200078e0210 */
[----:B------:R-:W-:Y:S01]  /*1eb0*/  IABS R26, R6 ;  /* 0x00000006001a7213 */ /* 0x000fe20000000000 */
[----:B------:R-:W-:Y:S02]  /*1ec0*/  IMAD.MOV.U32 R16, RZ, RZ, RZ ;  /* 0x000000ffff107224 */ /* 0x000fe400078e00ff */
[----:B------:R-:W-:Y:S01]  /*1ed0*/  IMAD.MOV.U32 R19, RZ, RZ, R15 ;  /* 0x000000ffff137224 */ /* 0x000fe200078e000f */
[----:B------:R-:W-:Y:S01]  /*1ee0*/  ISETP.GT.U32.AND P0, PT, R24, R14, PT ;  /* 0x0000000e1800720c */ /* 0x000fe20003f04070 */
[----:B------:R-:W-:Y:S01]  /*1ef0*/  IMAD.HI.U32 R0, R17, R0, R16 ;  /* 0x0000000011007227 */ /* 0x000fe200078e0010 */
[----:B------:R-:W-:-:S02]  /*1f00*/  IABS R16, R25 ;  /* 0x0000001900107213 */ /* 0x000fc40000000000 */
[----:B---3--:R-:W-:Y:S02]  /*1f10*/  IABS R17, R22 ;  /* 0x0000001600117213 */ /* 0x008fe40000000000 */
[----:B------:R-:W-:Y:S01]  /*1f20*/  IABS R25, R3 ;  /* 0x0000000300197213 */ /* 0x000fe20000000000 */
[----:B------:R-:W-:Y:S02]  /*1f30*/  IMAD.MOV.U32 R20, RZ, RZ, R16 ;  /* 0x000000ffff147224 */ /* 0x000fe400078e0010 */
[----:B------:R-:W-:-:S04]  /*1f40*/  IMAD.HI.U32 R16, R0, R17, RZ ;  /* 0x0000001100107227 */ /* 0x000fc800078e00ff */
[----:B------:R-:W-:Y:S02]  /*1f50*/  IMAD.MOV R16, RZ, RZ, -R16 ;  /* 0x000000ffff107224 */ /* 0x000fe400078e0a10 */
[----:B------:R-:W-:Y:S02]  /*1f60*/  @!P0 IMAD.IADD R14, R14, 0x1, -R24 ;  /* 0x000000010e0e8824 */ /* 0x000fe400078e0a18 */
[----:B------:R-:W-:Y:S02]  /*1f70*/  IMAD R17, R2, R16, R17 ;  /* 0x0000001002117224 */ /* 0x000fe400078e0211 */
[----:B------:R-:W-:Y:S01]  /*1f80*/  IMAD.MOV.U32 R15, RZ, RZ, R25 ;  /* 0x000000ffff0f7224 */ /* 0x000fe200078e0019 */
[----:B------:R-:W-:Y:S01]  /*1f90*/  ISETP.GT.U32.AND P0, PT, R24, R14, PT ;  /* 0x0000000e1800720c */ /* 0x000fe20003f04070 */
[----:B------:R-:W-:Y:S01]  /*1fa0*/  IMAD.HI.U32 R18, R0, R20, RZ ;  /* 0x0000001400127227 */ /* 0x000fe200078e00ff */
[----:B------:R-:W-:-:S03]  /*1fb0*/  ISETP.GT.U32.AND P1, PT, R2, R17, PT ;  /* 0x000000110200720c */ /* 0x000fc60003f24070 */
[----:B------:R-:W-:-:S04]  /*1fc0*/  IMAD.HI.U32 R27, R0, R15, RZ ;  /* 0x0000000f001b7227 */ /* 0x000fc800078e00ff */
[----:B------:R-:W-:Y:S02]  /*1fd0*/  IMAD.MOV R27, RZ, RZ, -R27 ;  /* 0x000000ffff1b7224 */ /* 0x000fe400078e0a1b */
[----:B------:R-:W-:-:S04]  /*1fe0*/  IMAD.HI.U32 R28, R0, R26, RZ ;  /* 0x0000001a001c7227 */ /* 0x000fc800078e00ff */
[----:B------:R-:W-:Y:S01]  /*1ff0*/  @!P0 IMAD.IADD R14, R14, 0x1, -R24 ;  /* 0x000000010e0e8824 */ /* 0x000fe200078e0a18 */
[----:B------:R-:W-:Y:S01]  /*2000*/  ISETP.GE.AND P0, PT, R29, RZ, PT ;  /* 0x000000ff1d00720c */ /* 0x000fe20003f06270 */
[----:B------:R-:W-:Y:S02]  /*2010*/  IMAD.MOV R16, RZ, RZ, -R18 ;  /* 0x000000ffff107224 */ /* 0x000fe400078e0a12 */
[----:B------:R-:W-:Y:S01]  /*2020*/  IMAD R15, R2, R27, R15 ;  /* 0x0000001b020f7224 */ /* 0x000fe200078e020f */
[----:B------:R-:W-:Y:S01]  /*2030*/  IABS R27, R7 ;  /* 0x00000007001b7213 */ /* 0x000fe20000000000 */
[----:B------:R-:W-:Y:S01]  /*2040*/  IMAD.MOV.U32 R29, RZ, RZ, R23 ;  /* 0x000000ffff1d7224 */ /* 0x000fe200078e0017 */
[----:B------:R-:W2:Y:S01]  /*2050*/  LDL.LU R18, [R1+0xd24] ;  /* 0x000d240001127983 */ /* 0x000ea20000300800 */
[----:B------:R-:W-:Y:S01]  /*2060*/  IMAD.MOV.U32 R23, RZ, RZ, R21 ;  /* 0x000000ffff177224 */ /* 0x000fe200078e0015 */
[----:B------:R-:W-:Y:S01]  /*2070*/  IABS R21, R8 ;  /* 0x0000000800157213 */ /* 0x000fe20000000000 */
[----:B------:R-:W-:-:S02]  /*2080*/  @!P1 IMAD.IADD R17, R17, 0x1, -R2 ;  /* 0x0000000111119824 */ /* 0x000fc400078e0a02 */
[----:B------:R-:W-:Y:S02]  /*2090*/  IMAD.MOV R28, RZ, RZ, -R28 ;  /* 0x000000ffff1c7224 */ /* 0x000fe400078e0a1c */
[C---:B------:R-:W-:Y:S01]  /*20a0*/  IMAD R16, R2.reuse, R16, R20 ;  /* 0x0000001002107224 */ /* 0x040fe200078e0214 */
[C---:B------:R-:W-:Y:S01]  /*20b0*/  ISETP.GT.U32.AND P6, PT, R2.reuse, R17, PT ;  /* 0x000000110200720c */ /* 0x040fe20003fc4070 */
[----:B------:R-:W-:Y:S02]  /*20c0*/  IMAD.MOV.U32 R24, RZ, RZ, R27 ;  /* 0x000000ffff187224 */ /* 0x000fe400078e001b */
[----:B------:R-:W-:Y:S01]  /*20d0*/  IMAD.MOV.U32 R27, RZ, RZ, R21 ;  /* 0x000000ffff1b7224 */ /* 0x000fe200078e0015 */
[C---:B------:R-:W-:Y:S01]  /*20e0*/  ISETP.GT.U32.AND P1, PT, R2.reuse, R16, PT ;  /* 0x000000100200720c */ /* 0x040fe20003f24070 */
[----:B------:R-:W-:Y:S01]  /*20f0*/  IMAD R26, R2, R28, R26 ;  /* 0x0000001c021a7224 */ /* 0x000fe200078e021a */
[----:B------:R-:W-:Y:S01]  /*2100*/  IABS R28, R9 ;  /* 0x00000009001c7213 */ /* 0x000fe20000000000 */
[----:B------:R-:W-:-:S02]  /*2110*/  IMAD.MOV.U32 R21, RZ, RZ, R14 ;  /* 0x000000ffff157224 */ /* 0x000fc400078e000e */
[----:B------:R-:W-:-:S04]  /*2120*/  IMAD.HI.U32 R25, R0, R19, RZ ;  /* 0x0000001300197227 */ /* 0x000fc800078e00ff */
[----:B------:R-:W-:Y:S01]  /*2130*/  @!P0 IMAD.MOV R21, RZ, RZ, -R21 ;  /* 0x000000ffff158224 */ /* 0x000fe200078e0a15 */
[----:B------:R-:W-:Y:S01]  /*2140*/  @!P2 LOP3.LUT R21, RZ, R4, RZ, 0x33, !PT ;  /* 0x00000004ff15a212 */ /* 0x000fe200078e33ff */
[----:B------:R-:W-:-:S04]  /*2150*/  IMAD.HI.U32 R4, R0, R28, RZ ;  /* 0x0000001c00047227 */ /* 0x000fc800078e00ff */
[----:B------:R-:W-:Y:S02]  /*2160*/  IMAD.MOV R25, RZ, RZ, -R25 ;  /* 0x000000ffff197224 */ /* 0x000fe400078e0a19 */
[----:B------:R-:W-:Y:S02]  /*2170*/  IMAD.MOV R4, RZ, RZ, -R4 ;  /* 0x000000ffff047224 */ /* 0x000fe400078e0a04 */
[----:B------:R-:W-:Y:S02]  /*2180*/  IMAD R25, R2, R25, R19 ;  /* 0x0000001902197224 */ /* 0x000fe400078e0213 */
[--C-:B------:R-:W-:Y:S01]  /*2190*/  @!P6 IMAD.IADD R17, R17, 0x1, -R2.reuse ;  /* 0x000000011111e824 */ /* 0x100fe200078e0a02 */
[----:B------:R-:W3:Y:S01]  /*21a0*/  LDL.LU R19, [R1+0xd20] ;  /* 0x000d200001137983 */ /* 0x000ee20000300800 */
[----:B------:R-:W-:Y:S01]  /*21b0*/  @!P1 IMAD.IADD R16, R16, 0x1, -R2 ;  /* 0x0000000110109824 */ /* 0x000fe200078e0a02 */
[----:B------:R-:W-:Y:S01]  /*21c0*/  ISETP.GE.AND P1, PT, R22, RZ, PT ;  /* 0x000000ff1600720c */ /* 0x000fe20003f26270 */
[----:B------:R-:W-:Y:S01]  /*21d0*/  IMAD R4, R2, R4, R28 ;  /* 0x0000000402047224 */ /* 0x000fe200078e021c */
[----:B------:R-:W5:Y:S01]  /*21e0*/  LDL.LU R20, [R1+0xd1c] ;  /* 0x000d1c0001147983 */ /* 0x000f620000300800 */
[----:B------:R-:W-:-:S03]  /*21f0*/  IMAD.MOV.U32 R28, RZ, RZ, R23 ;  /* 0x000000ffff1c7224 */ /* 0x000fc600078e0017 */
[----:B------:R0:W-:Y:S01]  /*2200*/  STL [R1+0x1e4], R21 ;  /* 0x0001e41501007387 */ /* 0x0001e20000100800 */
[----:B------:R-:W-:-:S03]  /*2210*/  IMAD.MOV.U32 R23, RZ, RZ, R17 ;  /* 0x000000ffff177224 */ /* 0x000fc600078e0011 */
[----:B0-----:R-:W2:Y:S04]  /*2220*/  LDL.LU R21, [R1+0xd18] ;  /* 0x000d180001157983 */ /* 0x001ea80000300800 */
[----:B------:R-:W2:Y:S04]  /*2230*/  LDL.LU R22, [R1+0xd14] ;  /* 0x000d140001167983 */ /* 0x000ea80000300800 */
[----:B------:R-:W2:Y:S01]  /*2240*/  LDL.LU R17, [R1+0x1b0] ;  /* 0x0001b00001117983 */ /* 0x000ea20000300800 */
[----:B------:R-:W-:Y:S01]  /*2250*/  ISETP.GT.U32.AND P4, PT, R2, R25, PT ;  /* 0x000000190200720c */ /* 0x000fe20003f84070 */
[----:B------:R-:W-:Y:S01]  /*2260*/  IMAD.HI.U32 R14, R0, R24, RZ ;  /* 0x00000018000e7227 */ /* 0x000fe200078e00ff */
[----:B------:R-:W-:-:S03]  /*2270*/  ISETP.GT.U32.AND P2, PT, R2, R26, PT ;  /* 0x0000001a0200720c */ /* 0x000fc60003f44070 */
[----:B------:R-:W-:-:S04]  /*2280*/  IMAD.MOV R14, RZ, RZ, -R14 ;  /* 0x000000ffff0e7224 */ /* 0x000fc800078e0a0e */
[C---:B------:R-:W-:Y:S01]  /*2290*/  IMAD R24, R2.reuse, R14, R24 ;  /* 0x0000000e02187224 */ /* 0x040fe200078e0218 */
[----:B------:R-:W-:-:S03]  /*22a0*/  ISETP.GT.U32.AND P0, PT, R2, R15, PT ;  /* 0x0000000f0200720c */ /* 0x000fc60003f04070 */
[----:B------:R-:W-:Y:S01]  /*22b0*/  @!P4 IMAD.IADD R25, R25, 0x1, -R2 ;  /* 0x000000011919c824 */ /* 0x000fe200078e0a02 */
[----:B------:R-:W-:-:S04]  /*22c0*/  ISETP.GT.U32.AND P4, PT, R2, R24, PT ;  /* 0x000000180200720c */ /* 0x000fc80003f84070 */
[----:B------:R-:W-:Y:S01]  /*22d0*/  ISETP.GT.U32.AND P6, PT, R2, R25, PT ;  /* 0x000000190200720c */ /* 0x000fe20003fc4070 */
[----:B------:R-:W-:Y:S01]  /*22e0*/  @!P2 IMAD.IADD R26, R26, 0x1, -R2 ;  /* 0x000000011a1aa824 */ /* 0x000fe200078e0a02 */
[----:B------:R-:W-:Y:S01]  /*22f0*/  ISETP.GT.U32.AND P2, PT, R2, R16, PT ;  /* 0x000000100200720c */ /* 0x000fe20003f44070 */
[----:B------:R-:W-:-:S04]  /*2300*/  IMAD.HI.U32 R14, R0, R27, RZ ;  /* 0x0000001b000e7227 */ /* 0x000fc800078e00ff */
[----:B------:R-:W-:Y:S02]  /*2310*/  IMAD.MOV R14, RZ, RZ, -R14 ;  /* 0x000000ffff0e7224 */ /* 0x000fe400078e0a0e */
[--C-:B------:R-:W-:Y:S02]  /*2320*/  @!P0 IMAD.IADD R15, R15, 0x1, -R2.reuse ;  /* 0x000000010f0f8824 */ /* 0x100fe400078e0a02 */
[--C-:B------:R-:W-:Y:S01]  /*2330*/  @!P4 IMAD.IADD R24, R24, 0x1, -R2.reuse ;  /* 0x000000011818c824 */ /* 0x100fe200078e0a02 */
[----:B------:R-:W-:Y:S01]  /*2340*/  ISETP.GE.AND P0, PT, R3, RZ, PT ;  /* 0x000000ff0300720c */ /* 0x000fe20003f06270 */
[C---:B------:R-:W-:Y:S02]  /*2350*/  IMAD R14, R2.reuse, R14, R27 ;  /* 0x0000000e020e7224 */ /* 0x040fe400078e021b */
[--C-:B------:R-:W-:Y:S01]  /*2360*/  @!P6 IMAD.IADD R25, R25, 0x1, -R2.reuse ;  /* 0x000000011919e824 */ /* 0x100fe200078e0a02 */
[----:B------:R-:W-:Y:S01]  /*2370*/  IABS R3, R10 ;  /* 0x0000000a00037213 */ /* 0x000fe20000000000 */
[----:B------:R-:W-:Y:S01]  /*2380*/  @!P1 IMAD.MOV R23, RZ, RZ, -R23 ;  /* 0x000000ffff179224 */ /* 0x000fe200078e0a17 */
[C---:B------:R-:W-:Y:S01]  /*2390*/  ISETP.GT.U32.AND P6, PT, R2.reuse, R15, PT ;  /* 0x0000000f0200720c */ /* 0x040fe20003fc4070 */
[----:B------:R-:W-:Y:S01]  /*23a0*/  @!P3 IMAD.MOV R25, RZ, RZ, -R25 ;  /* 0x000000ffff19b224 */ /* 0x000fe200078e0a19 */
[----:B------:R-:W-:Y:S01]  /*23b0*/  ISETP.GT.U32.AND P4, PT, R2, R26, PT ;  /* 0x0000001a0200720c */ /* 0x000fe20003f84070 */
[----:B------:R-:W-:Y:S01]  /*23c0*/  @!P2 IMAD.IADD R16, R16, 0x1, -R2 ;  /* 0x000000011010a824 */ /* 0x000fe200078e0a02 */
[----:B------:R-:W-:-:S02]  /*23d0*/  ISETP.GT.U32.AND P1, PT, R2, R24, PT ;  /* 0x000000180200720c */ /* 0x000fc40003f24070 */
[----:B------:R-:W-:Y:S01]  /*23e0*/  ISETP.GT.U32.AND P3, PT, R2, R14, PT ;  /* 0x0000000e0200720c */ /* 0x000fe20003f64070 */
[----:B------:R0:W-:Y:S01]  /*23f0*/  STL [R1+0x1fc], R23 ;  /* 0x0001fc1701007387 */ /* 0x0001e20000100800 */
[----:B------:R-:W-:Y:S02]  /*2400*/  IABS R27, R11 ;  /* 0x0000000b001b7213 */ /* 0x000fe40000000000 */
[----:B------:R-:W-:Y:S01]  /*2410*/  ISETP.GE.AND P2, PT, R6, RZ, PT ;  /* 0x000000ff0600720c */ /* 0x000fe20003f46270 */
[----:B------:R-:W-:Y:S01]  /*2420*/  IMAD.HI.U32 R6, R0, R3, RZ ;  /* 0x0000000300067227 */ /* 0x000fe200078e00ff */
[----:B0-----:R-:W3:Y:S03]  /*2430*/  LDL.LU R23, [R1+0xd10] ;  /* 0x000d100001177983 */ /* 0x001ee60000300800 */
[----:B------:R-:W-:Y:S01]  /*2440*/  IMAD.MOV R6, RZ, RZ, -R6 ;  /* 0x000000ffff067224 */ /* 0x000fe200078e0a06 */
[----:B------:R2:W-:Y:S03]  /*2450*/  STL [R1+0x200], R25 ;  /* 0x0002001901007387 */ /* 0x0005e60000100800 */
[----:B------:R-:W-:-:S02]  /*2460*/  IMAD R3, R2, R6, R3 ;  /* 0x0000000602037224 */ /* 0x000fc400078e0203 */
[--C-:B------:R-:W-:Y:S02]  /*2470*/  @!P6 IMAD.IADD R15, R15, 0x1, -R2.reuse ;  /* 0x000000010f0fe824 */ /* 0x100fe400078e0a02 */
[--C-:B------:R-:W-:Y:S01]  /*2480*/  @!P4 IMAD.IADD R26, R26, 0x1, -R2.reuse ;  /* 0x000000011a1ac824 */ /* 0x100fe200078e0a02 */
[----:B------:R-:W-:Y:S01]  /*2490*/  ISETP.GE.AND P4, PT, R7, RZ, PT ;  /* 0x000000ff0700720c */ /* 0x000fe20003f86270 */
[----:B------:R-:W-:Y:S01]  /*24a0*/  IMAD.MOV.U32 R6, RZ, RZ, R29 ;  /* 0x000000ffff067224 */ /* 0x000fe200078e001d */
[----:B------:R-:W3:Y:S01]  /*24b0*/  LDL.LU R7, [R1+0xc0] ;  /* 0x0000c00001077983 */ /* 0x000ee20000300800 */
[--C-:B------:R-:W-:Y:S01]  /*24c0*/  @!P1 IMAD.IADD R24, R24, 0x1, -R2.reuse ;  /* 0x0000000118189824 */ /* 0x100fe200078e0a02 */
[----:B------:R-:W-:Y:S01]  /*24d0*/  ISETP.GE.AND P1, PT, R8, RZ, PT ;  /* 0x000000ff0800720c */ /* 0x000fe20003f26270 */
[----:B------:R-:W-:Y:S01]  /*24e0*/  @!P3 IMAD.IADD R14, R14, 0x1, -R2 ;  /* 0x000000010e0eb824 */ /* 0x000fe200078e0a02 */
[----:B------:R-:W3:Y:S01]  /*24f0*/  LDL.LU R8, [R1+0xcc] ;  /* 0x0000cc0001087983 */ /* 0x000ee20000300800 */
[----:B------:R-:W-:Y:S01]  /*2500*/  ISETP.GE.AND P3, PT, R9, RZ, PT ;  /* 0x000000ff0900720c */ /* 0x000fe20003f66270 */
[----:B------:R-:W-:-:S02]  /*2510*/  IMAD.MOV.U32 R29, RZ, RZ, R16 ;  /* 0x000000ffff1d7224 */ /* 0x000fc400078e0010 */
[----:B------:R-:W4:Y:S04]  /*2520*/  LDL.LU R9, [R1+0xc4] ;  /* 0x0000c40001097983 */ /* 0x000f280000300800 */
[----:B------:R-:W4:Y:S01]  /*2530*/  LDL.LU R16, [R1+0x214] ;  /* 0x0002140001107983 */ /* 0x000f220000300800 */
[----:B------:R-:W-:Y:S01]  /*2540*/  ISETP.GT.U32.AND P6, PT, R2, R4, PT ;  /* 0x000000040200720c */ /* 0x000fe20003fc4070 */
[----:B------:R-:W-:Y:S02]  /*2550*/  @!P5 IMAD.MOV R29, RZ, RZ, -R29 ;  /* 0x000000ffff1dd224 */ /* 0x000fe400078e0a1d */
[----:B------:R-:W-:-:S10]  /*2560*/  @!P2 IMAD.MOV R26, RZ, RZ, -R26 ;  /* 0x000000ffff1aa224 */ /* 0x000fd400078e0a1a */
[----:B------:R-:W-:Y:S01]  /*2570*/  @!P6 IMAD.IADD R4, R4, 0x1, -R2 ;  /* 0x000000010404e824 */ /* 0x000fe200078e0a02 */
[----:B------:R-:W-:Y:S01]  /*2580*/  ISETP.GT.U32.AND P6, PT, R2, R14, PT ;  /* 0x0000000e0200720c */ /* 0x000fe20003fc4070 */
[----:B------:R-:W-:-:S12]  /*2590*/  @!P4 IMAD.MOV R24, RZ, RZ, -R24 ;  /* 0x000000ffff18c224 */ /* 0x000fd800078e0a18 */
[----:B------:R-:W-:Y:S01]  /*25a0*/  @!P6 IMAD.IADD R14, R14, 0x1, -R2 ;  /* 0x000000010e0ee824 */ /* 0x000fe200078e0a02 */
[----:B------:R-:W-:Y:S01]  /*25b0*/  ISETP.GE.AND P6, PT, R11, RZ, PT ;  /* 0x000000ff0b00720c */ /* 0x000fe20003fc6270 */
[----:B--2---:R-:W-:Y:S02]  /*25c0*/  IMAD.MOV.U32 R25, RZ, RZ, R17 ;  /* 0x000000ffff197224 */ /* 0x004fe400078e0011 */
[----:B------:R-:W-:-:S04]  /*25d0*/  IMAD.HI.U32 R17, R0, R27, RZ ;  /* 0x0000001b00117227 */ /* 0x000fc800078e00ff */
[----:B------:R-:W-:-:S04]  /*25e0*/  IMAD.MOV R17, RZ, RZ, -R17 ;  /* 0x000000ffff117224 */ /* 0x000fc800078e0a11 */
[C---:B------:R-:W-:Y:S02]  /*25f0*/  IMAD R17, R2.reuse, R17, R27 ;  /* 0x0000001102117224 */ /* 0x040fe400078e021b */
[----:B------:R-:W-:Y:S02]  /*2600*/  IMAD.MOV.U32 R27, RZ, RZ, R6 ;  /* 0x000000ffff1b7224 */ /* 0x000fe400078e0006 */
[----:B------:R-:W-:Y:S02]  /*2610*/  IMAD.MOV.U32 R6, RZ, RZ, R15 ;  /* 0x000000ffff067224 */ /* 0x000fe400078e000f */
[----:B------:R-:W2:Y:S02]  /*2620*/  LDL.LU R15, [R1+0xc8] ;  /* 0x0000c800010f7983 */ /* 0x000ea40000300800 */
[----:B------:R-:W-:Y:S02]  /*2630*/  @!P0 IMAD.MOV R6, RZ, RZ, -R6 ;  /* 0x000000ffff068224 */ /* 0x000fe400078e0a06 */
[----:B------:R0:W-:Y:S04]  /*2640*/  STL [R1+0x1e8], R29 ;  /* 0x0001e81d01007387 */ /* 0x0001e80000100800 */
[----:B0-----:R-:W5:Y:S04]  /*2650*/  LDL.LU R29, [R1+0xd0c] ;  /* 0x000d0c00011d7983 */ /* 0x001f680000300800 */
[----:B------:R0:W-:Y:S04]  /*2660*/  STL [R1+0x1e0], R6 ;  /* 0x0001e00601007387 */ /* 0x0001e80000100800 */
[----:B------:R1:W-:Y:S04]  /*2670*/  STL [R1+0x1dc], R26 ;  /* 0x0001dc1a01007387 */ /* 0x0003e80000100800 */
[----:B------:R-:W-:Y:S04]  /*2680*/  STL [R1+0x1d8], R24 ;  /* 0x0001d81801007387 */ /* 0x000fe80000100800 */
[----:B------:R-:W5:Y:S01]  /*2690*/  LDL.LU R11, [R1+0x28] ;  /* 0x00002800010b7983 */ /* 0x000f620000300800 */
[----:B------:R-:W-:-:S02]  /*26a0*/  ISETP.GT.U32.AND P5, PT, R2, R3, PT ;  /* 0x000000030200720c */ /* 0x000fc40003fa4070 */
[----:B0-----:R-:W-:Y:S02]  /*26b0*/  IABS R6, R12 ;  /* 0x0000000c00067213 */ /* 0x001fe40000000000 */
[----:B------:R-:W-:-:S09]  /*26c0*/  ISETP.GT.U32.AND P4, PT, R2, R17, PT ;  /* 0x000000110200720c */ /* 0x000fd20003f84070 */
[----:B------:R-:W-:-:S05]  /*26d0*/  @!P5 IMAD.IADD R3, R3, 0x1, -R2 ;  /* 0x000000010303d824 */ /* 0x000fca00078e0a02 */
[C---:B------:R-:W-:Y:S02]  /*26e0*/  ISETP.GT.U32.AND P5, PT, R2.reuse, R3, PT ;  /* 0x000000030200720c */ /* 0x040fe40003fa4070 */
[----:B------:R-:W-:Y:S01]  /*26f0*/  ISETP.GT.U32.AND P0, PT, R2, R4, PT ;  /* 0x000000040200720c */ /* 0x000fe20003f04070 */
[----:B------:R-:W-:Y:S01]  /*2700*/  @!P4 IMAD.IADD R17, R17, 0x1, -R2 ;  /* 0x000000011111c824 */ /* 0x000fe200078e0a02 */
[----:B------:R-:W-:Y:S01]  /*2710*/  ISETP.GE.AND P2, PT, R10, RZ, PT ;  /* 0x000000ff0a00720c */ /* 0x000fe20003f46270 */
[----:B------:R-:W-:Y:S02]  /*2720*/  @!P1 IMAD.MOV R14, RZ, RZ, -R14 ;  /* 0x000000ffff0e9224 */ /* 0x000fe400078e0a0e */
[----:B---3--:R-:W-:Y:S01]  /*2730*/  IMAD.MOV.U32 R10, RZ, RZ, R7 ;  /* 0x000000ffff0a7224 */ /* 0x008fe200078e0007 */
[----:B------:R-:W-:-:S05]  /*2740*/  ISETP.GT.U32.AND P1, PT, R2, R17, PT ;  /* 0x000000110200720c */ /* 0x000fca0003f24070 */
[--C-:B------:R-:W-:Y:S02]  /*2750*/  @!P5 IMAD.IADD R3, R3, 0x1, -R2.reuse ;  /* 0x000000010303d824 */ /* 0x100fe400078e0a02 */
[----:B------:R-:W-:Y:S01]  /*2760*/  @!P0 IMAD.IADD R4, R4, 0x1, -R2 ;  /* 0x0000000104048824 */ /* 0x000fe200078e0a02 */
[----:B------:R-:W-:Y:S01]  /*2770*/  ISETP.GE.AND P0, PT, R12, RZ, PT ;  /* 0x000000ff0c00720c */ /* 0x000fe20003f06270 */
[----:B------:R-:W-:Y:S01]  /*2780*/  IMAD.MOV.U32 R12, RZ, RZ, R10 ;  /* 0x000000ffff0c7224 */ /* 0x000fe200078e000a */
[----:B------:R0:W-:Y:S01]  /*2790*/  STL [R1+0x1d4], R14 ;  /* 0x0001d40e01007387 */ /* 0x0001e20000100800 */
[----:B-1----:R-:W-:Y:S01]  /*27a0*/  IMAD.MOV.U32 R26, RZ, RZ, R8 ;  /* 0x000000ffff1a7224 */ /* 0x002fe200078e0008 */
[----:B------:R-:W-:Y:S01]  /*27b0*/  IABS R8, R18 ;  /* 0x0000001200087213 */ /* 0x000fe20000000000 */
[----:B------:R-:W-:Y:S02]  /*27c0*/  @!P3 IMAD.MOV R4, RZ, RZ, -R4 ;  /* 0x000000ffff04b224 */ /* 0x000fe400078e0a04 */
[----:B------:R-:W-:-:S02]  /*27d0*/  @!P1 IMAD.IADD R17, R17, 0x1, -R2 ;  /* 0x0000000111119824 */ /* 0x000fc400078e0a02 */
[----:B0-----:R-:W-:Y:S02]  /*27e0*/  IMAD.MOV.U32 R14, RZ, RZ, R12 ;  /* 0x000000ffff0e7224 */ /* 0x001fe400078e000c */
[----:B------:R-:W-:Y:S01]  /*27f0*/  IMAD.MOV.U32 R12, RZ, RZ, R3 ;  /* 0x000000ffff0c7224 */ /* 0x000fe200078e0003 */
[----:B------:R-:W-:-:S03]  /*2800*/  ISETP.GE.AND P3, PT, R18, RZ, PT ;  /* 0x000000ff1200720c */ /* 0x000fc60003f66270 */
[----:B------:R-:W-:Y:S01]  /*2810*/  @!P2 IMAD.MOV R12, RZ, RZ, -R12 ;  /* 0x000000ffff0ca224 */ /* 0x000fe200078e0a0c */
[----:B------:R-:W-:Y:S01]  /*2820*/  STL [R1+0x1c8], R4 ;  /* 0x0001c80401007387 */ /* 0x000fe20000100800 */
[----:B------:R-:W-:-:S03]  /*2830*/  IMAD.MOV.U32 R18, RZ, RZ, R17 ;  /* 0x000000ffff127224 */ /* 0x000fc600078e0011 */
[----:B------:R0:W-:Y:S01]  /*2840*/  STL [R1+0x1c4], R12 ;  /* 0x0001c40c01007387 */ /* 0x0001e20000100800 */
[----:B------:R-:W-:-:S05]  /*2850*/  @!P6 IMAD.MOV R18, RZ, RZ, -R18 ;  /* 0x000000ffff12e224 */ /* 0x000fca00078e0a12 */
[----:B------:R1:W-:Y:S01]  /*2860*/  STL [R1+0x1c0], R18 ;  /* 0x0001c01201007387 */ /* 0x0003e20000100800 */
[----:B--2---:R-:W-:Y:S02]  /*2870*/  IMAD.MOV.U32 R24, RZ, RZ, R15 ;  /* 0x000000ffff187224 */ /* 0x004fe400078e000f */
[----:B----4-:R-:W-:Y:S02]  /*2880*/  IMAD.MOV.U32 R15, RZ, RZ, R9 ;  /* 0x000000ffff0f7224 */ /* 0x010fe400078e0009 */
[----:B------:R-:W-:-:S04]  /*2890*/  IMAD.HI.U32 R9, R0, R6, RZ ;  /* 0x0000000600097227 */ /* 0x000fc800078e00ff */
[----:B------:R-:W-:-:S04]  /*28a0*/  IMAD.MOV R9, RZ, RZ, -R9 ;  /* 0x000000ffff097224 */ /* 0x000fc800078e0a09 */
[----:B------:R-:W-:-:S05]  /*28b0*/  IMAD R6, R2, R9, R6 ;  /* 0x0000000902067224 */ /* 0x000fca00078e0206 */
[----:B------:R-:W-:Y:S01]  /*28c0*/  ISETP.GT.U32.AND P5, PT, R2, R6, PT ;  /* 0x000000060200720c */ /* 0x000fe20003fa4070 */
[----:B------:R-:W-:-:S12]  /*28d0*/  IMAD.HI.U32 R9, R0, R8, RZ ;  /* 0x0000000800097227 */ /* 0x000fd800078e00ff */
[----:B------:R-:W-:Y:S01]  /*28e0*/  @!P5 IMAD.IADD R6, R6, 0x1, -R2 ;  /* 0x000000010606d824 */ /* 0x000fe200078e0a02 */
[----:B-----5:R-:W-:Y:S02]  /*28f0*/  ISETP.GE.AND P1, PT, R11, RZ, PT ;  /* 0x000000ff0b00720c */ /* 0x020fe40003f26270 */
[----:B------:R-:W-:Y:S02]  /*2900*/  IABS R11, R11 ;  /* 0x0000000b000b7213 */ /* 0x000fe40000000000 */
[----:B------:R-:W-:-:S03]  /*2910*/  ISETP.GT.U32.AND P5, PT, R2, R6, PT ;  /* 0x000000060200720c */ /* 0x000fc60003fa4070 */
[----:B0-----:R-:W-:-:S04]  /*2920*/  IMAD.HI.U32 R12, R0, R11, RZ ;  /* 0x0000000b000c7227 */ /* 0x001fc800078e00ff */
[----:B------:R-:W-:Y:S02]  /*2930*/  IMAD.MOV R9, RZ, RZ, -R9 ;  /* 0x000000ffff097224 */ /* 0x000fe400078e0a09 */
[----:B------:R-:W-:Y:S02]  /*2940*/  IMAD.MOV R12, RZ, RZ, -R12 ;  /* 0x000000ffff0c7224 */ /* 0x000fe400078e0a0c */
[----:B------:R-:W-:Y:S01]  /*2950*/  IMAD R8, R2, R9, R8 ;  /* 0x0000000902087224 */ /* 0x000fe200078e0208 */
[----:B------:R-:W-:Y:S01]  /*2960*/  IABS R9, R19 ;  /* 0x0000001300097213 */ /* 0x000fe20000000000 */
[----:B-1----:R-:W-:Y:S02]  /*2970*/  IMAD.MOV.U32 R18, RZ, RZ, R15 ;  /* 0x000000ffff127224 */ /* 0x002fe400078e000f */
[----:B------:R-:W-:Y:S01]  /*2980*/  @!P5 IMAD.IADD R6, R6, 0x1, -R2 ;  /* 0x000000010606d824 */ /* 0x000fe200078e0a02 */
[----:B------:R-:W2:Y:S01]  /*2990*/  LDL R15, [R1+0x8] ;  /* 0x00000800010f7983 */ /* 0x000ea20000100800 */
[----:B------:R-:W-:Y:S01]  /*29a0*/  ISETP.GE.AND P5, PT, R19, RZ, PT ;  /* 0x000000ff1300720c */ /* 0x000fe20003fa6270 */
[----:B------:R-:W-:-:S02]  /*29b0*/  IMAD R11, R2, R12, R11 ;  /* 0x0000000c020b7224 */ /* 0x000fc400078e020b */
[----:B------:R-:W3:Y:S04]  /*29c0*/  LDL.LU R19, [R1+0xac] ;  /* 0x0000ac0001137983 */ /* 0x000ee80000300800 */
[----:B------:R-:W4:Y:S01]  /*29d0*/  LDL.LU R12, [R1+0x34] ;  /* 0x00003400010c7983 */ /* 0x000f220000300800 */
[----:B------:R-:W-:-:S05]  /*29e0*/  IABS R7, R13 ;  /* 0x0000000d00077213 */ /* 0x000fca0000000000 */
[----:B------:R-:W-:-:S04]  /*29f0*/  IMAD.HI.U32 R10, R0, R7, RZ ;  /* 0x00000007000a7227 */ /* 0x000fc800078e00ff */
[----:B------:R-:W-:-:S04]  /*2a00*/  IMAD.MOV R10, RZ, RZ, -R10 ;  /* 0x000000ffff0a7224 */ /* 0x000fc800078e0a0a */
[----:B------:R-:W-:-:S05]  /*2a10*/  IMAD R7, R2, R10, R7 ;  /* 0x0000000a02077224 */ /* 0x000fca00078e0207 */
[----:B------:R-:W-:Y:S01]  /*2a20*/  ISETP.GT.U32.AND P2, PT, R2, R7, PT ;  /* 0x000000070200720c */ /* 0x000fe20003f44070 */
[----:B------:R-:W-:Y:S01]  /*2a30*/  IMAD.HI.U32 R10, R0, R9, RZ ;  /* 0x00000009000a7227 */ /* 0x000fe200078e00ff */
[----:B------:R-:W-:-:S03]  /*2a40*/  IABS R3, R20 ;  /* 0x0000001400037213 */ /* 0x000fc60000000000 */
[----:B------:R-:W-:Y:S01]  /*2a50*/  IMAD.MOV R10, RZ, RZ, -R10 ;  /* 0x000000ffff0a7224 */ /* 0x000fe200078e0a0a */
[----:B------:R-:W-:Y:S01]  /*2a60*/  ISETP.GE.AND P4, PT, R13, RZ, PT ;  /* 0x000000ff0d00720c */ /* 0x000fe20003f86270 */
[----:B------:R-:W-:-:S06]  /*2a70*/  IMAD.HI.U32 R13, R0, R3, RZ ;  /* 0x00000003000d7227 */ /* 0x000fcc00078e00ff */
[----:B------:R-:W-:Y:S02]  /*2a80*/  @!P2 IMAD.IADD R7, R7, 0x1, -R2 ;  /* 0x000000010707a824 */ /* 0x000fe400078e0a02 */
[C---:B------:R-:W-:Y:S02]  /*2a90*/  IMAD R9, R2.reuse, R10, R9 ;  /* 0x0000000a02097224 */ /* 0x040fe400078e0209 */
[----:B------:R-:W5:Y:S01]  /*2aa0*/  LDL.LU R10, [R1+0xc] ;  /* 0x00000c00010a7983 */ /* 0x000f620000300800 */
[----:B------:R-:W-:Y:S01]  /*2ab0*/  ISETP.GT.U32.AND P2, PT, R2, R7, PT ;  /* 0x000000070200720c */ /* 0x000fe20003f44070 */
[----:B------:R-:W-:-:S04]  /*2ac0*/  IMAD.MOV R13, RZ, RZ, -R13 ;  /* 0x000000ffff0d7224 */ /* 0x000fc800078e0a0d */
[----:B------:R-:W-:Y:S01]  /*2ad0*/  IMAD R3, R2, R13, R3 ;  /* 0x0000000d02037224 */ /* 0x000fe200078e0203 */
[----:B------:R-:W-:Y:S04]  /*2ae0*/  STL [R1+0xd00], R22 ;  /* 0x000d001601007387 */ /* 0x000fe80000100800 */
[----:B------:R0:W-:Y:S04]  /*2af0*/  STL [R1+0xd04], R23 ;  /* 0x000d041701007387 */ /* 0x0001e80000100800 */
[----:B------:R1:W-:Y:S01]  /*2b00*/  STL [R1+0xd08], R29 ;  /* 0x000d081d01007387 */ /* 0x0003e20000100800 */
[----:B------:R-:W-:-:S04]  /*2b10*/  @!P2 IMAD.IADD R7, R7, 0x1, -R2 ;  /* 0x000000010707a824 */ /* 0x000fc800078e0a02 */
[----:B------:R-:W-:Y:S02]  /*2b20*/  @!P4 IMAD.MOV R7, RZ, RZ, -R7 ;  /* 0x000000ffff07c224 */ /* 0x000fe400078e0a07 */
[----:B----4-:R-:W-:Y:S01]  /*2b30*/  IMAD.MOV.U32 R13, RZ, RZ, R12 ;  /* 0x000000ffff0d7224 */ /* 0x010fe200078e000c */
[----:B------:R-:W-:-:S03]  /*2b40*/  IABS R12, R23 ;  /* 0x00000017000c7213 */ /* 0x000fc60000000000 */
[----:B0-----:R-:W-:Y:S01]  /*2b50*/  IMAD.MOV.U32 R23, RZ, RZ, R13 ;  /* 0x000000ffff177224 */ /* 0x001fe200078e000d */
[----:B------:R-:W-:Y:S01]  /*2b60*/  IABS R13, R29 ;  /* 0x0000001d000d7213 */ /* 0x000fe20000000000 */
[----:B-1----:R-:W-:Y:S02]  /*2b70*/  IMAD.MOV.U32 R29, RZ, RZ, R6 ;  /* 0x000000ffff1d7224 */ /* 0x002fe400078e0006 */
[----:B------:R-:W-:-:S04]  /*2b80*/  IMAD.HI.U32 R6, R0, R12, RZ ;  /* 0x0000000c00067227 */ /* 0x000fc800078e00ff */
[----:B------:R-:W-:Y:S02]  /*2b90*/  @!P0 IMAD.MOV R29, RZ, RZ, -R29 ;  /* 0x000000ffff1d8224 */ /* 0x000fe400078e0a1d */
[----:B------:R-:W-:-:S03]  /*2ba0*/  IMAD.MOV R6, RZ, RZ, -R6 ;  /* 0x000000ffff067224 */ /* 0x000fc600078e0a06 */
[----:B------:R0:W-:Y:S01]  /*2bb0*/  STL [R1+0x1bc], R29 ;  /* 0x0001bc1d01007387 */ /* 0x0001e20000100800 */
[----:B------:R-:W-:-:S03]  /*2bc0*/  IMAD R6, R2, R6, R12 ;  /* 0x0000000602067224 */ /* 0x000fc600078e020c */
[----:B------:R1:W-:Y:S04]  /*2bd0*/  STL [R1+0x1b8], R7 ;  /* 0x0001b80701007387 */ /* 0x0003e80000100800 */
[----:B0-----:R-:W4:Y:S04]  /*2be0*/  LDL.LU R29, [R1+0x10] ;  /* 0x00001000011d7983 */ /* 0x001f280000300800 */
[----:B------:R-:W3:Y:S01]  /*2bf0*/  LDL.LU R12, [R1+0x38] ;  /* 0x00003800010c7983 */ /* 0x000ee20000300800 */
[C---:B------:R-:W-:Y:S02]  /*2c00*/  ISETP.GT.U32.AND P6, PT, R2.reuse, R8, PT ;  /* 0x000000080200720c */ /* 0x040fe40003fc4070 */
[----:B------:R-:W-:-:S02]  /*2c10*/  ISETP.GT.U32.AND P2, PT, R2, R11, PT ;  /* 0x0000000b0200720c */ /* 0x000fc40003f44070 */
[----:B------:R-:W-:Y:S01]  /*2c20*/  IABS R4, R21 ;  /* 0x0000001500047213 */ /* 0x000fe20000000000 */
[----:B------:R-:W-:-:S04]  /*2c30*/  IMAD.MOV.U32 R17, RZ, RZ, R14 ;  /* 0x000000ffff117224 */ /* 0x000fc800078e000e */
[----:B------:R-:W-:-:S04]  /*2c40*/  IMAD.HI.U32 R14, R0, R4, RZ ;  /* 0x00000004000e7227 */ /* 0x000fc800078e00ff */
[----:B------:R-:W-:Y:S02]  /*2c50*/  @!P6 IMAD.IADD R8, R8, 0x1, -R2 ;  /* 0x000000010808e824 */ /* 0x000fe400078e0a02 */
[----:B------:R-:W-:Y:S02]  /*2c60*/  IMAD.MOV R14, RZ, RZ, -R14 ;  /* 0x000000ffff0e7224 */ /* 0x000fe400078e0a0e */
[----:B------:R-:W-:Y:S01]  /*2c70*/  @!P2 IMAD.IADD R11, R11, 0x1, -R2 ;  /* 0x000000010b0ba824 */ /* 0x000fe200078e0a02 */
[C---:B------:R-:W-:Y:S01]  /*2c80*/  ISETP.GT.U32.AND P2, PT, R2.reuse, R8, PT ;  /* 0x000000080200720c */ /* 0x040fe20003f44070 */
[----:B------:R-:W-:Y:S01]  /*2c90*/  IMAD R14, R2, R14, R4 ;  /* 0x0000000e020e7224 */ /* 0x000fe200078e0204 */
[----:B------:R-:W-:Y:S01]  /*2ca0*/  IABS R4, R22 ;  /* 0x0000001600047213 */ /* 0x000fe20000000000 */
[----:B-----5:R-:W-:Y:S01]  /*2cb0*/  IMAD.MOV.U32 R22, RZ, RZ, R10 ;  /* 0x000000ffff167224 */ /* 0x020fe200078e000a */
[----:B--2---:R-:W-:-:S03]  /*2cc0*/  IABS R10, R15 ;  /* 0x0000000f000a7213 */ /* 0x004fc60000000000 */
[----:B------:R-:W-:-:S04]  /*2cd0*/  IMAD.HI.U32 R15, R0, R4, RZ ;  /* 0x00000004000f7227 */ /* 0x000fc800078e00ff */
[----:B------:R-:W-:Y:S01]  /*2ce0*/  IMAD.MOV R15, RZ, RZ, -R15 ;  /* 0x000000ffff0f7224 */ /* 0x000fe200078e0a0f */
[----:B------:R-:W-:Y:S01]  /*2cf0*/  ISETP.GT.U32.AND P0, PT, R2, R11, PT ;  /* 0x0000000b0200720c */ /* 0x000fe20003f04070 */
[----:B------:R-:W-:Y:S01]  /*2d00*/  @!P2 IMAD.IADD R8, R8, 0x1, -R2 ;  /* 0x000000010808a824 */ /* 0x000fe200078e0a02 */
[C---:B------:R-:W-:Y:S01]  /*2d10*/  ISETP.GT.U32.AND P2, PT, R2.reuse, R14, PT ;  /* 0x0000000e0200720c */ /* 0x040fe20003f44070 */
[----:B------:R-:W-:Y:S02]  /*2d20*/  IMAD R4, R2, R15, R4 ;  /* 0x0000000f02047224 */ /* 0x000fe400078e0204 */
[----:B------:R-:W-:Y:S01]  /*2d30*/  IMAD.HI.U32 R15, R0, R10, RZ ;  /* 0x0000000a000f7227 */ /* 0x000fe200078e00ff */
[----:B------:R-:W-:-:S03]  /*2d40*/  ISETP.GT.U32.AND P4, PT, R2, R3, PT ;  /* 0x000000030200720c */ /* 0x000fc60003f84070 */
[----:B------:R-:W-:Y:S02]  /*2d50*/  IMAD.MOV R15, RZ, RZ, -R15 ;  /* 0x000000ffff0f7224 */ /* 0x000fe400078e0a0f */
[----:B-1----:R-:W-:-:S04]  /*2d60*/  IMAD.HI.U32 R7, R0, R13, RZ ;  /* 0x0000000d00077227 */ /* 0x002fc800078e00ff */
[----:B------:R-:W-:Y:S02]  /*2d70*/  IMAD R10, R2, R15, R10 ;  /* 0x0000000f020a7224 */ /* 0x000fe400078e020a */
[----:B------:R-:W-:Y:S02]  /*2d80*/  IMAD.MOV.U32 R15, RZ, RZ, R23 ;  /* 0x000000ffff0f7224 */ /* 0x000fe400078e0017 */
[----:B------:R-:W-:Y:S02]  /*2d90*/  IMAD.MOV.U32 R23, RZ, RZ, R8 ;  /* 0x000000ffff177224 */ /* 0x000fe400078e0008 */
[--C-:B------:R-:W-:Y:S02]  /*2da0*/  @!P0 IMAD.IADD R11, R11, 0x1, -R2.reuse ;  /* 0x000000010b0b8824 */ /* 0x100fe400078e0a02 */
[----:B------:R-:W-:Y:S02]  /*2db0*/  IMAD.MOV R7, RZ, RZ, -R7 ;  /* 0x000000ffff077224 */ /* 0x000fe400078e0a07 */
[----:B------:R-:W-:Y:S01]  /*2dc0*/  @!P2 IMAD.IADD R14, R14, 0x1, -R2 ;  /* 0x000000010e0ea824 */ /* 0x000fe200078e0a02 */
[----:B------:R-:W-:Y:S01]  /*2dd0*/  ISETP.GE.AND P2, PT, R21, RZ, PT ;  /* 0x000000ff1500720c */ /* 0x000fe20003f46270 */
[----:B------:R-:W-:-:S02]  /*2de0*/  @!P3 IMAD.MOV R23, RZ, RZ, -R23 ;  /* 0x000000ffff17b224 */ /* 0x000fc400078e0a17 */
[----:B------:R-:W-:Y:S01]  /*2df0*/  @!P4 IMAD.IADD R3, R3, 0x1, -R2 ;  /* 0x000000010303c824 */ /* 0x000fe200078e0a02 */
[----:B------:R-:W-:Y:S01]  /*2e00*/  ISETP.GE.AND P4, PT, R20, RZ, PT ;  /* 0x000000ff1400720c */ /* 0x000fe20003f86270 */
[----:B------:R-:W-:Y:S01]  /*2e10*/  IMAD.MOV.U32 R8, RZ, RZ, R22 ;  /* 0x000000ffff087224 */ /* 0x000fe200078e0016 */
[----:B------:R-:W2:Y:S01]  /*2e20*/  LDL.LU R20, [R1+0x6c] ;  /* 0x00006c0001147983 */ /* 0x000ea20000300800 */
[----:B------:R-:W-:Y:S01]  /*2e30*/  IMAD R7, R2, R7, R13 ;  /* 0x0000000702077224 */ /* 0x000fe200078e020d */
[----:B----4-:R-:W-:Y:S01]  /*2e40*/  IABS R13, R29 ;  /* 0x0000001d000d7213 */ /* 0x010fe20000000000 */
[----:B---3--:R-:W-:Y:S01]  /*2e50*/  IMAD.MOV.U32 R21, RZ, RZ, R12 ;  /* 0x000000ffff157224 */ /* 0x008fe200078e000c */
[----:B------:R-:W-:Y:S01]  /*2e60*/  IABS R12, R22 ;  /* 0x00000016000c7213 */ /* 0x000fe20000000000 */
[----:B------:R-:W-:Y:S02]  /*2e70*/  IMAD.MOV.U32 R22, RZ, RZ, R11 ;  /* 0x000000ffff167224 */ /* 0x000fe400078e000b */
[----:B------:R-:W-:-:S02]  /*2e80*/  IMAD.MOV.U32 R11, RZ, RZ, R29 ;  /* 0x000000ffff0b7224 */ /* 0x000fc400078e001d */
[----:B------:R-:W3:Y:S04]  /*2e90*/  LDL.LU R29, [R1+0xd08] ;  /* 0x000d0800011d7983 */ /* 0x000ee80000300800 */
[----:B------:R0:W-:Y:S04]  /*2ea0*/  STL [R1+0x1ac], R23 ;  /* 0x0001ac1701007387 */ /* 0x0001e80000100800 */
[----:B0-----:R-:W4:Y:S01]  /*2eb0*/  LDL.LU R23, [R1+0xd04] ;  /* 0x000d040001177983 */ /* 0x001f220000300800 */
[----:B------:R-:W-:-:S13]  /*2ec0*/  ISETP.GT.U32.AND P6, PT, R2, R9, PT ;  /* 0x000000090200720c */ /* 0x000fda0003fc4070 */
[----:B------:R-:W-:-:S05]  /*2ed0*/  @!P6 IMAD.IADD R9, R9, 0x1, -R2 ;  /* 0x000000010909e824 */ /* 0x000fca00078e0a02 */
[C---:B------:R-:W-:Y:S01]  /*2ee0*/  ISETP.GT.U32.AND P6, PT, R2.reuse, R9, PT ;  /* 0x000000090200720c */ /* 0x040fe20003fc4070 */
[----:B------:R-:W-:Y:S01]  /*2ef0*/  @!P1 IMAD.MOV R22, RZ, RZ, -R22 ;  /* 0x000000ffff169224 */ /* 0x000fe200078e0a16 */
[----:B------:R-:W-:-:S04]  /*2f00*/  ISETP.GT.U32.AND P0, PT, R2, R4, PT ;  /* 0x000000040200720c */ /* 0x000fc80003f04070 */
[----:B------:R0:W-:Y:S07]  /*2f10*/  STL [R1+0x1a8], R22 ;  /* 0x0001a81601007387 */ /* 0x0001ee0000100800 */
[--C-:B------:R-:W-:Y:S01]  /*2f20*/  @!P6 IMAD.IADD R9, R9, 0x1, -R2.reuse ;  /* 0x000000010909e824 */ /* 0x100fe200078e0a02 */
[----:B------:R-:W-:Y:S01]  /*2f30*/  ISETP.GT.U32.AND P6, PT, R2, R6, PT ;  /* 0x000000060200720c */ /* 0x000fe20003fc4070 */
[----:B0-----:R-:W5:Y:S01]  /*2f40*/  LDL.LU R22, [R1+0xd00] ;  /* 0x000d000001167983 */ /* 0x001f620000300800 */
[----:B------:R-:W-:-:S03]  /*2f50*/  @!P0 IMAD.IADD R4, R4, 0x1, -R2 ;  /* 0x0000000104048824 */ /* 0x000fc600078e0a02 */
[----:B------:R0:W-:Y:S02]  /*2f60*/  STL [R1+0xcfc], R18 ;  /* 0x000cfc1201007387 */ /* 0x0001e40000100800 */
[----:B------:R-:W-:-:S06]  /*2f70*/  ISETP.GT.U32.AND P3, PT, R2, R4, PT ;  /* 0x000000040200720c */ /* 0x000fcc0003f64070 */
[--C-:B------:R-:W-:Y:S01]  /*2f80*/  @!P6 IMAD.IADD R6, R6, 0x1, -R2.reuse ;  /* 0x000000010606e824 */ /* 0x100fe200078e0a02 */
[----:B0-----:R-:W2:Y:S04]  /*2f90*/  LDL.LU R18, [R1+0x8] ;  /* 0x0000080001127983 */ /* 0x001ea80000300800 */
[----:B------:R-:W-:Y:S01]  /*2fa0*/  ISETP.GT.U32.AND P1, PT, R2, R6, PT ;  /* 0x000000060200720c */ /* 0x000fe20003f24070 */
[----:B------:R-:W-:Y:S02]  /*2fb0*/  @!P5 IMAD.MOV R9, RZ, RZ, -R9 ;  /* 0x000000ffff09d224 */ /* 0x000fe400078e0a09 */
[----:B------:R-:W-:-:S03]  /*2fc0*/  @!P3 IMAD.IADD R4, R4, 0x1, -R2 ;  /* 0x000000010404b824 */ /* 0x000fc600078e0a02 */
[----:B------:R0:W-:Y:S07]  /*2fd0*/  STL [R1+0x1a4], R9 ;  /* 0x0001a40901007387 */ /* 0x0001ee0000100800 */
[----:B------:R-:W-:Y:S01]  /*2fe0*/  @!P1 IMAD.IADD R6, R6, 0x1, -R2 ;  /* 0x0000000106069824 */ /* 0x000fe200078e0a02 */
[----:B---3--:R-:W-:Y:S02]  /*2ff0*/  ISETP.GE.AND P1, PT, R29, RZ, PT ;  /* 0x000000ff1d00720c */ /* 0x008fe40003f26270 */
[----:B----4-:R-:W-:-:S02]  /*3000*/  ISETP.GE.AND P3, PT, R23, RZ, PT ;  /* 0x000000ff1700720c */ /* 0x010fc40003f66270 */
[----:B------:R-:W3:Y:S04]  /*3010*/  LDL.LU R23, [R1+0x18] ;  /* 0x0000180001177983 */ /* 0x000ee80000300800 */
[----:B------:R-:W4:Y:S01]  /*3020*/  LDL.LU R29, [R1+0x14] ;  /* 0x00001400011d7983 */ /* 0x000f220000300800 */
[C---:B------:R-:W-:Y:S02]  /*3030*/  ISETP.GT.U32.AND P6, PT, R2.reuse, R14, PT ;  /* 0x0000000e0200720c */ /* 0x040fe40003fc4070 */
[C---:B------:R-:W-:Y:S02]  /*3040*/  ISETP.GT.U32.AND P0, PT, R2.reuse, R3, PT ;  /* 0x000000030200720c */ /* 0x040fe40003f04070 */
[----:B------:R-:W-:-:S09]  /*3050*/  ISETP.GT.U32.AND P5, PT, R2, R7, PT ;  /* 0x000000070200720c */ /* 0x000fd20003fa4070 */
[--C-:B------:R-:W-:Y:S01]  /*3060*/  @!P6 IMAD.IADD R14, R14, 0x1, -R2.reuse ;  /* 0x000000010e0ee824 */ /* 0x100fe200078e0a02 */
[----:B------:R-:W-:Y:S01]  /*3070*/  ISETP.GT.U32.AND P6, PT, R2, R10, PT ;  /* 0x0000000a0200720c */ /* 0x000fe20003fc4070 */
[--C-:B------:R-:W-:Y:S02]  /*3080*/  @!P0 IMAD.IADD R3, R3, 0x1, -R2.reuse ;  /* 0x0000000103038824 */ /* 0x100fe400078e0a02 */
[----:B------:R-:W-:Y:S01]  /*3090*/  @!P5 IMAD.IADD R7, R7, 0x1, -R2 ;  /* 0x000000010707d824 */ /* 0x000fe200078e0a02 */
[----:B-----5:R-:W-:Y:S01]  /*30a0*/  ISETP.GE.AND P0, PT, R22, RZ, PT ;  /* 0x000000ff1600720c */ /* 0x020fe20003f06270 */
[----:B------:R-:W-:Y:S02]  /*30b0*/  IMAD.MOV.U32 R22, RZ, RZ, R8 ;  /* 0x000000ffff167224 */ /* 0x000fe400078e0008 */
[----:B------:R-:W-:-:S06]  /*30c0*/  IMAD.HI.U32 R8, R0, R12, RZ ;  /* 0x0000000c00087227 */ /* 0x000fcc00078e00ff */
[----:B------:R-:W-:Y:S01]  /*30d0*/  @!P6 IMAD.IADD R10, R10, 0x1, -R2 ;  /* 0x000000010a0ae824 */ /* 0x000fe200078e0a02 */
[----:B------:R-:W-:Y:S01]  /*30e0*/  ISETP.GT.U32.AND P6, PT, R2, R7, PT ;  /* 0x000000070200720c */ /* 0x000fe20003fc4070 */
[----:B------:R-:W-:-:S04]  /*30f0*/  IMAD.MOV R8, RZ, RZ, -R8 ;  /* 0x000000ffff087224 */ /* 0x000fc800078e0a08 */
[----:B------:R-:W-:Y:S02]  /*3100*/  IMAD R8, R2, R8, R12 ;  /* 0x0000000802087224 */ /* 0x000fe400078e020c */
[----:B------:R-:W-:Y:S02]  /*3110*/  IMAD.MOV.U32 R12, RZ, RZ, R14 ;  /* 0x000000ffff0c7224 */ /* 0x000fe400078e000e */
[----:B------:R-:W-:Y:S01]  /*3120*/  @!P4 IMAD.MOV R3, RZ, RZ, -R3 ;  /* 0x000000ffff03c224 */ /* 0x000fe200078e0a03 */
[----:B--2---:R-:W-:Y:S01]  /*3130*/  ISETP.GE.AND P5, PT, R18, RZ, PT ;  /* 0x000000ff1200720c */ /* 0x004fe20003fa6270 */
[----:B0-----:R-:W-:Y:S01]  /*3140*/  IMAD.HI.U32 R9, R0, R13, RZ ;  /* 0x0000000d00097227 */ /* 0x001fe200078e00ff */
[----:B------:R-:W2:Y:S03]  /*3150*/  LDL.LU R18, [R1+0xcfc] ;  /* 0x000cfc0001127983 */ /* 0x000ea60000300800 */
[----:B------:R-:W-:Y:S01]  /*3160*/  @!P2 IMAD.MOV R12, RZ, RZ, -R12 ;  /* 0x000000ffff0ca224 */ /* 0x000fe200078e0a0c */
[----:B------:R-:W-:Y:S01]  /*3170*/  ISETP.GT.U32.AND P2, PT, R2, R10, PT ;  /* 0x0000000a0200720c */ /* 0x000fe20003f44070 */
[----:B------:R-:W-:Y:S01]  /*3180*/  @!P6 IMAD.IADD R7, R7, 0x1, -R2 ;  /* 0x000000010707e824 */ /* 0x000fe200078e0a02 */
[----:B------:R-:W5:Y:S01]  /*3190*/  LDL.LU R14, [R1+0x1c] ;  /* 0x00001c00010e7983 */ /* 0x000f620000300800 */
[----:B------:R-:W-:-:S03]  /*31a0*/  IMAD.MOV R9, RZ, RZ, -R9 ;  /* 0x000000ffff097224 */ /* 0x000fc600078e0a09 */
[----:B------:R-:W-:Y:S01]  /*31b0*/  STL [R1+0x1a0], R3 ;  /* 0x0001a00301007387 */ /* 0x000fe20000100800 */
[----:B------:R-:W-:-:S03]  /*31c0*/  @!P0 IMAD.MOV R4, RZ, RZ, -R4 ;  /* 0x000000ffff048224 */ /* 0x000fc600078e0a04 */
[----:B------:R0:W-:Y:S01]  /*31d0*/  STL [R1+0x114], R12 ;  /* 0x0001140c01007387 */ /* 0x0001e20000100800 */
[----:B------:R-:W-:Y:S02]  /*31e0*/  IMAD R9, R2, R9, R13 ;  /* 0x0000000902097224 */ /* 0x000fe400078e020d */
[----:B------:R-:W-:Y:S01]  /*31f0*/  @!P3 IMAD.MOV R6, RZ, RZ, -R6 ;  /* 0x000000ffff06b224 */ /* 0x000fe200078e0a06 */
[----:B------:R-:W-:Y:S01]  /*3200*/  STL [R1+0x124], R4 ;  /* 0x0001240401007387 */ /* 0x000fe20000100800 */
[----:B0-----:R-:W-:Y:S01]  /*3210*/  IMAD.MOV.U32 R12, RZ, RZ, R7 ;  /* 0x000000ffff0c7224 */ /* 0x001fe200078e0007 */
[----:B------:R-:W-:-:S03]  /*3220*/  ISETP.GE.AND P0, PT, R22, RZ, PT ;  /* 0x000000ff1600720c */ /* 0x000fc60003f06270 */
[----:B------:R-:W-:Y:S01]  /*3230*/  @!P1 IMAD.MOV R12, RZ, RZ, -R12 ;  /* 0x000000ffff0c9224 */ /* 0x000fe200078e0a0c */
[----:B------:R-:W-:Y:S01]  /*3240*/  STL [R1+0x128], R6 ;  /* 0x0001280601007387 */ /* 0x000fe20000100800 */
[----:B------:R-:W-:Y:S01]  /*3250*/  ISETP.GT.U32.AND P3, PT, R2, R9, PT ;  /* 0x000000090200720c */ /* 0x000fe20003f64070 */
[--C-:B------:R-:W-:Y:S02]  /*3260*/  @!P2 IMAD.IADD R10, R10, 0x1, -R2.reuse ;  /* 0x000000010a0aa824 */ /* 0x100fe400078e0a02 */
[----:B------:R-:W2:Y:S04]  /*3270*/  LDL.LU R22, [R1+0x20] ;  /* 0x0000200001167983 */ /* 0x000ea80000300800 */
[----:B------:R0:W-:Y:S04]  /*3280*/  STL [R1+0x12c], R12 ;  /* 0x00012c0c01007387 */ /* 0x0001e80000100800 */
[----:B0-----:R-:W2:Y:S02]  /*3290*/  LDL.LU R12, [R1+0x5c] ;  /* 0x00005c00010c7983 */ /* 0x001ea40000300800 */
[----:B------:R-:W-:Y:S01]  /*32a0*/  @!P3 IMAD.IADD R9, R9, 0x1, -R2 ;  /* 0x000000010909b824 */ /* 0x000fe200078e0a02 */
[----:B----4-:R-:W-:-:S02]  /*32b0*/  IABS R3, R29 ;  /* 0x0000001d00037213 */ /* 0x010fc40000000000 */
[----:B------:R-:W-:Y:S01]  /*32c0*/  ISETP.GE.AND P2, PT, R29, RZ, PT ;  /* 0x000000ff1d00720c */ /* 0x000fe20003f46270 */
[----:B------:R-:W-:Y:S02]  /*32d0*/  IMAD.MOV.U32 R29, RZ, RZ, R15 ;  /* 0x000000ffff1d7224 */ /* 0x000fe400078e000f */
[----:B------:R-:W4:Y:S01]  /*32e0*/  LDL R15, [R1+0x30] ;  /* 0x00003000010f7983 */ /* 0x000f220000100800 */
[----:B---3--:R-:W-:Y:S02]  /*32f0*/  IABS R4, R23 ;  /* 0x0000001700047213 */ /* 0x008fe40000000000 */
[----:B------:R-:W-:Y:S02]  /*3300*/  ISETP.GE.AND P3, PT, R23, RZ, PT ;  /* 0x000000ff1700720c */ /* 0x000fe40003f66270 */
[----:B------:R-:W3:Y:S01]  /*3310*/  LDL R23, [R1+0x24] ;  /* 0x0000240001177983 */ /* 0x000ee20000100800 */
[C---:B------:R-:W-:Y:S02]  /*3320*/  ISETP.GT.U32.AND P4, PT, R2.reuse, R8, PT ;  /* 0x000000080200720c */ /* 0x040fe40003f84070 */
[----:B------:R-:W-:-:S11]  /*3330*/  ISETP.GT.U32.AND P1, PT, R2, R9, PT ;  /* 0x000000090200720c */ /* 0x000fd60003f24070 */
[----:B------:R-:W-:-:S05]  /*3340*/  @!P4 IMAD.IADD R8, R8, 0x1, -R2 ;  /* 0x000000010808c824 */ /* 0x000fca00078e0a02 */
[----:B------:R-:W-:Y:S02]  /*3350*/  ISETP.GT.U32.AND P4, PT, R2, R8, PT ;  /* 0x000000080200720c */ /* 0x000fe40003f84070 */
[----:B------:R-:W-:Y:S01]  /*3360*/  ISETP.GE.AND P6, PT, R11, RZ, PT ;  /* 0x000000ff0b00720c */ /* 0x000fe20003fc6270 */
[----:B------:R-:W-:Y:S02]  /*3370*/  @!P1 IMAD.IADD R9, R9, 0x1, -R2 ;  /* 0x0000000109099824 */ /* 0x000fe400078e0a02 */
[----:B------:R-:W-:-:S08]  /*3380*/  IMAD.HI.U32 R7, R0, R4, RZ ;  /* 0x0000000400077227 */ /* 0x000fd000078e00ff */
[----:B------:R-:W-:-:S04]  /*3390*/  @!P4 IMAD.IADD R8, R8, 0x1, -R2 ;  /* 0x000000010808c824 */ /* 0x000fc800078e0a02 */
[----:B------:R-:W-:Y:S02]  /*33a0*/  IMAD.MOV.U32 R13, RZ, RZ, R8 ;  /* 0x000000ffff0d7224 */ /* 0x000fe400078e0008 */
[----:B------:R-:W-:Y:S02]  /*33b0*/  @!P5 IMAD.MOV R10, RZ, RZ, -R10 ;  /* 0x000000ffff0ad224 */ /* 0x000fe400078e0a0a */
[----:B------:R-:W-:Y:S02]  /*33c0*/  @!P0 IMAD.MOV R13, RZ, RZ, -R13 ;  /* 0x000000ffff0d8224 */ /* 0x000fe400078e0a0d */
[----:B------:R-:W-:Y:S01]  /*33d0*/  IMAD.MOV R7, RZ, RZ, -R7 ;  /* 0x000000ffff077224 */ /* 0x000fe200078e0a07 */
[----:B------:R-:W-:Y:S03]  /*33e0*/  STL [R1+0x130], R10 ;  /* 0x0001300a01007387 */ /* 0x000fe60000100800 */
[----:B------:R-:W-:Y:S01]  /*33f0*/  IMAD R4, R2, R7, R4 ;  /* 0x0000000702047224 */ /* 0x000fe200078e0204 */
[----:B------:R-:W-:Y:S01]  /*3400*/  STL [R1+0x134], R13 ;  /* 0x0001340d01007387 */ /* 0x000fe20000100800 */
[----:B----4-:R-:W-:Y:S01]  /*3410*/  IABS R8, R15 ;  /* 0x0000000f00087213 */ /* 0x010fe20000000000 */
[----:B------:R-:W-:-:S04]  /*3420*/  IMAD.MOV.U32 R15, RZ, RZ, R9 ;  /* 0x000000ffff0f7224 */ /* 0x000fc800078e0009 */
[----:B------:R-:W-:Y:S01]  /*3430*/  @!P6 IMAD.MOV R15, RZ, RZ, -R15 ;  /* 0x000000ffff0fe224 */ /* 0x000fe200078e0a0f */
[----:B---3--:R-:W-:-:S04]  /*3440*/  IABS R7, R23 ;  /* 0x0000001700077213 */ /* 0x008fc80000000000 */
[----:B------:R0:W-:Y:S04]  /*3450*/  STL [R1+0x138], R15 ;  /* 0x0001380f01007387 */ /* 0x0001e80000100800 */
[----:B0-----:R-:W3:Y:S04]  /*3460*/  LDL R15, [R1+0x40] ;  /* 0x00004000010f7983 */ /* 0x001ee80000100800 */
[----:B------:R-:W4:Y:S01]  /*3470*/  LDL.LU R23, [R1+0x44] ;  /* 0x0000440001177983 */ /* 0x000f220000300800 */
[----:B------:R-:W-:-:S04]  /*3480*/  IMAD.HI.U32 R11, R0, R3, RZ ;  /* 0x00000003000b7227 */ /* 0x000fc800078e00ff */
[----:B------:R-:W-:-:S04]  /*3490*/  IMAD.MOV R11, RZ, RZ, -R11 ;  /* 0x000000ffff0b7224 */ /* 0x000fc800078e0a0b */
[----:B------:R-:W-:-:S05]  /*34a0*/  IMAD R3, R2, R11, R3 ;  /* 0x0000000b02037224 */ /* 0x000fca00078e0203 */
[----:B------:R-:W-:Y:S01]  /*34b0*/  ISETP.GT.U32.AND P4, PT, R2, R3, PT ;  /* 0x000000030200720c */ /* 0x000fe20003f84070 */
[----:B----4-:R0:W-:Y:S04]  /*34c0*/  STL [R1+0xcf8], R23 ;  /* 0x000cf81701007387 */ /* 0x0101e80000100800 */
[----:B0-----:R-:W4:Y:S08]  /*34d0*/  LDL R23, [R1+0x3c] ;  /* 0x00003c0001177983 */ /* 0x001f300000100800 */
[----:B------:R-:W-:Y:S01]  /*34e0*/  @!P4 IMAD.IADD R3, R3, 0x1, -R2 ;  /* 0x000000010303c824 */ /* 0x000fe200078e0a02 */
[----:B--2---:R-:W-:-:S02]  /*34f0*/  ISETP.GE.AND P1, PT, R12, RZ, PT ;  /* 0x000000ff0c00720c */ /* 0x004fc40003f26270 */
[----:B------:R-:W-:Y:S02]  /*3500*/  IABS R12, R12 ;  /* 0x0000000c000c7213 */ /* 0x000fe40000000000 */
[----:B------:R-:W-:-:S03]  /*3510*/  ISETP.GT.U32.AND P4, PT, R2, R3, PT ;  /* 0x000000030200720c */ /* 0x000fc60003f84070 */
[----:B------:R-:W-:-:S04]  /*3520*/  IMAD.HI.U32 R13, R0, R12, RZ ;  /* 0x0000000c000d7227 */ /* 0x000fc800078e00ff */
[----:B------:R-:W-:-:S04]  /*3530*/  IMAD.MOV R13, RZ, RZ, -R13 ;  /* 0x000000ffff0d7224 */ /* 0x000fc800078e0a0d */
[----:B------:R-:W-:Y:S02]  /*3540*/  IMAD R12, R2, R13, R12 ;  /* 0x0000000d020c7224 */ /* 0x000fe400078e020c */
[----:B------:R-:W-:Y:S01]  /*3550*/  @!P4 IMAD.IADD R3, R3, 0x1, -R2 ;  /* 0x000000010303c824 */ /* 0x000fe200078e0a02 */
[----:B------:R-:W-:Y:S02]  /*3560*/  IABS R10, R22 ;  /* 0x00000016000a7213 */ /* 0x000fe40000000000 */
[----:B------:R-:W-:Y:S02]  /*3570*/  ISETP.GE.AND P4, PT, R22, RZ, PT ;  /* 0x000000ff1600720c */ /* 0x000fe40003f86270 */
[----:B------:R-:W2:Y:S01]  /*3580*/  LDL.LU R22, [R1+0x48] ;  /* 0x0000480001167983 */ /* 0x000ea20000300800 */
[----:B------:R-:W-:Y:S02]  /*3590*/  ISETP.GT.U32.AND P0, PT, R2, R4, PT ;  /* 0x000000040200720c */ /* 0x000fe40003f04070 */
[----:B----4-:R-:W-:Y:S01]  /*35a0*/  IABS R13, R23 ;  /* 0x00000017000d7213 */ /* 0x010fe20000000000 */
[----:B------:R-:W-:-:S04]  /*35b0*/  IMAD.MOV.U32 R23, RZ, RZ, R3 ;  /* 0x000000ffff177224 */ /* 0x000fc800078e0003 */
[----:B------:R-:W-:-:S05]  /*35c0*/  @!P2 IMAD.MOV R23, RZ, RZ, -R23 ;  /* 0x000000ffff17a224 */ /* 0x000fca00078e0a17 */
[----:B------:R0:W-:Y:S04]  /*35d0*/  STL [R1+0x13c], R23 ;  /* 0x00013c1701007387 */ /* 0x0001e80000100800 */
[----:B0-----:R-:W4:Y:S01]  /*35e0*/  LDL.LU R23, [R1+0x24] ;  /* 0x0000240001177983 */ /* 0x001f220000300800 */
[----:B-----5:R-:W-:Y:S01]  /*35f0*/  IABS R6, R14 ;  /* 0x0000000e00067213 */ /* 0x020fe20000000000 */
[----:B------:R-:W-:-:S04]  /*3600*/  @!P0 IMAD.IADD R4, R4, 0x1, -R2 ;  /* 0x0000000104048824 */ /* 0x000fc800078e0a02 */
[----:B------:R-:W-:Y:S01]  /*3610*/  IMAD.HI.U32 R11, R0, R6, RZ ;  /* 0x00000006000b7227 */ /* 0x000fe200078e00ff */
[----:B------:R-:W-:-:S03]  /*3620*/  ISETP.GT.U32.AND P0, PT, R2, R4, PT ;  /* 0x000000040200720c */ /* 0x000fc60003f04070 */
[----:B------:R-:W-:Y:S02]  /*3630*/  IMAD.MOV R11, RZ, RZ, -R11 ;  /* 0x000000ffff0b7224 */ /* 0x000fe400078e0a0b */
[----:B------:R-:W-:-:S04]  /*3640*/  IMAD.HI.U32 R9, R0, R7, RZ ;  /* 0x0000000700097227 */ /* 0x000fc800078e00ff */
[----:B------:R-:W-:Y:S02]  /*3650*/  IMAD R6, R2, R11, R6 ;  /* 0x0000000b02067224 */ /* 0x000fe400078e0206 */
[----:B------:R-:W-:-:S04]  /*3660*/  IMAD.HI.U32 R11, R0, R10, RZ ;  /* 0x0000000a000b7227 */ /* 0x000fc800078e00ff */
[----:B------:R-:W-:Y:S02]  /*3670*/  IMAD.MOV R9, RZ, RZ, -R9 ;  /* 0x000000ffff097224 */ /* 0x000fe400078e0a09 */
[----:B------:R-:W-:Y:S02]  /*3680*/  IMAD.MOV R11, RZ, RZ, -R11 ;  /* 0x000000ffff0b7224 */ /* 0x000fe400078e0a0b */
[----:B------:R-:W-:Y:S02]  /*3690*/  @!P0 IMAD.IADD R4, R4, 0x1, -R2 ;  /* 0x0000000104048824 */ /* 0x000fe400078e0a02 */
[C---:B------:R-:W-:Y:S02]  /*36a0*/  IMAD R7, R2.reuse, R9, R7 ;  /* 0x0000000902077224 */ /* 0x040fe400078e0207 */
[C---:B------:R-:W-:Y:S01]  /*36b0*/  IMAD R10, R2.reuse, R11, R10 ;  /* 0x0000000b020a7224 */ /* 0x040fe200078e020a */
[----:B------:R-:W-:Y:S01]  /*36c0*/  IABS R11, R21 ;  /* 0x00000015000b7213 */ /* 0x000fe20000000000 */
[----:B------:R-:W-:Y:S01]  /*36d0*/  @!P3 IMAD.MOV R4, RZ, RZ, -R4 ;  /* 0x000000ffff04b224 */ /* 0x000fe200078e0a04 */
[----:B------:R-:W-:-:S03]  /*36e0*/  ISETP.GT.U32.AND P3, PT, R2, R7, PT ;  /* 0x000000070200720c */ /* 0x000fc60003f64070 */
[----:B------:R-:W-:-:S04]  /*36f0*/  IMAD.HI.U32 R3, R0, R11, RZ ;  /* 0x0000000b00037227 */ /* 0x000fc800078e00ff */
[----:B------:R-:W-:Y:S01]  /*3700*/  IMAD.MOV R3, RZ, RZ, -R3 ;  /* 0x000000ffff037224 */ /* 0x000fe200078e0a03 */
[----:B------:R-:W-:Y:S03]  /*3710*/  STL [R1+0x140], R4 ;  /* 0x0001400401007387 */ /* 0x000fe60000100800 */
[----:B------:R-:W-:Y:S02]  /*3720*/  IMAD R3, R2, R3, R11 ;  /* 0x0000000302037224 */ /* 0x000fe400078e020b */
[----:B------:R-:W-:Y:S01]  /*3730*/  @!P3 IMAD.IADD R7, R7, 0x1, -R2 ;  /* 0x000000010707b824 */ /* 0x000fe200078e0a02 */
[----:B------:R-:W5:Y:S01]  /*3740*/  LDL.LU R11, [R1+0x30] ;  /* 0x00003000010b7983 */ /* 0x000f620000300800 */
[----:B----4-:R-:W-:-:S03]  /*3750*/  ISETP.GE.AND P3, PT, R23, RZ, PT ;  /* 0x000000ff1700720c */ /* 0x010fc60003f66270 */
[----:B------:R-:W4:Y:S01]  /*3760*/  LDL.LU R23, [R1+0xcf8] ;  /* 0x000cf80001177983 */ /* 0x000f220000300800 */
[----:B------:R-:W-:Y:S02]  /*3770*/  ISETP.GT.U32.AND P6, PT, R2, R6, PT ;  /* 0x000000060200720c */ /* 0x000fe40003fc4070 */
[----:B------:R-:W-:Y:S01]  /*3780*/  ISETP.GE.AND P5, PT, R14, RZ, PT ;  /* 0x000000ff0e00720c */ /* 0x000fe20003fa6270 */
[----:B------:R-:W-:Y:S01]  /*3790*/  IMAD.HI.U32 R14, R0, R8, RZ ;  /* 0x00000008000e7227 */ /* 0x000fe200078e00ff */
[----:B------:R-:W-:-:S03]  /*37a0*/  ISETP.GT.U32.AND P0, PT, R2, R12, PT ;  /* 0x0000000c0200720c */ /* 0x000fc60003f04070 */
[----:B------:R-:W-:-:S04]  /*37b0*/  IMAD.MOV R14, RZ, RZ, -R14 ;  /* 0x000000ffff0e7224 */ /* 0x000fc800078e0a0e */
[----:B------:R-:W-:Y:S01]  /*37c0*/  IMAD R14, R2, R14, R8 ;  /* 0x0000000e020e7224 */ /* 0x000fe200078e0208 */
[----:B------:R-:W-:Y:S01]  /*37d0*/  IABS R8, R29 ;  /* 0x0000001d00087213 */ /* 0x000fe20000000000 */
[----:B------:R-:W-:Y:S01]  /*37e0*/  @!P6 IMAD.IADD R6, R6, 0x1, -R2 ;  /* 0x000000010606e824 */ /* 0x000fe200078e0a02 */
[----:B---3--:R-:W-:-:S03]  /*37f0*/  IABS R9, R15 ;  /* 0x0000000f00097213 */ /* 0x008fc60000000000 */
[----:B------:R-:W-:Y:S01]  /*3800*/  @!P0 IMAD.IADD R12, R12, 0x1, -R2 ;  /* 0x000000010c0c8824 */ /* 0x000fe200078e0a02 */
[----:B------:R-:W-:Y:S01]  /*3810*/  ISETP.GT.U32.AND P0, PT, R2, R6, PT ;  /* 0x000000060200720c */ /* 0x000fe20003f04070 */
[----:B------:R-:W-:-:S04]  /*3820*/  IMAD.HI.U32 R15, R0, R8, RZ ;  /* 0x00000008000f7227 */ /* 0x000fc800078e00ff */
[----:B------:R-:W-:-:S04]  /*3830*/  IMAD.MOV R15, RZ, RZ, -R15 ;  /* 0x000000ffff0f7224 */ /* 0x000fc800078e0a0f */
[----:B------:R-:W-:Y:S02]  /*3840*/  IMAD R8, R2, R15, R8 ;  /* 0x0000000f02087224 */ /* 0x000fe400078e0208 */
[----:B------:R-:W-:-:S04]  /*3850*/  IMAD.HI.U32 R15, R0, R9, RZ ;  /* 0x00000009000f7227 */ /* 0x000fc800078e00ff */
[----:B------:R-:W-:Y:S01]  /*3860*/  @!P0 IMAD.IADD R6, R6, 0x1, -R2 ;  /* 0x0000000106068824 */ /* 0x000fe200078e0a02 */
[----:B------:R-:W-:Y:S01]  /*3870*/  ISETP.GT.U32.AND P0, PT, R2, R14, PT ;  /* 0x0000000e0200720c */ /* 0x000fe20003f04070 */
[----:B------:R-:W-:-:S04]  /*3880*/  IMAD.MOV R15, RZ, RZ, -R15 ;  /* 0x000000ffff0f7224 */ /* 0x000fc800078e0a0f */
[----:B------:R-:W-:Y:S02]  /*3890*/  IMAD R9, R2, R15, R9 ;  /* 0x0000000f02097224 */ /* 0x000fe400078e0209 */
[----:B------:R-:W-:Y:S02]  /*38a0*/  IMAD.MOV.U32 R15, RZ, RZ, R29 ;  /* 0x000000ffff0f7224 */ /* 0x000fe400078e001d */
[----:B------:R-:W-:-:S04]  /*38b0*/  IMAD.MOV.U32 R29, RZ, RZ, R6 ;  /* 0x000000ffff1d7224 */ /* 0x000fc800078e0006 */
[----:B------:R-:W-:Y:S02]  /*38c0*/  @!P5 IMAD.MOV R29, RZ, RZ, -R29 ;  /* 0x000000ffff1dd224 */ /* 0x000fe400078e0a1d */
[----:B------:R-:W-:Y:S01]  /*38d0*/  @!P0 IMAD.IADD R14, R14, 0x1, -R2 ;  /* 0x000000010e0e8824 */ /* 0x000fe200078e0a02 */
[----:B-----5:R-:W-:Y:S02]  /*38e0*/  ISETP.GE.AND P0, PT, R11, RZ, PT ;  /* 0x000000ff0b00720c */ /* 0x020fe40003f06270 */
[----:B------:R-:W-:Y:S01]  /*38f0*/  ISETP.GT.U32.AND P6, PT, R2, R10, PT ;  /* 0x0000000a0200720c */ /* 0x000fe20003fc4070 */
[----:B----4-:R0:W-:Y:S01]  /*3900*/  STL [R1+0xcf4], R23 ;  /* 0x000cf41701007387 */ /* 0x0101e20000100800 */
[----:B------:R-:W-:-:S03]  /*3910*/  IABS R11, R23 ;  /* 0x00000017000b7213 */ /* 0x000fc60000000000 */
[----:B------:R-:W-:Y:S04]  /*3920*/  STL [R1+0x144], R29 ;  /* 0x0001441d01007387 */ /* 0x000fe80000100800 */
[----:B0-----:R-:W3:Y:S04]  /*3930*/  LDL.LU R23, [R1+0x3c] ;  /* 0x00003c0001177983 */ /* 0x001ee80000300800 */
[----:B------:R-:W-:Y:S01]  /*3940*/  @!P6 IMAD.IADD R10, R10, 0x1, -R2 ;  /* 0x000000010a0ae824 */ /* 0x000fe200078e0a02 */
[----:B------:R-:W-:-:S04]  /*3950*/  ISETP.GT.U32.AND P2, PT, R2, R12, PT ;  /* 0x0000000c0200720c */ /* 0x000fc80003f44070 */
[----:B------:R-:W-:-:S09]  /*3960*/  ISETP.GT.U32.AND P6, PT, R2, R10, PT ;  /* 0x0000000a0200720c */ /* 0x000fd20003fc4070 */
[----:B------:R-:W-:Y:S01]  /*3970*/  @!P2 IMAD.IADD R12, R12, 0x1, -R2 ;  /* 0x000000010c0ca824 */ /* 0x000fe200078e0a02 */
[----:B------:R-:W-:-:S03]  /*3980*/  ISETP.GT.U32.AND P2, PT, R2, R8, PT ;  /* 0x000000080200720c */ /* 0x000fc60003f44070 */
[----:B------:R-:W-:Y:S01]  /*3990*/  @!P6 IMAD.IADD R10, R10, 0x1, -R2 ;  /* 0x000000010a0ae824 */ /* 0x000fe200078e0a02 */
[----:B------:R-:W-:Y:S01]  /*39a0*/  ISETP.GT.U32.AND P6, PT, R2, R3, PT ;  /* 0x000000030200720c */ /* 0x000fe20003fc4070 */
[----:B------:R-:W-:-:S05]  /*39b0*/  @!P1 IMAD.MOV R12, RZ, RZ, -R12 ;  /* 0x000000ffff0c9224 */ /* 0x000fca00078e0a0c */
[----:B------:R0:W-:Y:S03]  /*39c0*/  STL [R1+0x14c], R12 ;  /* 0x00014c0c01007387 */ /* 0x0001e60000100800 */
[----:B------:R-:W-:-:S04]  /*39d0*/  @!P2 IMAD.IADD R8, R8, 0x1, -R2 ;  /* 0x000000010808a824 */ /* 0x000fc800078e0a02 */
[----:B------:R-:W-:Y:S01]  /*39e0*/  @!P6 IMAD.IADD R3, R3, 0x1, -R2 ;  /* 0x000000010303e824 */ /* 0x000fe200078e0a02 */
[C---:B------:R-:W-:Y:S01]  /*39f0*/  ISETP.GT.U32.AND P5, PT, R2.reuse, R8, PT ;  /* 0x000000080200720c */ /* 0x040fe20003fa4070 */
[----:B0-----:R-:W4:Y:S03]  /*3a00*/  LDL.LU R12, [R1+0x40] ;  /* 0x00004000010c7983 */ /* 0x001f260000300800 */
[----:B------:R-:W-:Y:S01]  /*3a10*/  ISETP.GT.U32.AND P1, PT, R2, R3, PT ;  /* 0x000000030200720c */ /* 0x000fe20003f24070 */
[----:B------:R-:W-:Y:S02]  /*3a20*/  IMAD.MOV.U32 R6, RZ, RZ, R15 ;  /* 0x000000ffff067224 */ /* 0x000fe400078e000f */
[----:B------:R-:W-:Y:S02]  /*3a30*/  IMAD.MOV.U32 R15, RZ, RZ, R21 ;  /* 0x000000ffff0f7224 */ /* 0x000fe400078e0015 */
[----:B------:R-:W-:Y:S01]  /*3a40*/  @!P4 IMAD.MOV R10, RZ, RZ, -R10 ;  /* 0x000000ffff0ac224 */ /* 0x000fe200078e0a0a */
[----:B------:R-:W5:Y:S03]  /*3a50*/  LDL.LU R21, [R1+0x4c] ;  /* 0x00004c0001157983 */ /* 0x000f660000300800 */
[----:B------:R-:W-:Y:S01]  /*3a60*/  @!P5 IMAD.IADD R8, R8, 0x1, -R2 ;  /* 0x000000010808d824 */ /* 0x000fe200078e0a02 */
[----:B------:R-:W2:Y:S01]  /*3a70*/  LDL.LU R29, [R1+0x50] ;  /* 0x00005000011d7983 */ /* 0x000ea20000300800 */
[----:B------:R-:W-:-:S02]  /*3a80*/  ISETP.GE.AND P5, PT, R15, RZ, PT ;  /* 0x000000ff0f00720c */ /* 0x000fc40003fa6270 */
[----:B------:R-:W-:Y:S01]  /*3a90*/  @!P1 IMAD.IADD R3, R3, 0x1, -R2 ;  /* 0x0000000103039824 */ /* 0x000fe200078e0a02 */
[----:B------:R-:W-:Y:S04]  /*3aa0*/  STL [R1+0x150], R10 ;  /* 0x0001500a01007387 */ /* 0x000fe80000100800 */
[----:B------:R-:W2:Y:S01]  /*3ab0*/  LDL.LU R15, [R1+0x54] ;  /* 0x00005400010f7983 */ /* 0x000ea20000300800 */
[----:B---3--:R-:W-:-:S03]  /*3ac0*/  ISETP.GE.AND P1, PT, R23, RZ, PT ;  /* 0x000000ff1700720c */ /* 0x008fc60003f26270 */
[----:B------:R-:W3:Y:S01]  /*3ad0*/  LDL.LU R23, [R1+0xcf4] ;  /* 0x000cf40001177983 */ /* 0x000ee20000300800 */
[----:B------:R-:W-:Y:S01]  /*3ae0*/  IMAD.HI.U32 R4, R0, R13, RZ ;  /* 0x0000000d00047227 */ /* 0x000fe200078e00ff */
[----:B------:R-:W-:-:S03]  /*3af0*/  ISETP.GT.U32.AND P6, PT, R2, R14, PT ;  /* 0x0000000e0200720c */ /* 0x000fc60003fc4070 */
[----:B------:R-:W-:-:S04]  /*3b00*/  IMAD.MOV R4, RZ, RZ, -R4 ;  /* 0x000000ffff047224 */ /* 0x000fc800078e0a04 */
[C---:B------:R-:W-:Y:S01]  /*3b10*/  IMAD R4, R2.reuse, R4, R13 ;  /* 0x0000000402047224 */ /* 0x040fe200078e020d */
[----:B------:R-:W-:-:S04]  /*3b20*/  ISETP.GT.U32.AND P2, PT, R2, R7, PT ;  /* 0x000000070200720c */ /* 0x000fc80003f44070 */
[----:B------:R-:W-:Y:S01]  /*3b30*/  ISETP.GT.U32.AND P4, PT, R2, R4, PT ;  /* 0x000000040200720c */ /* 0x000fe20003f84070 */
[----:B------:R-:W-:Y:S01]  /*3b40*/  @!P6 IMAD.IADD R14, R14, 0x1, -R2 ;  /* 0x000000010e0ee824 */ /* 0x000fe200078e0a02 */
[----:B------:R-:W-:-:S07]  /*3b50*/  ISETP.GT.U32.AND P6, PT, R2, R9, PT ;  /* 0x000000090200720c */ /* 0x000fce0003fc4070 */
[----:B------:R-:W-:Y:S01]  /*3b60*/  @!P2 IMAD.IADD R7, R7, 0x1, -R2 ;  /* 0x000000010707a824 */ /* 0x000fe200078e0a02 */
[----:B------:R-:W-:Y:S01]  /*3b70*/  ISETP.GE.AND P2, PT, R6, RZ, PT ;  /* 0x000000ff0600720c */ /* 0x000fe20003f46270 */
[----:B------:R-:W-:-:S04]  /*3b80*/  IMAD.HI.U32 R6, R0, R11, RZ ;  /* 0x0000000b00067227 */ /* 0x000fc800078e00ff */
[--C-:B------:R-:W-:Y:S02]  /*3b90*/  @!P4 IMAD.IADD R4, R4, 0x1, -R2.reuse ;  /* 0x000000010404c824 */ /* 0x100fe400078e0a02 */
[----:B------:R-:W-:Y:S01]  /*3ba0*/  @!P6 IMAD.IADD R9, R9, 0x1, -R2 ;  /* 0x000000010909e824 */ /* 0x000fe200078e0a02 */
[----:B----4-:R-:W-:Y:S01]  /*3bb0*/  ISETP.GE.AND P4, PT, R12, RZ, PT ;  /* 0x000000ff0c00720c */ /* 0x010fe20003f86270 */
[----:B------:R-:W-:Y:S01]  /*3bc0*/  IMAD.MOV.U32 R12, RZ, RZ, R14 ;  /* 0x000000ffff0c7224 */ /* 0x000fe200078e000e */
[C---:B------:R-:W-:Y:S01]  /*3bd0*/  ISETP.GT.U32.AND P6, PT, R2.reuse, R4, PT ;  /* 0x000000040200720c */ /* 0x040fe20003fc4070 */
[----:B------:R-:W-:Y:S02]  /*3be0*/  IMAD.MOV R6, RZ, RZ, -R6 ;  /* 0x000000ffff067224 */ /* 0x000fe400078e0a06 */
[----:B------:R-:W-:Y:S01]  /*3bf0*/  @!P0 IMAD.MOV R12, RZ, RZ, -R12 ;  /* 0x000000ffff0c8224 */ /* 0x000fe200078e0a0c */
[C---:B------:R-:W-:Y:S01]  /*3c00*/  ISETP.GT.U32.AND P0, PT, R2.reuse, R9, PT ;  /* 0x000000090200720c */ /* 0x040fe20003f04070 */
[----:B------:R-:W-:-:S02]  /*3c10*/  IMAD R6, R2, R6, R11 ;  /* 0x0000000602067224 */ /* 0x000fc400078e020b */
[----:B------:R-:W-:Y:S02]  /*3c20*/  IMAD.MOV.U32 R11, RZ, RZ, R3 ;  /* 0x000000ffff0b7224 */ /* 0x000fe400078e0003 */
[----:B------:R-:W-:Y:S02]  /*3c30*/  @!P3 IMAD.MOV R7, RZ, RZ, -R7 ;  /* 0x000000ffff07b224 */ /* 0x000fe400078e0a07 */
[----:B------:R-:W-:Y:S02]  /*3c40*/  @!P2 IMAD.MOV R8, RZ, RZ, -R8 ;  /* 0x000000ffff08a224 */ /* 0x000fe400078e0a08 */
[----:B------:R-:W-:Y:S01]  /*3c50*/  @!P5 IMAD.MOV R11, RZ, RZ, -R11 ;  /* 0x000000ffff0bd224 */ /* 0x000fe200078e0a0b */
[----:B------:R5:W-:Y:S01]  /*3c60*/  STL [R1+0x160], R7 ;  /* 0x0001600701007387 */ /* 0x000be20000100800 */
[----:B------:R-:W-:-:S03]  /*3c70*/  @!P6 IMAD.IADD R4, R4, 0x1, -R2 ;  /* 0x000000010404e824 */ /* 0x000fc600078e0a02 */
[----:B------:R0:W-:Y:S01]  /*3c80*/  STL [R1+0x164], R12 ;  /* 0x0001640c01007387 */ /* 0x0001e20000100800 */
[----:B--2---:R-:W-:Y:S01]  /*3c90*/  IABS R13, R22 ;  /* 0x00000016000d7213 */ /* 0x004fe20000000000 */
[----:B------:R-:W-:Y:S02]  /*3ca0*/  @!P0 IMAD.IADD R9, R9, 0x1, -R2 ;  /* 0x0000000109098824 */ /* 0x000fe400078e0a02 */
[----:B------:R-:W-:Y:S01]  /*3cb0*/  STL [R1+0x168], R8 ;  /* 0x0001680801007387 */ /* 0x000fe20000100800 */
[----:B------:R-:W-:-:S03]  /*3cc0*/  ISETP.GE.AND P6, PT, R22, RZ, PT ;  /* 0x000000ff1600720c */ /* 0x000fc60003fc6270 */
[----:B------:R-:W-:Y:S01]  /*3cd0*/  STL [R1+0x16c], R11 ;  /* 0x00016c0b01007387 */ /* 0x000fe20000100800 */
[----:B-----5:R-:W-:Y:S02]  /*3ce0*/  IABS R7, R21 ;  /* 0x0000001500077213 */ /* 0x020fe40000000000 */
[----:B------:R-:W-:Y:S02]  /*3cf0*/  ISETP.GE.AND P0, PT, R21, RZ, PT ;  /* 0x000000ff1500720c */ /* 0x000fe40003f06270 */
[----:B---3--:R-:W-:Y:S02]  /*3d00*/  ISETP.GE.AND P2, PT, R23, RZ, PT ;  /* 0x000000ff1700720c */ /* 0x008fe40003f46270 */
[----:B------:R-:W2:Y:S04]  /*3d10*/  LDL.LU R23, [R1+0x58] ;  /* 0x0000580001177983 */ /* 0x000ea80000300800 */
[----:B------:R-:W3:Y:S04]  /*3d20*/  LDL.LU R22, [R1+0x64] ;  /* 0x0000640001167983 */ /* 0x000ee80000300800 */
[----:B------:R-:W4:Y:S01]  /*3d30*/  LDL.LU R21, [R1+0x90] ;  /* 0x0000900001157983 */ /* 0x000f220000300800 */
[----:B------:R-:W-:Y:S01]  /*3d40*/  IMAD.HI.U32 R10, R0, R13, RZ ;  /* 0x0000000d000a7227 */ /* 0x000fe200078e00ff */
[----:B------:R-:W-:-:S03]  /*3d50*/  ISETP.GT.U32.AND P3, PT, R2, R6, PT ;  /* 0x000000060200720c */ /* 0x000fc60003f64070 */
[----:B------:R-:W-:-:S04]  /*3d60*/  IMAD.MOV R10, RZ, RZ, -R10 ;  /* 0x000000ffff0a7224 */ /* 0x000fc800078e0a0a */
[----:B------:R-:W-:-:S05]  /*3d70*/  IMAD R10, R2, R10, R13 ;  /* 0x0000000a020a7224 */ /* 0x000fca00078e020d */
[----:B------:R-:W-:Y:S01]  /*3d80*/  ISETP.GT.U32.AND P5, PT, R2, R10, PT ;  /* 0x0000000a0200720c */ /* 0x000fe20003fa4070 */
[----:B------:R-:W-:-:S05]  /*3d90*/  @!P3 IMAD.IADD R6, R6, 0x1, -R2 ;  /* 0x000000010606b824 */ /* 0x000fca00078e0a02 */
[----:B------:R-:W-:Y:S01]  /*3da0*/  ISETP.GT.U32.AND P3, PT, R2, R6, PT ;  /* 0x000000060200720c */ /* 0x000fe20003f64070 */
[----:B0-----:R-:W-:-:S06]  /*3db0*/  IMAD.MOV.U32 R12, RZ, RZ, R4 ;  /* 0x000000ffff0c7224 */ /* 0x001fcc00078e0004 */
[----:B------:R-:W-:Y:S02]  /*3dc0*/  @!P5 IMAD.IADD R10, R10, 0x1, -R2 ;  /* 0x000000010a0ad824 */ /* 0x000fe400078e0a02 */
[----:B------:R-:W-:-:S03]  /*3dd0*/  @!P1 IMAD.MOV R12, RZ, RZ, -R12 ;  /* 0x000000ffff0c9224 */ /* 0x000fc600078e0a0c */
[----:B------:R-:W-:Y:S01]  /*3de0*/  ISETP.GT.U32.AND P1, PT, R2, R10, PT ;  /* 0x0000000a0200720c */ /* 0x000fe20003f24070 */
[----:B------:R-:W-:Y:S01]  /*3df0*/  @!P3 IMAD.IADD R6, R6, 0x1, -R2 ;  /* 0x000000010606b824 */ /* 0x000fe200078e0a02 */
[----:B------:R0:W-:Y:S01]  /*3e00*/  STL [R1+0x174], R12 ;  /* 0x0001740c01007387 */ /* 0x0001e20000100800 */
[----:B------:R-:W-:Y:S01]  /*3e10*/  @!P4 IMAD.MOV R9, RZ, RZ, -R9 ;  /* 0x000000ffff09c224 */ /* 0x000fe200078e0a09 */
[----:B------:R-:W-:Y:S02]  /*3e20*/  IABS R3, R29 ;  /* 0x0000001d00037213 */ /* 0x000fe40000000000 */
[----:B------:R-:W-:Y:S02]  /*3e30*/  ISETP.GE.AND P5, PT, R29, RZ, PT ;  /* 0x000000ff1d00720c */ /* 0x000fe40003fa6270 */
[----:B------:R-:W5:Y:S01]  /*3e40*/  LDL R29, [R1+0x60] ;  /* 0x00006000011d7983 */ /* 0x000f620000100800 */
[----:B0-----:R-:W-:-:S04]  /*3e50*/  IMAD.MOV.U32 R12, RZ, RZ, R6 ;  /* 0x000000ffff0c7224 */ /* 0x001fc800078e0006 */
[----:B------:R-:W-:Y:S01]  /*3e60*/  @!P2 IMAD.MOV R12, RZ, RZ, -R12 ;  /* 0x000000ffff0ca224 */ /* 0x000fe200078e0a0c */
[----:B------:R-:W-:Y:S01]  /*3e70*/  STL [R1+0x184], R9 ;  /* 0x0001840901007387 */ /* 0x000fe20000100800 */
[----:B------:R-:W-:Y:S01]  /*3e80*/  @!P1 IMAD.IADD R10, R10, 0x1, -R2 ;  /* 0x000000010a0a9824 */ /* 0x000fe200078e0a02 */
[----:B------:R-:W-:Y:S02]  /*3e90*/  IABS R8, R15 ;  /* 0x0000000f00087213 */ /* 0x000fe40000000000 */
[----:B------:R0:W-:Y:S01]  /*3ea0*/  STL [R1+0x188], R12 ;  /* 0x0001880c01007387 */ /* 0x0001e20000100800 */
[----:B------:R-:W-:Y:S02]  /*3eb0*/  ISETP.GE.AND P4, PT, R15, RZ, PT ;  /* 0x000000ff0f00720c */ /* 0x000fe40003f86270 */
[----:B---3--:R-:W-:Y:S02]  /*3ec0*/  IABS R6, R22 ;  /* 0x0000001600067213 */ /* 0x008fe40000000000 */
[----:B----4-:R-:W-:-:S02]  /*3ed0*/  ISETP.GE.AND P1, PT, R21, RZ, PT ;  /* 0x000000ff1500720c */ /* 0x010fc40003f26270 */
[----:B0-----:R-:W-:Y:S02]  /*3ee0*/  IABS R12, R21 ;  /* 0x00000015000c7213 */ /* 0x001fe40000000000 */
[----:B------:R-:W3:Y:S04]  /*3ef0*/  LDL.LU R21, [R1+0x68] ;  /* 0x0000680001157983 */ /* 0x000ee80000300800 */
[----:B------:R-:W4:Y:S04]  /*3f00*/  LDL R15, [R1+0x74] ;  /* 0x00007400010f7983 */ /* 0x000f280000100800 */
[----:B------:R0:W-:Y:S04]  /*3f10*/  STL [R1+0xcf0], R22 ;  /* 0x000cf01601007387 */ /* 0x0001e80000100800 */
[----:B0-----:R-:W3:Y:S01]  /*3f20*/  LDL R22, [R1+0x70] ;  /* 0x0000700001167983 */ /* 0x001ee20000100800 */
[----:B------:R-:W-:-:S04]  /*3f30*/  IMAD.HI.U32 R11, R0, R7, RZ ;  /* 0x00000007000b7227 */ /* 0x000fc800078e00ff */
[----:B------:R-:W-:Y:S02]  /*3f40*/  IMAD.MOV R11, RZ, RZ, -R11 ;  /* 0x000000ffff0b7224 */ /* 0x000fe400078e0a0b */
[----:B------:R-:W-:-:S04]  /*3f50*/  IMAD.HI.U32 R4, R0, R3, RZ ;  /* 0x0000000300047227 */ /* 0x000fc800078e00ff */
[----:B------:R-:W-:Y:S02]  /*3f60*/  IMAD R7, R2, R11, R7 ;  /* 0x0000000b02077224 */ /* 0x000fe400078e0207 */
[----:B------:R-:W-:-:S03]  /*3f70*/  IMAD.MOV R4, RZ, RZ, -R4 ;  /* 0x000000ffff047224 */ /* 0x000fc600078e0a04 */
[C---:B------:R-:W-:Y:S01]  /*3f80*/  ISETP.GT.U32.AND P3, PT, R2.reuse, R7, PT ;  /* 0x000000070200720c */ /* 0x040fe20003f64070 */
[----:B------:R-:W-:-:S05]  /*3f90*/  IMAD R3, R2, R4, R3 ;  /* 0x0000000402037224 */ /* 0x000fca00078e0203 */
[----:B------:R-:W-:Y:S01]  /*3fa0*/  ISETP.GT.U32.AND P2, PT, R2, R3, PT ;  /* 0x000000030200720c */ /* 0x000fe20003f44070 */
[----:B------:R-:W-:-:S06]  /*3fb0*/  IMAD.HI.U32 R11, R0, R8, RZ ;  /* 0x00000008000b7227 */ /* 0x000fcc00078e00ff */
[----:B------:R-:W-:Y:S01]  /*3fc0*/  @!P3 IMAD.IADD R7, R7, 0x1, -R2 ;  /* 0x000000010707b824 */ /* 0x000fe200078e0a02 */
[----:B--2---:R-:W-:Y:S01]  /*3fd0*/  IABS R9, R23 ;  /* 0x0000001700097213 */ /* 0x004fe20000000000 */
[----:B------:R-:W-:-:S03]  /*3fe0*/  IMAD.MOV R11, RZ, RZ, -R11 ;  /* 0x000000ffff0b7224 */ /* 0x000fc600078e0a0b */
[C---:B------:R-:W-:Y:S01]  /*3ff0*/  ISETP.GT.U32.AND P3, PT, R2.reuse, R7, PT ;  /* 0x000000070200720c */ /* 0x040fe20003f64070 */
[----:B------:R-:W-:Y:S02]  /*4000*/  @!P2 IMAD.IADD R3, R3, 0x1, -R2 ;  /* 0x000000010303a824 */ /* 0x000fe400078e0a02 */
[----:B------:R-:W-:Y:S02]  /*4010*/  IMAD R8, R2, R11, R8 ;  /* 0x0000000b02087224 */ /* 0x000fe400078e0208 */
[----:B------:R-:W-:Y:S01]  /*4020*/  IMAD.HI.U32 R11, R0, R9, RZ ;  /* 0x00000009000b7227 */ /* 0x000fe200078e00ff */
[----:B------:R-:W-:Y:S02]  /*4030*/  ISETP.GT.U32.AND P2, PT, R2, R3, PT ;  /* 0x000000030200720c */ /* 0x000fe40003f44070 */
[----:B-----5:R-:W-:Y:S01]  /*4040*/  IABS R4, R29 ;  /* 0x0000001d00047213 */ /* 0x020fe20000000000 */
[----:B------:R-:W-:-:S04]  /*4050*/  IMAD.HI.U32 R13, R0, R12, RZ ;  /* 0x0000000c000d7227 */ /* 0x000fc800078e00ff */
[----:B------:R-:W-:Y:S02]  /*4060*/  IMAD.MOV.U32 R29, RZ, RZ, R10 ;  /* 0x000000ffff1d7224 */ /* 0x000fe400078e000a */
[----:B------:R-:W-:Y:S02]  /*4070*/  IMAD.MOV R11, RZ, RZ, -R11 ;  /* 0x000000ffff0b7224 */ /* 0x000fe400078e0a0b */
[----:B------:R-:W-:Y:S02]  /*4080*/  IMAD.MOV R13, RZ, RZ, -R13 ;  /* 0x000000ffff0d7224 */ /* 0x000fe400078e0a0d */
[----:B------:R-:W-:Y:S02]  /*4090*/  @!P6 IMAD.MOV R29, RZ, RZ, -R29 ;  /* 0x000000ffff1de224 */ /* 0x000fe400078e0a1d */
[----:B------:R-:W-:Y:S02]  /*40a0*/  @!P3 IMAD.IADD R7, R7, 0x1, -R2 ;  /* 0x000000010707b824 */ /* 0x000fe400078e0a02 */
[C---:B------:R-:W-:Y:S01]  /*40b0*/  IMAD R9, R2.reuse, R11, R9 ;  /* 0x0000000b02097224 */ /* 0x040fe200078e0209 */
[----:B------:R-:W-:Y:S01]  /*40c0*/  IABS R11, R20 ;  /* 0x00000014000b7213 */ /* 0x000fe20000000000 */
[----:B------:R-:W-:Y:S01]  /*40d0*/  IMAD R12, R2, R13, R12 ;  /* 0x0000000d020c7224 */ /* 0x000fe200078e020c */
[----:B------:R0:W-:Y:S01]  /*40e0*/  STL [R1+0x190], R29 ;  /* 0x0001901d01007387 */ /* 0x0001e20000100800 */
[----:B------:R-:W-:Y:S01]  /*40f0*/  @!P2 IMAD.IADD R3, R3, 0x1, -R2 ;  /* 0x000000010303a824 */ /* 0x000fe200078e0a02 */
[----:B------:R-:W-:-:S03]  /*4100*/  ISETP.GE.AND P3, PT, R23, RZ, PT ;  /* 0x000000ff1700720c */ /* 0x000fc60003f66270 */
[----:B------:R-:W-:Y:S01]  /*4110*/  @!P5 IMAD.MOV R3, RZ, RZ, -R3 ;  /* 0x000000ffff03d224 */ /* 0x000fe200078e0a03 */
[----:B0-----:R-:W2:Y:S04]  /*4120*/  LDL.LU R29, [R1+0x78] ;  /* 0x00007800011d7983 */ /* 0x001ea80000300800 */
[----:B------:R-:W5:Y:S01]  /*4130*/  LDL.LU R23, [R1+0x7c] ;  /* 0x00007c0001177983 */ /* 0x000f620000300800 */
[----:B---3--:R-:W-:Y:S01]  /*4140*/  IABS R13, R22 ;  /* 0x00000016000d7213 */ /* 0x008fe20000000000 */
[----:B------:R-:W-:Y:S02]  /*4150*/  IMAD.MOV.U32 R22, RZ, RZ, R7 ;  /* 0x000000ffff167224 */ /* 0x000fe400078e0007 */
[----:B------:R-:W-:-:S04]  /*4160*/  IMAD.HI.U32 R7, R0, R11, RZ ;  /* 0x0000000b00077227 */ /* 0x000fc800078e00ff */
[----:B------:R-:W-:Y:S02]  /*4170*/  @!P0 IMAD.MOV R22, RZ, RZ, -R22 ;  /* 0x000000ffff168224 */ /* 0x000fe400078e0a16 */
[----:B------:R-:W-:-:S03]  /*4180*/  IMAD.MOV R7, RZ, RZ, -R7 ;  /* 0x000000ffff077224 */ /* 0x000fc600078e0a07 */
[----:B------:R0:W-:Y:S01]  /*4190*/  STL [R1+0x194], R22 ;  /* 0x0001941601007387 */ /* 0x0001e20000100800 */
[----:B------:R-:W-:-:S03]  /*41a0*/  IMAD R7, R2, R7, R11 ;  /* 0x0000000702077224 */ /* 0x000fc600078e020b */
[----:B0-----:R-:W3:Y:S04]  /*41b0*/  LDL.LU R22, [R1+0xcf0] ;  /* 0x000cf00001167983 */ /* 0x001ee80000300800 */
[----:B------:R-:W-:Y:S04]  /*41c0*/  STL [R1+0x198], R3 ;  /* 0x0001980301007387 */ /* 0x000fe80000100800 */
[----:B------:R-:W3:Y:S01]  /*41d0*/  LDL.LU R11, [R1+0x60] ;  /* 0x00006000010b7983 */ /* 0x000ee20000300800 */
[C---:B------:R-:W-:Y:S02]  /*41e0*/  ISETP.GT.U32.AND P2, PT, R2.reuse, R12, PT ;  /* 0x0000000c0200720c */ /* 0x040fe40003f44070 */
[----:B------:R-:W-:Y:S01]  /*41f0*/  ISETP.GT.U32.AND P6, PT, R2, R8, PT ;  /* 0x000000080200720c */ /* 0x000fe20003fc4070 */
[----:B------:R-:W-:-:S04]  /*4200*/  IMAD.HI.U32 R14, R0, R6, RZ ;  /* 0x00000006000e7227 */ /* 0x000fc800078e00ff */
[----:B------:R-:W-:-:S04]  /*4210*/  IMAD.HI.U32 R10, R0, R4, RZ ;  /* 0x00000004000a7227 */ /* 0x000fc800078e00ff */
[----:B------:R-:W-:Y:S02]  /*4220*/  IMAD.MOV R14, RZ, RZ, -R14 ;  /* 0x000000ffff0e7224 */ /* 0x000fe400078e0a0e */
[----:B------:R-:W-:Y:S02]  /*4230*/  IMAD.MOV R10, RZ, RZ, -R10 ;  /* 0x000000ffff0a7224 */ /* 0x000fe400078e0a0a */
[----:B------:R-:W-:Y:S01]  /*4240*/  IMAD R14, R2, R14, R6 ;  /* 0x0000000e020e7224 */ /* 0x000fe200078e0206 */
[----:B------:R-:W-:Y:S01]  /*4250*/  IABS R6, R21 ;  /* 0x0000001500067213 */ /* 0x000fe20000000000 */
[--C-:B------:R-:W-:Y:S02]  /*4260*/  @!P2 IMAD.IADD R12, R12, 0x1, -R2.reuse ;  /* 0x000000010c0ca824 */ /* 0x100fe400078e0a02 */
[----:B------:R-:W-:Y:S01]  /*4270*/  @!P6 IMAD.IADD R8, R8, 0x1, -R2 ;  /* 0x000000010808e824 */ /* 0x000fe200078e0a02 */
[C---:B------:R-:W-:Y:S01]  /*4280*/  ISETP.GT.U32.AND P6, PT, R2.reuse, R9, PT ;  /* 0x000000090200720c */ /* 0x040fe20003fc4070 */
[----:B------:R-:W-:Y:S01]  /*4290*/  IMAD R4, R2, R10, R4 ;  /* 0x0000000a02047224 */ /* 0x000fe200078e0204 */
[----:B----4-:R-:W-:Y:S01]  /*42a0*/  IABS R10, R15 ;  /* 0x0000000f000a7213 */ /* 0x010fe20000000000 */
[----:B------:R-:W-:Y:S01]  /*42b0*/  IMAD.HI.U32 R15, R0, R6, RZ ;  /* 0x00000006000f7227 */ /* 0x000fe200078e00ff */
[----:B------:R-:W-:-:S03]  /*42c0*/  ISETP.GT.U32.AND P0, PT, R2, R12, PT ;  /* 0x0000000c0200720c */ /* 0x000fc60003f04070 */
[----:B------:R-:W-:Y:S01]  /*42d0*/  IMAD.MOV R15, RZ, RZ, -R15 ;  /* 0x000000ffff0f7224 */ /* 0x000fe200078e0a0f */
[C---:B------:R-:W-:Y:S02]  /*42e0*/  ISETP.GT.U32.AND P2, PT, R2.reuse, R8, PT ;  /* 0x000000080200720c */ /* 0x040fe40003f44070 */
[C---:B------:R-:W-:Y:S01]  /*42f0*/  ISETP.GT.U32.AND P5, PT, R2.reuse, R4, PT ;  /* 0x000000040200720c */ /* 0x040fe20003fa4070 */
[----:B------:R-:W-:Y:S02]  /*4300*/  IMAD R6, R2, R15, R6 ;  /* 0x0000000f02067224 */ /* 0x000fe400078e0206 */
[----:B------:R-:W-:-:S04]  /*4310*/  @!P6 IMAD.IADD R9, R9, 0x1, -R2 ;  /* 0x000000010909e824 */ /* 0x000fc800078e0a02 */
[--C-:B------:R-:W-:Y:S01]  /*4320*/  @!P0 IMAD.IADD R12, R12, 0x1, -R2.reuse ;  /* 0x000000010c0c8824 */ /* 0x100fe200078e0a02 */
[C---:B------:R-:W-:Y:S02]  /*4330*/  ISETP.GT.U32.AND P0, PT, R2.reuse, R6, PT ;  /* 0x000000060200720c */ /* 0x040fe40003f04070 */
[----:B------:R-:W-:Y:S01]  /*4340*/  ISETP.GT.U32.AND P6, PT, R2, R9, PT ;  /* 0x000000090200720c */ /* 0x000fe20003fc4070 */
[--C-:B------:R-:W-:Y:S02]  /*4350*/  @!P2 IMAD.IADD R8, R8, 0x1, -R2.reuse ;  /* 0x000000010808a824 */ /* 0x100fe400078e0a02 */
[----:B------:R-:W-:Y:S02]  /*4360*/  @!P5 IMAD.IADD R4, R4, 0x1, -R2 ;  /* 0x000000010404d824 */ /* 0x000fe400078e0a02 */
[----:B------:R-:W-:Y:S02]  /*4370*/  @!P4 IMAD.MOV R8, RZ, RZ, -R8 ;  /* 0x000000ffff08c224 */ /* 0x000fe400078e0a08 */
[----:B------:R-:W-:Y:S01]  /*4380*/  @!P1 IMAD.MOV R12, RZ, RZ, -R12 ;  /* 0x000000ffff0c9224 */ /* 0x000fe200078e0a0c */
[----:B--2---:R-:W-:Y:S03]  /*4390*/  STL [R1+0xcec], R29 ;  /* 0x000cec1d01007387 */ /* 0x004fe60000100800 */
[--C-:B------:R-:W-:Y:S01]  /*43a0*/  @!P0 IMAD.IADD R6, R6, 0x1, -R2.reuse ;  /* 0x0000000106068824 */ /* 0x100fe200078e0a02 */
[----:B------:R-:W-:Y:S01]  /*43b0*/  ISETP.GT.U32.AND P0, PT, R2, R4, PT ;  /* 0x000000040200720c */ /* 0x000fe20003f04070 */
[----:B------:R-:W-:Y:S01]  /*43c0*/  @!P6 IMAD.IADD R9, R9, 0x1, -R2 ;  /* 0x000000010909e824 */ /* 0x000fe200078e0a02 */
[----:B------:R0:W-:Y:S01]  /*43d0*/  STL [R1+0x19c], R8 ;  /* 0x00019c0801007387 */ /* 0x0001e20000100800 */
[----:B------:R-:W-:-:S03]  /*43e0*/  IMAD.HI.U32 R15, R0, R10, RZ ;  /* 0x0000000a000f7227 */ /* 0x000fc600078e00ff */
[----:B------:R1:W-:Y:S01]  /*43f0*/  STL [R1+0x18c], R12 ;  /* 0x00018c0c01007387 */ /* 0x0003e20000100800 */
[----:B------:R-:W-:Y:S02]  /*4400*/  IMAD.MOV R15, RZ, RZ, -R15 ;  /* 0x000000ffff0f7224 */ /* 0x000fe400078e0a0f */
[----:B0-----:R-:W-:Y:S01]  /*4410*/  IMAD.MOV.U32 R8, RZ, RZ, R9 ;  /* 0x000000ffff087224 */ /* 0x001fe200078e0009 */
[----:B-1----:R-:W2:Y:S03]  /*4420*/  LDL.LU R12, [R1+0x70] ;  /* 0x00007000010c7983 */ /* 0x002ea60000300800 */
[----:B------:R-:W-:Y:S02]  /*4430*/  @!P3 IMAD.MOV R8, RZ, RZ, -R8 ;  /* 0x000000ffff08b224 */ /* 0x000fe400078e0a08 */
[----:B------:R-:W-:Y:S02]  /*4440*/  IMAD R10, R2, R15, R10 ;  /* 0x0000000f020a7224 */ /* 0x000fe400078e020a */
[----:B------:R-:W4:Y:S01]  /*4450*/  LDL.LU R15, [R1+0x74] ;  /* 0x00007400010f7983 */ /* 0x000f220000300800 */
[----:B------:R-:W-:Y:S01]  /*4460*/  @!P0 IMAD.IADD R4, R4, 0x1, -R2 ;  /* 0x0000000104048824 */ /* 0x000fe200078e0a02 */
[----:B------:R-:W-:-:S02]  /*4470*/  ISETP.GE.AND P0, PT, R21, RZ, PT ;  /* 0x000000ff1500720c */ /* 0x000fc40003f06270 */
[----:B------:R-:W-:Y:S01]  /*4480*/  STL [R1+0x180], R8 ;  /* 0x0001800801007387 */ /* 0x000fe20000100800 */
[----:B---3--:R-:W-:Y:S02]  /*4490*/  ISETP.GE.AND P5, PT, R11, RZ, PT ;  /* 0x000000ff0b00720c */ /* 0x008fe40003fa6270 */
[----:B------:R-:W-:Y:S01]  /*44a0*/  IABS R11, R29 ;  /* 0x0000001d000b7213 */ /* 0x000fe20000000000 */
[----:B------:R-:W-:Y:S02]  /*44b0*/  IMAD.MOV.U32 R29, RZ, RZ, R20 ;  /* 0x000000ffff1d7224 */ /* 0x000fe400078e0014 */
[----:B------:R-:W3:Y:S04]  /*44c0*/  LDL.LU R20, [R1+0x84] ;  /* 0x0000840001147983 */ /* 0x000ee80000300800 */
[----:B------:R-:W3:Y:S01]  /*44d0*/  LDL.LU R21, [R1+0x80] ;  /* 0x0000800001157983 */ /* 0x000ee20000300800 */
[----:B------:R-:W-:-:S02]  /*44e0*/  ISETP.GT.U32.AND P2, PT, R2, R14, PT ;  /* 0x0000000e0200720c */ /* 0x000fc40003f44070 */
[C---:B------:R-:W-:Y:S02]  /*44f0*/  ISETP.GT.U32.AND P6, PT, R2.reuse, R7, PT ;  /* 0x000000070200720c */ /* 0x040fe40003fc4070 */
[----:B------:R-:W-:-:S09]  /*4500*/  ISETP.GT.U32.AND P4, PT, R2, R6, PT ;  /* 0x000000060200720c */ /* 0x000fd20003f84070 */
[--C-:B------:R-:W-:Y:S02]  /*4510*/  @!P2 IMAD.IADD R14, R14, 0x1, -R2.reuse ;  /* 0x000000010e0ea824 */ /* 0x100fe400078e0a02 */
[----:B------:R-:W-:-:S03]  /*4520*/  @!P6 IMAD.IADD R7, R7, 0x1, -R2 ;  /* 0x000000010707e824 */ /* 0x000fc600078e0a02 */
[----:B------:R-:W-:Y:S01]  /*4530*/  ISETP.GT.U32.AND P6, PT, R2, R14, PT ;  /* 0x0000000e0200720c */ /* 0x000fe20003fc4070 */
[----:B------:R-:W-:Y:S01]  /*4540*/  @!P4 IMAD.IADD R6, R6, 0x1, -R2 ;  /* 0x000000010606c824 */ /* 0x000fe200078e0a02 */
[----:B------:R-:W-:Y:S02]  /*4550*/  ISETP.GE.AND P2, PT, R22, RZ, PT ;  /* 0x000000ff1600720c */ /* 0x000fe40003f46270 */
[----:B------:R-:W3:Y:S01]  /*4560*/  LDL.LU R22, [R1+0x88] ;  /* 0x0000880001167983 */ /* 0x000ee20000300800 */
[----:B------:R-:W-:-:S03]  /*4570*/  ISETP.GE.AND P4, PT, R29, RZ, PT ;  /* 0x000000ff1d00720c */ /* 0x000fc60003f86270 */
[----:B------:R-:W3:Y:S01]  /*4580*/  LDL.LU R29, [R1+0xcec] ;  /* 0x000cec00011d7983 */ /* 0x000ee20000300800 */
[----:B------:R-:W-:-:S04]  /*4590*/  IMAD.HI.U32 R3, R0, R13, RZ ;  /* 0x0000000d00037227 */ /* 0x000fc800078e00ff */
[----:B------:R-:W-:Y:S01]  /*45a0*/  @!P6 IMAD.IADD R14, R14, 0x1, -R2 ;  /* 0x000000010e0ee824 */ /* 0x000fe200078e0a02 */
[C---:B------:R-:W-:Y:S01]  /*45b0*/  ISETP.GT.U32.AND P6, PT, R2.reuse, R10, PT ;  /* 0x0000000a0200720c */ /* 0x040fe20003fc4070 */
[----:B------:R-:W-:Y:S01]  /*45c0*/  IMAD.MOV R3, RZ, RZ, -R3 ;  /* 0x000000ffff037224 */ /* 0x000fe200078e0a03 */
[----:B------:R-:W-:-:S03]  /*45d0*/  ISETP.GT.U32.AND P1, PT, R2, R7, PT ;  /* 0x000000070200720c */ /* 0x000fc60003f24070 */
[----:B------:R-:W-:Y:S01]  /*45e0*/  IMAD R3, R2, R3, R13 ;  /* 0x0000000302037224 */ /* 0x000fe200078e020d */
[----:B-----5:R-:W-:Y:S01]  /*45f0*/  IABS R13, R23 ;  /* 0x00000017000d7213 */ /* 0x020fe20000000000 */
[----:B------:R-:W-:-:S04]  /*4600*/  @!P5 IMAD.MOV R4, RZ, RZ, -R4 ;  /* 0x000000ffff04d224 */ /* 0x000fc800078e0a04 */
[----:B------:R-:W-:-:S04]  /*4610*/  IMAD.HI.U32 R9, R0, R13, RZ ;  /* 0x0000000d00097227 */ /* 0x000fc800078e00ff */
[----:B------:R-:W-:Y:S01]  /*4620*/  @!P6 IMAD.IADD R10, R10, 0x1, -R2 ;  /* 0x000000010a0ae824 */ /* 0x000fe200078e0a02 */
[----:B------:R-:W-:Y:S01]  /*4630*/  ISETP.GT.U32.AND P3, PT, R2, R3, PT ;  /* 0x000000030200720c */ /* 0x000fe20003f64070 */
[----:B------:R-:W-:-:S03]  /*4640*/  IMAD.MOV R9, RZ, RZ, -R9 ;  /* 0x000000ffff097224 */ /* 0x000fc600078e0a09 */
[C---:B------:R-:W-:Y:S01]  /*4650*/  ISETP.GT.U32.AND P5, PT, R2.reuse, R10, PT ;  /* 0x0000000a0200720c */ /* 0x040fe20003fa4070 */
[----:B------:R-:W-:Y:S01]  /*4660*/  @!P1 IMAD.IADD R7, R7, 0x1, -R2 ;  /* 0x0000000107079824 */ /* 0x000fe200078e0a02 */
[----:B------:R0:W-:Y:S01]  /*4670*/  STL [R1+0x17c], R4 ;  /* 0x00017c0401007387 */ /* 0x0001e20000100800 */
[----:B------:R-:W-:Y:S01]  /*4680*/  IMAD R9, R2, R9, R13 ;  /* 0x0000000902097224 */ /* 0x000fe200078e020d */
[----:B--2---:R-:W-:Y:S01]  /*4690*/  ISETP.GE.AND P1, PT, R12, RZ, PT ;  /* 0x000000ff0c00720c */ /* 0x004fe20003f26270 */
[----:B------:R-:W-:Y:S02]  /*46a0*/  IMAD.MOV.U32 R12, RZ, RZ, R14 ;  /* 0x000000ffff0c7224 */ /* 0x000fe400078e000e */
[----:B0-----:R-:W-:Y:S02]  /*46b0*/  IMAD.MOV.U32 R4, RZ, RZ, R6 ;  /* 0x000000ffff047224 */ /* 0x001fe400078e0006 */
[----:B------:R-:W-:Y:S02]  /*46c0*/  @!P2 IMAD.MOV R12, RZ, RZ, -R12 ;  /* 0x000000ffff0ca224 */ /* 0x000fe400078e0a0c */
[----:B------:R-:W-:-:S02]  /*46d0*/  @!P0 IMAD.MOV R4, RZ, RZ, -R4 ;  /* 0x000000ffff048224 */ /* 0x000fc400078e0a04 */
[----:B------:R-:W-:Y:S01]  /*46e0*/  @!P4 IMAD.MOV R7, RZ, RZ, -R7 ;  /* 0x000000ffff07c224 */ /* 0x000fe200078e0a07 */
[----:B------:R-:W-:Y:S01]  /*46f0*/  ISETP.GT.U32.AND P4, PT, R2, R9, PT ;  /* 0x000000090200720c */ /* 0x000fe20003f84070 */
[----:B------:R-:W-:Y:S01]  /*4700*/  STL [R1+0x178], R12 ;  /* 0x0001780c01007387 */ /* 0x000fe20000100800 */
[--C-:B------:R-:W-:Y:S02]  /*4710*/  @!P5 IMAD.IADD R10, R10, 0x1, -R2.reuse ;  /* 0x000000010a0ad824 */ /* 0x100fe400078e0a02 */
[----:B------:R-:W-:Y:S01]  /*4720*/  @!P3 IMAD.IADD R3, R3, 0x1, -R2 ;  /* 0x000000010303b824 */ /* 0x000fe200078e0a02 */
[----:B------:R0:W-:Y:S01]  /*4730*/  STL [R1+0x170], R4 ;  /* 0x0001700401007387 */ /* 0x0001e20000100800 */
[----:B----4-:R-:W-:-:S03]  /*4740*/  ISETP.GE.AND P3, PT, R15, RZ, PT ;  /* 0x000000ff0f00720c */ /* 0x010fc60003f66270 */
[----:B------:R1:W-:Y:S04]  /*4750*/  STL [R1+0x15c], R7 ;  /* 0x00015c0701007387 */ /* 0x0003e80000100800 */
[----:B------:R-:W-:Y:S01]  /*4760*/  @!P4 IMAD.IADD R9, R9, 0x1, -R2 ;  /* 0x000000010909c824 */ /* 0x000fe200078e0a02 */
[----:B---3--:R-:W-:Y:S02]  /*4770*/  IABS R6, R21 ;  /* 0x0000001500067213 */ /* 0x008fe40000000000 */
[----:B------:R-:W-:Y:S01]  /*4780*/  ISETP.GE.AND P5, PT, R21, RZ, PT ;  /* 0x000000ff1500720c */ /* 0x000fe20003fa6270 */
[----:B------:R-:W-:Y:S02]  /*4790*/  IMAD.MOV.U32 R21, RZ, RZ, R19 ;  /* 0x000000ffff157224 */ /* 0x000fe400078e0013 */
[----:B------:R-:W2:Y:S04]  /*47a0*/  LDL.LU R19, [R1+0x98] ;  /* 0x0000980001137983 */ /* 0x000ea80000300800 */
[----:B------:R-:W3:Y:S01]  /*47b0*/  LDL R15, [R1+0x94] ;  /* 0x00009400010f7983 */ /* 0x000ee20000100800 */
[----:B0-----:R-:W-:-:S02]  /*47c0*/  IABS R4, R20 ;  /* 0x0000001400047213 */ /* 0x001fc40000000000 */
[----:B------:R-:W-:Y:S02]  /*47d0*/  ISETP.GE.AND P4, PT, R20, RZ, PT ;  /* 0x000000ff1400720c */ /* 0x000fe40003f86270 */
[----:B------:R-:W4:Y:S01]  /*47e0*/  LDL.LU R20, [R1+0x8c] ;  /* 0x00008c0001147983 */ /* 0x000f220000300800 */
[----:B------:R-:W-:-:S04]  /*47f0*/  IMAD.HI.U32 R8, R0, R11, RZ ;  /* 0x0000000b00087227 */ /* 0x000fc800078e00ff */
[----:B------:R-:W-:-:S04]  /*4800*/  IMAD.MOV R8, RZ, RZ, -R8 ;  /* 0x000000ffff087224 */ /* 0x000fc800078e0a08 */
[----:B------:R-:W-:-:S05]  /*4810*/  IMAD R8, R2, R8, R11 ;  /* 0x0000000802087224 */ /* 0x000fca00078e020b */
[C---:B------:R-:W-:Y:S02]  /*4820*/  ISETP.GT.U32.AND P2, PT, R2.reuse, R8, PT ;  /* 0x000000080200720c */ /* 0x040fe40003f44070 */
[----:B------:R-:W-:Y:S01]  /*4830*/  ISETP.GT.U32.AND P6, PT, R2, R3, PT ;  /* 0x000000030200720c */ /* 0x000fe20003fc4070 */
[----:B-1----:R-:W-:-:S10]  /*4840*/  IMAD.HI.U32 R7, R0, R6, RZ ;  /* 0x0000000600077227 */ /* 0x002fd400078e00ff */
[--C-:B------:R-:W-:Y:S02]  /*4850*/  @!P2 IMAD.IADD R8, R8, 0x1, -R2.reuse ;  /* 0x000000010808a824 */ /* 0x100fe400078e0a02 */
[----:B------:R-:W-:-:S03]  /*4860*/  @!P6 IMAD.IADD R3, R3, 0x1, -R2 ;  /* 0x000000010303e824 */ /* 0x000fc600078e0a02 */
[C---:B------:R-:W-:Y:S01]  /*4870*/  ISETP.GT.U32.AND P2, PT, R2.reuse, R8, PT ;  /* 0x000000080200720c */ /* 0x040fe20003f44070 */
[----:B------:R-:W-:Y:S02]  /*4880*/  IMAD.MOV.U32 R12, RZ, RZ, R3 ;  /* 0x000000ffff0c7224 */ /* 0x000fe400078e0003 */
[----:B------:R-:W-:Y:S01]  /*4890*/  IMAD.MOV R7, RZ, RZ, -R7 ;  /* 0x000000ffff077224 */ /* 0x000fe200078e0a07 */
[----:B------:R-:W-:Y:S01]  /*48a0*/  ISETP.GE.AND P0, PT, R29, RZ, PT ;  /* 0x000000ff1d00720c */ /* 0x000fe20003f06270 */
[----:B------:R-:W-:Y:S02]  /*48b0*/  @!P1 IMAD.MOV R12, RZ, RZ, -R12 ;  /* 0x000000ffff0c9224 */ /* 0x000fe400078e0a0c */
[----:B------:R-:W-:Y:S02]  /*48c0*/  IMAD R6, R2, R7, R6 ;  /* 0x0000000702067224 */ /* 0x000fe400078e0206 */
[----:B------:R-:W-:Y:S01]  /*48d0*/  IMAD.HI.U32 R3, R0, R4, RZ ;  /* 0x0000000400037227 */ /* 0x000fe200078e00ff */
[----:B------:R0:W-:Y:S03]  /*48e0*/  STL [R1+0x158], R12 ;  /* 0x0001580c01007387 */ /* 0x0001e60000100800 */
[----:B------:R-:W-:Y:S01]  /*48f0*/  @!P2 IMAD.IADD R8, R8, 0x1, -R2 ;  /* 0x000000010808a824 */ /* 0x000fe200078e0a02 */
[----:B------:R-:W-:-:S03]  /*4900*/  ISETP.GT.U32.AND P2, PT, R2, R6, PT ;  /* 0x000000060200720c */ /* 0x000fc60003f44070 */
[----:B------:R-:W-:Y:S02]  /*4910*/  IMAD.MOV.U32 R13, RZ, RZ, R8 ;  /* 0x000000ffff0d7224 */ /* 0x000fe400078e0008 */
[----:B0-----:R-:W-:Y:S02]  /*4920*/  IMAD.MOV R12, RZ, RZ, -R3 ;  /* 0x000000ffff0c7224 */ /* 0x001fe400078e0a03 */
[----:B------:R-:W-:Y:S02]  /*4930*/  @!P3 IMAD.MOV R10, RZ, RZ, -R10 ;  /* 0x000000ffff0ab224 */ /* 0x000fe400078e0a0a */
[C---:B------:R-:W-:Y:S02]  /*4940*/  IMAD R4, R2.reuse, R12, R4 ;  /* 0x0000000c02047224 */ /* 0x040fe400078e0204 */
[----:B------:R-:W-:Y:S01]  /*4950*/  @!P0 IMAD.MOV R13, RZ, RZ, -R13 ;  /* 0x000000ffff0d8224 */ /* 0x000fe200078e0a0d */
[----:B------:R2:W-:Y:S02]  /*4960*/  STL [R1+0x154], R10 ;  /* 0x0001540a01007387 */ /* 0x0005e40000100800 */
[----:B------:R-:W-:Y:S01]  /*4970*/  ISETP.GT.U32.AND P0, PT, R2, R4, PT ;  /* 0x000000040200720c */ /* 0x000fe20003f04070 */
[----:B------:R-:W-:Y:S01]  /*4980*/  @!P2 IMAD.IADD R6, R6, 0x1, -R2 ;  /* 0x000000010606a824 */ /* 0x000fe200078e0a02 */
[----:B------:R-:W-:Y:S01]  /*4990*/  STL [R1+0x148], R13 ;  /* 0x0001480d01007387 */ /* 0x000fe20000100800 */
[----:B------:R-:W-:-:S03]  /*49a0*/  ISETP.GE.AND P6, PT, R23, RZ, PT ;  /* 0x000000ff1700720c */ /* 0x000fc60003fc6270 */
[----:B------:R-:W5:Y:S01]  /*49b0*/  LDL.LU R29, [R1+0x9c] ;  /* 0x00009c00011d7983 */ /* 0x000f620000300800 */
[----:B------:R-:W-:-:S03]  /*49c0*/  ISETP.GT.U32.AND P1, PT, R2, R9, PT ;  /* 0x000000090200720c */ /* 0x000fc60003f24070 */
[----:B------:R-:W5:Y:S01]  /*49d0*/  LDL.LU R23, [R1+0xa0] ;  /* 0x0000a00001177983 */ /* 0x000f620000300800 */
[----:B------:R-:W-:Y:S02]  /*49e0*/  IABS R11, R22 ;  /* 0x00000016000b7213 */ /* 0x000fe40000000000 */
[----:B------:R-:W-:Y:S01]  /*49f0*/  ISETP.GT.U32.AND P2, PT, R2, R6, PT ;  /* 0x000000060200720c */ /* 0x000fe20003f44070 */
[----:B------:R-:W-:Y:S02]  /*4a00*/  @!P0 IMAD.IADD R4, R4, 0x1, -R2 ;  /* 0x0000000104048824 */ /* 0x000fe400078e0a02 */
[----:B------:R-:W-:-:S03]  /*4a10*/  IMAD.HI.U32 R3, R0, R11, RZ ;  /* 0x0000000b00037227 */ /* 0x000fc600078e00ff */
[----:B------:R-:W-:Y:S01]  /*4a20*/  ISETP.GT.U32.AND P0, PT, R2, R4, PT ;  /* 0x000000040200720c */ /* 0x000fe20003f04070 */
[----:B------:R-:W-:Y:S02]  /*4a30*/  IMAD.MOV R3, RZ, RZ, -R3 ;  /* 0x000000ffff037224 */ /* 0x000fe400078e0a03 */
[--C-:B------:R-:W-:Y:S01]  /*4a40*/  @!P1 IMAD.IADD R9, R9, 0x1, -R2.reuse ;  /* 0x0000000109099824 */ /* 0x100fe200078e0a02 */
[----:B------:R-:W-:Y:S01]  /*4a50*/  ISETP.GE.AND P3, PT, R22, RZ, PT ;  /* 0x000000ff1600720c */ /* 0x000fe20003f66270 */
[----:B------:R-:W-:Y:S01]  /*4a60*/  IMAD R11, R2, R3, R11 ;  /* 0x00000003020b7224 */ /* 0x000fe200078e020b */
[----:B------:R-:W-:Y:S01]  /*4a70*/  ISETP.GE.AND P1, PT, R21, RZ, PT ;  /* 0x000000ff1500720c */ /* 0x000fe20003f26270 */
[--C-:B------:R-:W-:Y:S01]  /*4a80*/  @!P2 IMAD.IADD R6, R6, 0x1, -R2.reuse ;  /* 0x000000010606a824 */ /* 0x100fe200078e0a02 */
[----:B------:R-:W-:Y:S01]  /*4a90*/  IABS R12, R21 ;  /* 0x00000015000c7213 */ /* 0x000fe20000000000 */
[----:B------:R-:W5:Y:S04]  /*4aa0*/  LDL.LU R22, [R1+0xa4] ;  /* 0x0000a40001167983 */ /* 0x000f680000300800 */
[----:B------:R-:W5:Y:S01]  /*4ab0*/  LDL.LU R21, [R1+0xa8] ;  /* 0x0000a80001157983 */ /* 0x000f620000300800 */
[----:B------:R-:W-:Y:S01]  /*4ac0*/  @!P0 IMAD.IADD R4, R4, 0x1, -R2 ;  /* 0x0000000104048824 */ /* 0x000fe200078e0a02 */
[----:B--2---:R-:W-:-:S02]  /*4ad0*/  IABS R10, R19 ;  /* 0x00000013000a7213 */ /* 0x004fc40000000000 */
[----:B------:R0:W-:Y:S01]  /*4ae0*/  STL [R1+0xce8], R19 ;  /* 0x000ce81301007387 */ /* 0x0001e20000100800 */
[----:B---3--:R-:W-:Y:S01]  /*4af0*/  IABS R3, R15 ;  /* 0x0000000f00037213 */ /* 0x008fe20000000000 */
[----:B------:R-:W-:-:S04]  /*4b00*/  IMAD.MOV.U32 R15, RZ, RZ, R9 ;  /* 0x000000ffff0f7224 */ /* 0x000fc800078e0009 */
[----:B------:R-:W-:Y:S02]  /*4b10*/  @!P6 IMAD.MOV R15, RZ, RZ, -R15 ;  /* 0x000000ffff0fe224 */ /* 0x000fe400078e0a0f */
[----:B0-----:R-:W-:Y:S01]  /*4b20*/  IMAD.MOV.U32 R19, RZ, RZ, R6 ;  /* 0x000000ffff137224 */ /* 0x001fe200078e0006 */
[----:B----4-:R-:W-:Y:S02]  /*4b30*/  IABS R7, R20 ;  /* 0x0000001400077213 */ /* 0x010fe40000000000 */
[----:B------:R-:W-:Y:S01]  /*4b40*/  ISETP.GE.AND P2, PT, R20, RZ, PT ;  /* 0x000000ff1400720c */ /* 0x000fe20003f46270 */
[----:B------:R-:W-:Y:S01]  /*4b50*/  @!P5 IMAD.MOV R19, RZ, RZ, -R19 ;  /* 0x000000ffff13d224 */ /* 0x000fe200078e0a13 */
[----:B------:R-:W-:Y:S01]  /*4b60*/  STL [R1+0x120], R15 ;  /* 0x0001200f01007387 */ /* 0x000fe20000100800 */
[----:B------:R-:W-:Y:S02]  /*4b70*/  IMAD.MOV.U32 R20, RZ, RZ, R17 ;  /* 0x000000ffff147224 */ /* 0x000fe400078e0011 */
[----:B------:R-:W-:-:S02]  /*4b80*/  IMAD.MOV.U32 R17, RZ, RZ, R18 ;  /* 0x000000ffff117224 */ /* 0x000fc400078e0012 */
[----:B------:R-:W2:Y:S04]  /*4b90*/  LDL.LU R18, [R1+0xb0] ;  /* 0x0000b00001127983 */ /* 0x000ea80000300800 */
[----:B------:R0:W-:Y:S02]  /*4ba0*/  STL [R1+0x11c], R19 ;  /* 0x00011c1301007387 */ /* 0x0001e40000100800 */
[----:B0-----:R-:W-:-:S04]  /*4bb0*/  IMAD.MOV.U32 R19, RZ, RZ, R4 ;  /* 0x000000ffff137224 */ /* 0x001fc800078e0004 */
[----:B------:R-:W-:-:S05]  /*4bc0*/  @!P4 IMAD.MOV R19, RZ, RZ, -R19 ;  /* 0x000000ffff13c224 */ /* 0x000fca00078e0a13 */
[----:B------:R0:W-:Y:S04]  /*4bd0*/  STL [R1+0x118], R19 ;  /* 0x0001181301007387 */ /* 0x0001e80000100800 */
[----:B0-----:R-:W3:Y:S01]  /*4be0*/  LDL.LU R19, [R1+0xce8] ;  /* 0x000ce80001137983 */ /* 0x001ee20000300800 */
[----:B------:R-:W-:-:S04]  /*4bf0*/  IMAD.HI.U32 R14, R0, R12, RZ ;  /* 0x0000000c000e7227 */ /* 0x000fc800078e00ff */
[----:B------:R-:W-:Y:S02]  /*4c00*/  IMAD.MOV R14, RZ, RZ, -R14 ;  /* 0x000000ffff0e7224 */ /* 0x000fe400078e0a0e */
[----:B------:R-:W-:Y:S01]  /*4c10*/  IMAD.HI.U32 R9, R0, R10, RZ ;  /* 0x0000000a00097227 */ /* 0x000fe200078e00ff */
[----:B------:R-:W-:-:S03]  /*4c20*/  ISETP.GT.U32.AND P6, PT, R2, R11, PT ;  /* 0x0000000b0200720c */ /* 0x000fc60003fc4070 */
[----:B------:R-:W-:Y:S02]  /*4c30*/  IMAD R12, R2, R14, R12 ;  /* 0x0000000e020c7224 */ /* 0x000fe400078e020c */
[----:B------:R-:W-:-:S03]  /*4c40*/  IMAD.MOV R14, RZ, RZ, -R9 ;  /* 0x000000ffff0e7224 */ /* 0x000fc600078e0a09 */
[C---:B------:R-:W-:Y:S01]  /*4c50*/  ISETP.GT.U32.AND P0, PT, R2.reuse, R12, PT ;  /* 0x0000000c0200720c */ /* 0x040fe20003f04070 */
[----:B------:R-:W-:Y:S01]  /*4c60*/  IMAD R10, R2, R14, R10 ;  /* 0x0000000e020a7224 */ /* 0x000fe200078e020a */
[----:B-----5:R-:W-:-:S03]  /*4c70*/  IABS R14, R23 ;  /* 0x00000017000e7213 */ /* 0x020fc60000000000 */
[----:B------:R-:W-:Y:S02]  /*4c80*/  @!P6 IMAD.IADD R11, R11, 0x1, -R2 ;  /* 0x000000010b0be824 */ /* 0x000fe400078e0a02 */
[----:B------:R-:W-:-:S04]  /*4c90*/  IMAD.HI.U32 R6, R0, R14, RZ ;  /* 0x0000000e00067227 */ /* 0x000fc800078e00ff */
[----:B------:R-:W-:Y:S02]  /*4ca0*/  IMAD.MOV R4, RZ, RZ, -R6 ;  /* 0x000000ffff047224 */ /* 0x000fe400078e0a06 */
[----:B------:R-:W-:Y:S01]  /*4cb0*/  @!P0 IMAD.IADD R12, R12, 0x1, -R2 ;  /* 0x000000010c0c8824 */ /* 0x000fe200078e0a02 */
[C---:B------:R-:W-:Y:S01]  /*4cc0*/  ISETP.GT.U32.AND P0, PT, R2.reuse, R11, PT ;  /* 0x0000000b0200720c */ /* 0x040fe20003f04070 */
[C---:B------:R-:W-:Y:S02]  /*4cd0*/  IMAD R4, R2.reuse, R4, R14 ;  /* 0x0000000402047224 */ /* 0x040fe400078e020e */
[----:B------:R-:W4:Y:S10]  /*4ce0*/  LDL.LU R14, [R1+0x94] ;  /* 0x00009400010e7983 */ /* 0x000f340000300800 */
[----:B------:R-:W-:Y:S01]  /*4cf0*/  @!P0 IMAD.IADD R11, R11, 0x1, -R2 ;  /* 0x000000010b0b8824 */ /* 0x000fe200078e0a02 */
[----:B------:R-:W-:-:S03]  /*4d00*/  ISETP.GT.U32.AND P0, PT, R2, R10, PT ;  /* 0x0000000a0200720c */ /* 0x000fc60003f04070 */
[----:B------:R-:W-:-:S05]  /*4d10*/  @!P3 IMAD.MOV R11, RZ, RZ, -R11 ;  /* 0x000000ffff0bb224 */ /* 0x000fca00078e0a0b */
[----:B------:R0:W-:Y:S05]  /*4d20*/  STL [R1+0x10c], R11 ;  /* 0x00010c0b01007387 */ /* 0x0001ea0000100800 */
[----:B------:R-:W-:Y:S02]  /*4d30*/  @!P0 IMAD.IADD R10, R10, 0x1, -R2 ;  /* 0x000000010a0a8824 */ /* 0x000fe400078e0a02 */
[----:B------:R-:W-:-:S04]  /*4d40*/  IMAD.HI.U32 R13, R0, R7, RZ ;  /* 0x00000007000d7227 */ /* 0x000fc800078e00ff */
[----:B------:R-:W-:-:S04]  /*4d50*/  IMAD.MOV R13, RZ, RZ, -R13 ;  /* 0x000000ffff0d7224 */ /* 0x000fc800078e0a0d */
[----:B------:R-:W-:-:S05]  /*4d60*/  IMAD R9, R2, R13, R7 ;  /* 0x0000000d02097224 */ /* 0x000fca00078e0207 */
[----:B------:R-:W-:Y:S02]  /*4d70*/  ISETP.GT.U32.AND P6, PT, R2, R9, PT ;  /* 0x000000090200720c */ /* 0x000fe40003fc4070 */
[----:B---3--:R-:W-:Y:S01]  /*4d80*/  ISETP.GE.AND P0, PT, R19, RZ, PT ;  /* 0x000000ff1300720c */ /* 0x008fe20003f06270 */
[----:B------:R-:W-:Y:S02]  /*4d90*/  IMAD.MOV.U32 R19, RZ, RZ, R17 ;  /* 0x000000ffff137224 */ /* 0x000fe400078e0011 */
[----:B------:R-:W3:Y:S08]  /*4da0*/  LDL.LU R17, [R1+0xbc] ;  /* 0x0000bc0001117983 */ /* 0x000ef00000300800 */
[----:B------:R-:W-:-:S05]  /*4db0*/  @!P6 IMAD.IADD R9, R9, 0x1, -R2 ;  /* 0x000000010909e824 */ /* 0x000fca00078e0a02 */
[----:B------:R-:W-:Y:S01]  /*4dc0*/  ISETP.GT.U32.AND P6, PT, R2, R9, PT ;  /* 0x000000090200720c */ /* 0x000fe20003fc4070 */
[----:B------:R-:W-:Y:S01]  /*4dd0*/  IMAD.HI.U32 R8, R0, R3, RZ ;  /* 0x0000000300087227 */ /* 0x000fe200078e00ff */
[----:B------:R-:W-:Y:S02]  /*4de0*/  IABS R7, R29 ;  /* 0x0000001d00077213 */ /* 0x000fe40000000000 */
[----:B------:R-:W-:Y:S01]  /*4df0*/  ISETP.GT.U32.AND P5, PT, R2, R12, PT ;  /* 0x0000000c0200720c */ /* 0x000fe20003fa4070 */
[----:B------:R-:W-:Y:S02]  /*4e00*/  IMAD.MOV R8, RZ, RZ, -R8 ;  /* 0x000000ffff087224 */ /* 0x000fe400078e0a08 */
[----:B------:R-:W-:-:S04]  /*4e10*/  IMAD.HI.U32 R15, R0, R7, RZ ;  /* 0x00000007000f7227 */ /* 0x000fc800078e00ff */
[C---:B------:R-:W-:Y:S02]  /*4e20*/  IMAD R3, R2.reuse, R8, R3 ;  /* 0x0000000802037224 */ /* 0x040fe400078e0203 */
[----:B------:R-:W-:Y:S01]  /*4e30*/  @!P6 IMAD.IADD R9, R9, 0x1, -R2 ;  /* 0x000000010909e824 */ /* 0x000fe200078e0a02 */
[C---:B------:R-:W-:Y:S01]  /*4e40*/  ISETP.GT.U32.AND P6, PT, R2.reuse, R4, PT ;  /* 0x000000040200720c */ /* 0x040fe20003fc4070 */
[----:B------:R-:W-:Y:S01]  /*4e50*/  IMAD.MOV R15, RZ, RZ, -R15 ;  /* 0x000000ffff0f7224 */ /* 0x000fe200078e0a0f */
[----:B------:R-:W-:-:S03]  /*4e60*/  ISETP.GT.U32.AND P4, PT, R2, R3, PT ;  /* 0x000000030200720c */ /* 0x000fc60003f84070 */
[----:B------:R-:W-:Y:S01]  /*4e70*/  IMAD R7, R2, R15, R7 ;  /* 0x0000000f02077224 */ /* 0x000fe200078e0207 */
[----:B------:R-:W-:Y:S01]  /*4e80*/  IABS R8, R22 ;  /* 0x0000001600087213 */ /* 0x000fe20000000000 */
[----:B------:R-:W-:Y:S01]  /*4e90*/  @!P5 IMAD.IADD R12, R12, 0x1, -R2 ;  /* 0x000000010c0cd824 */ /* 0x000fe200078e0a02 */
[----:B------:R-:W-:Y:S02]  /*4ea0*/  IABS R13, R21 ;  /* 0x00000015000d7213 */ /* 0x000fe40000000000 */
[----:B------:R-:W-:Y:S01]  /*4eb0*/  ISETP.GT.U32.AND P5, PT, R2, R7, PT ;  /* 0x000000070200720c */ /* 0x000fe20003fa4070 */
[----:B------:R-:W-:-:S04]  /*4ec0*/  IMAD.HI.U32 R6, R0, R8, RZ ;  /* 0x0000000800067227 */ /* 0x000fc800078e00ff */
[----:B------:R-:W-:Y:S01]  /*4ed0*/  @!P6 IMAD.IADD R4, R4, 0x1, -R2 ;  /* 0x000000010404e824 */ /* 0x000fe200078e0a02 */
[----:B------:R-:W-:Y:S01]  /*4ee0*/  ISETP.GT.U32.AND P6, PT, R2, R10, PT ;  /* 0x0000000a0200720c */ /* 0x000fe20003fc4070 */
[----:B------:R-:W-:-:S04]  /*4ef0*/  IMAD.HI.U32 R15, R0, R13, RZ ;  /* 0x0000000d000f7227 */ /* 0x000fc800078e00ff */
[----:B------:R-:W-:Y:S02]  /*4f00*/  IMAD.MOV R6, RZ, RZ, -R6 ;  /* 0x000000ffff067224 */ /* 0x000fe400078e0a06 */
[----:B------:R-:W-:Y:S02]  /*4f10*/  IMAD.MOV R15, RZ, RZ, -R15 ;  /* 0x000000ffff0f7224 */ /* 0x000fe400078e0a0f */
[----:B------:R-:W-:Y:S02]  /*4f20*/  @!P4 IMAD.IADD R3, R3, 0x1, -R2 ;  /* 0x000000010303c824 */ /* 0x000fe400078e0a02 */
[C---:B------:R-:W-:Y:S02]  /*4f30*/  IMAD R8, R2.reuse, R6, R8 ;  /* 0x0000000602087224 */ /* 0x040fe400078e0208 */
[C---:B------:R-:W-:Y:S02]  /*4f40*/  IMAD R6, R2.reuse, R15, R13 ;  /* 0x0000000f02067224 */ /* 0x040fe400078e020d */
[--C-:B------:R-:W-:Y:S01]  /*4f50*/  @!P5 IMAD.IADD R7, R7, 0x1, -R2.reuse ;  /* 0x000000010707d824 */ /* 0x100fe200078e0a02 */
[----:B------:R-:W-:Y:S01]  /*4f60*/  ISETP.GT.U32.AND P5, PT, R2, R3, PT ;  /* 0x000000030200720c */ /* 0x000fe20003fa4070 */
[----:B------:R-:W-:Y:S01]  /*4f70*/  @!P6 IMAD.IADD R10, R10, 0x1, -R2 ;  /* 0x000000010a0ae824 */ /* 0x000fe200078e0a02 */
[----:B------:R-:W-:-:S02]  /*4f80*/  ISETP.GT.U32.AND P6, PT, R2, R6, PT ;  /* 0x000000060200720c */ /* 0x000fc40003fc4070 */
[----:B------:R-:W-:Y:S02]  /*4f90*/  ISETP.GT.U32.AND P3, PT, R2, R7, PT ;  /* 0x000000070200720c */ /* 0x000fe40003f64070 */
[----:B----4-:R-:W-:Y:S01]  /*4fa0*/  ISETP.GE.AND P4, PT, R14, RZ, PT ;  /* 0x000000ff0e00720c */ /* 0x010fe20003f86270 */
[----:B------:R-:W-:Y:S01]  /*4fb0*/  @!P1 IMAD.MOV R12, RZ, RZ, -R12 ;  /* 0x000000ffff0c9224 */ /* 0x000fe200078e0a0c */
[----:B------:R-:W-:Y:S02]  /*4fc0*/  ISETP.GT.U32.AND P1, PT, R2, R4, PT ;  /* 0x000000040200720c */ /* 0x000fe40003f24070 */
[----:B--2---:R-:W-:Y:S01]  /*4fd0*/  IABS R13, R18 ;  /* 0x00000012000d7213 */ /* 0x004fe20000000000 */
[----:B------:R-:W-:Y:S02]  /*4fe0*/  @!P2 IMAD.MOV R9, RZ, RZ, -R9 ;  /* 0x000000ffff09a224 */ /* 0x000fe400078e0a09 */
[--C-:B------:R-:W-:Y:S01]  /*4ff0*/  @!P5 IMAD.IADD R3, R3, 0x1, -R2.reuse ;  /* 0x000000010303d824 */ /* 0x100fe200078e0a02 */
[----:B------:R-:W-:Y:S01]  /*5000*/  IABS R14, R27 ;  /* 0x0000001b000e7213 */ /* 0x000fe20000000000 */
[----:B------:R-:W-:Y:S01]  /*5010*/  @!P6 IMAD.IADD R6, R6, 0x1, -R2 ;  /* 0x000000010606e824 */ /* 0x000fe200078e0a02 */
[----:B------:R-:W-:Y:S01]  /*5020*/  ISETP.GE.AND P5, PT, R29, RZ, PT ;  /* 0x000000ff1d00720c */ /* 0x000fe20003fa6270 */
[----:B------:R-:W-:Y:S01]  /*5030*/  IMAD.MOV.U32 R15, RZ, RZ, R3 ;  /* 0x000000ffff0f7224 */ /* 0x000fe200078e0003 */
[----:B------:R-:W-:Y:S01]  /*5040*/  STL [R1+0xb8], R12 ;  /* 0x0000b80c01007387 */ /* 0x000fe20000100800 */
[----:B0-----:R-:W-:-:S04]  /*5050*/  IMAD.HI.U32 R11, R0, R13, RZ ;  /* 0x0000000d000b7227 */ /* 0x001fc800078e00ff */
[----:B------:R-:W-:Y:S01]  /*5060*/  @!P3 IMAD.IADD R7, R7, 0x1, -R2 ;  /* 0x000000010707b824 */ /* 0x000fe200078e0a02 */
[----:B------:R-:W-:Y:S01]  /*5070*/  ISETP.GE.AND P3, PT, R23, RZ, PT ;  /* 0x000000ff1700720c */ /* 0x000fe20003f66270 */
[----:B------:R0:W-:Y:S01]  /*5080*/  STL [R1+0xac], R9 ;  /* 0x0000ac0901007387 */ /* 0x0001e20000100800 */
[----:B------:R-:W-:Y:S02]  /*5090*/  @!P4 IMAD.MOV R15, RZ, RZ, -R15 ;  /* 0x000000ffff0fc224 */ /* 0x000fe400078e0a0f */
[----:B------:R-:W-:Y:S01]  /*50a0*/  @!P0 IMAD.MOV R10, RZ, RZ, -R10 ;  /* 0x000000ffff0a8224 */ /* 0x000fe200078e0a0a */
[C---:B------:R-:W-:Y:S01]  /*50b0*/  ISETP.GT.U32.AND P0, PT, R2.reuse, R6, PT ;  /* 0x000000060200720c */ /* 0x040fe20003f04070 */
[----:B------:R-:W-:Y:S01]  /*50c0*/  IMAD.MOV R11, RZ, RZ, -R11 ;  /* 0x000000ffff0b7224 */ /* 0x000fe200078e0a0b */
[----:B------:R-:W-:Y:S01]  /*50d0*/  ISETP.GT.U32.AND P2, PT, R2, R8, PT ;  /* 0x000000080200720c */ /* 0x000fe20003f44070 */
[----:B------:R-:W-:Y:S02]  /*50e0*/  @!P1 IMAD.IADD R4, R4, 0x1, -R2 ;  /* 0x0000000104049824 */ /* 0x000fe400078e0a02 */
[----:B0-----:R-:W-:Y:S01]  /*50f0*/  IMAD.HI.U32 R9, R0, R14, RZ ;  /* 0x0000000e00097227 */ /* 0x001fe200078e00ff */
[----:B------:R-:W-:Y:S03]  /*5100*/  STL [R1+0x58], R15 ;  /* 0x0000580f01007387 */ /* 0x000fe60000100800 */
[----:B------:R-:W-:Y:S01]  /*5110*/  IMAD.MOV R12, RZ, RZ, -R9 ;  /* 0x000000ffff0c7224 */ /* 0x000fe200078e0a09 */
[----:B------:R0:W-:Y:S01]  /*5120*/  STL [R1+0x34], R10 ;  /* 0x0000340a01007387 */ /* 0x0001e20000100800 */
[----:B------:R-:W-:-:S02]  /*5130*/  IMAD R9, R2, R11, R13 ;  /* 0x0000000b02097224 */ /* 0x000fc400078e020d */
[----:B------:R-:W-:-:S04]  /*5140*/  IMAD.MOV.U32 R11, RZ, RZ, R7 ;  /* 0x000000ffff0b7224 */ /* 0x000fc800078e0007 */
[----:B------:R-:W-:Y:S02]  /*5150*/  @!P5 IMAD.MOV R11, RZ, RZ, -R11 ;  /* 0x000000ffff0bd224 */ /* 0x000fe400078e0a0b */
[----:B0-----:R-:W-:-:S04]  /*5160*/  IMAD.MOV.U32 R10, RZ, RZ, R4 ;  /* 0x000000ffff0a7224 */ /* 0x001fc800078e0004 */
[----:B------:R-:W-:Y:S01]  /*5170*/  @!P3 IMAD.MOV R10, RZ, RZ, -R10 ;  /* 0x000000ffff0ab224 */ /* 0x000fe200078e0a0a */
[----:B------:R-:W-:Y:S01]  /*5180*/  STL [R1+0x1c], R11 ;  /* 0x00001c0b01007387 */ /* 0x000fe20000100800 */
[--C-:B------:R-:W-:Y:S02]  /*5190*/  @!P0 IMAD.IADD R6, R6, 0x1, -R2.reuse ;  /* 0x0000000106068824 */ /* 0x100fe400078e0a02 */
[----:B------:R-:W-:Y:S01]  /*51a0*/  @!P2 IMAD.IADD R8, R8, 0x1, -R2 ;  /* 0x000000010808a824 */ /* 0x000fe200078e0a02 */
[----:B------:R-:W-:Y:S01]  /*51b0*/  ISETP.GE.AND P2, PT, R21, RZ, PT ;  /* 0x000000ff1500720c */ /* 0x000fe20003f46270 */
[----:B------:R0:W-:Y:S04]  /*51c0*/  STL [R1+0x18], R10 ;  /* 0x0000180a01007387 */ /* 0x0001e80000100800 */
[----:B------:R-:W2:Y:S01]  /*51d0*/  LDL.LU R21, [R1+0xd0] ;  /* 0x0000d00001157983 */ /* 0x000ea20000300800 */
[----:B---3--:R-:W-:-:S02]  /*51e0*/  IABS R7, R17 ;  /* 0x0000001100077213 */ /* 0x008fc40000000000 */
[----:B------:R-:W-:Y:S01]  /*51f0*/  ISETP.GE.AND P0, PT, R17, RZ, PT ;  /* 0x000000ff1100720c */ /* 0x000fe20003f06270 */
[----:B------:R-:W-:Y:S02]  /*5200*/  IMAD.MOV.U32 R17, RZ, RZ, R24 ;  /* 0x000000ffff117224 */ /* 0x000fe400078e0018 */
[----:B------:R-:W-:Y:S02]  /*5210*/  IMAD.MOV.U32 R24, RZ, RZ, R26 ;  /* 0x000000ffff187224 */ /* 0x000fe400078e001a */
[----:B------:R-:W3:Y:S01]  /*5220*/  LDL.LU R26, [R1+0xd4] ;  /* 0x0000d400011a7983 */ /* 0x000ee20000300800 */
[C---:B------:R-:W-:Y:S02]  /*5230*/  ISETP.GT.U32.AND P4, PT, R2.reuse, R9, PT ;  /* 0x000000090200720c */ /* 0x040fe40003f84070 */
[----:B------:R-:W-:Y:S02]  /*5240*/  ISETP.GT.U32.AND P6, PT, R2, R8, PT ;  /* 0x000000080200720c */ /* 0x000fe40003fc4070 */
[----:B------:R-:W-:-:S09]  /*5250*/  ISETP.GE.AND P1, PT, R22, RZ, PT ;  /* 0x000000ff1600720c */ /* 0x000fd20003f26270 */
[--C-:B------:R-:W-:Y:S02]  /*5260*/  @!P4 IMAD.IADD R9, R9, 0x1, -R2.reuse ;  /* 0x000000010909c824 */ /* 0x100fe400078e0a02 */
[----:B------:R-:W-:-:S03]  /*5270*/  @!P6 IMAD.IADD R8, R8, 0x1, -R2 ;  /* 0x000000010808e824 */ /* 0x000fc600078e0a02 */
[----:B------:R-:W-:Y:S01]  /*5280*/  ISETP.GT.U32.AND P4, PT, R2, R9, PT ;  /* 0x000000090200720c */ /* 0x000fe20003f84070 */
[----:B0-----:R-:W-:Y:S01]  /*5290*/  IMAD.MOV.U32 R10, RZ, RZ, R8 ;  /* 0x000000ffff0a7224 */ /* 0x001fe200078e0008 */
[----:B------:R-:W-:-:S03]  /*52a0*/  ISETP.GE.AND P5, PT, R18, RZ, PT ;  /* 0x000000ff1200720c */ /* 0x000fc60003fa6270 */
[----:B------:R-:W-:Y:S01]  /*52b0*/  @!P1 IMAD.MOV R10, RZ, RZ, -R10 ;  /* 0x000000ffff0a9224 */ /* 0x000fe200078e0a0a */
[----:B------:R-:W-:Y:S01]  /*52c0*/  IABS R18, R20 ;  /* 0x0000001400127213 */ /* 0x000fe20000000000 */
[----:B------:R-:W-:-:S03]  /*52d0*/  IMAD R3, R2, R12, R14 ;  /* 0x0000000c02037224 */ /* 0x000fc600078e020e */
[----:B------:R0:W-:Y:S03]  /*52e0*/  STL [R1+0x14], R10 ;  /* 0x0000140a01007387 */ /* 0x0001e60000100800 */
[----:B------:R-:W-:Y:S01]  /*52f0*/  @!P4 IMAD.IADD R9, R9, 0x1, -R2 ;  /* 0x000000010909c824 */ /* 0x000fe200078e0a02 */
[----:B------:R-:W-:Y:S01]  /*5300*/  ISETP.GT.U32.AND P3, PT, R2, R3, PT ;  /* 0x000000030200720c */ /* 0x000fe20003f64070 */
[----:B------:R-:W-:-:S04]  /*5310*/  IMAD.HI.U32 R8, R0, R18, RZ ;  /* 0x0000001200087227 */ /* 0x000fc800078e00ff */
[----:B0-----:R-:W-:Y:S02]  /*5320*/  IMAD.MOV.U32 R10, RZ, RZ, R9 ;  /* 0x000000ffff0a7224 */ /* 0x001fe400078e0009 */
[----:B------:R-:W-:Y:S02]  /*5330*/  @!P2 IMAD.MOV R6, RZ, RZ, -R6 ;  /* 0x000000ffff06a224 */ /* 0x000fe400078e0a06 */
[----:B------:R-:W-:Y:S02]  /*5340*/  @!P5 IMAD.MOV R10, RZ, RZ, -R10 ;  /* 0x000000ffff0ad224 */ /* 0x000fe400078e0a0a */
[----:B------:R-:W-:Y:S01]  /*5350*/  IMAD.MOV R8, RZ, RZ, -R8 ;  /* 0x000000ffff087224 */ /* 0x000fe200078e0a08 */
[----:B------:R-:W-:Y:S03]  /*5360*/  STL [R1+0x10], R6 ;  /* 0x0000100601007387 */ /* 0x000fe60000100800 */
[C---:B------:R-:W-:Y:S01]  /*5370*/  IMAD R18, R2.reuse, R8, R18 ;  /* 0x0000000802127224 */ /* 0x040fe200078e0212 */
[----:B------:R0:W-:Y:S04]  /*5380*/  STL [R1+0xc], R10 ;  /* 0x00000c0a01007387 */ /* 0x0001e80000100800 */
[----:B------:R-:W4:Y:S01]  /*5390*/  LDL.LU R29, [R1+0xd8] ;  /* 0x0000d800011d7983 */ /* 0x000f220000300800 */
[----:B------:R-:W-:Y:S01]  /*53a0*/  ISETP.GT.U32.AND P5, PT, R2, R18, PT ;  /* 0x000000120200720c */ /* 0x000fe20003fa4070 */
[----:B------:R-:W-:-:S02]  /*53b0*/  @!P3 IMAD.IADD R3, R3, 0x1, -R2 ;  /* 0x000000010303b824 */ /* 0x000fc400078e0a02 */
[----:B------:R-:W-:-:S03]  /*53c0*/  IMAD.MOV.U32 R4, RZ, RZ, R7 ;  /* 0x000000ffff047224 */ /* 0x000fc600078e0007 */
[----:B------:R-:W-:Y:S01]  /*53d0*/  ISETP.GT.U32.AND P3, PT, R2, R3, PT ;  /* 0x000000030200720c */ /* 0x000fe20003f64070 */
[----:B------:R-:W-:Y:S01]  /*53e0*/  IMAD.HI.U32 R7, R0, R4, RZ ;  /* 0x0000000400077227 */ /* 0x000fe200078e00ff */
[----:B------:R-:W-:Y:S02]  /*53f0*/  ISETP.GE.AND P6, PT, R27, RZ, PT ;  /* 0x000000ff1b00720c */ /* 0x000fe40003fc6270 */
[----:B------:R-:W-:Y:S01]  /*5400*/  IABS R27, R19 ;  /* 0x00000013001b7213 */ /* 0x000fe20000000000 */
[----:B------:R-:W-:Y:S01]  /*5410*/  IMAD.MOV R7, RZ, RZ, -R7 ;  /* 0x000000ffff077224 */ /* 0x000fe200078e0a07 */
[----:B------:R-:W-:Y:S01]  /*5420*/  ISETP.GE.AND P1, PT, R20, RZ, PT ;  /* 0x000000ff1400720c */ /* 0x000fe20003f26270 */
[----:B------:R-:W-:Y:S01]  /*5430*/  @!P5 IMAD.IADD R18, R18, 0x1, -R2 ;  /* 0x000000011212d824 */ /* 0x000fe200078e0a02 */
[----:B------:R-:W-:Y:S01]  /*5440*/  IABS R20, R17 ;  /* 0x0000001100147213 */ /* 0x000fe20000000000 */
[----:B------:R-:W-:Y:S01]  /*5450*/  IMAD R4, R2, R7, R4 ;  /* 0x0000000702047224 */ /* 0x000fe200078e0204 */
[----:B------:R-:W-:Y:S01]  /*5460*/  ISETP.GE.AND P2, PT, R19, RZ, PT ;  /* 0x000000ff1300720c */ /* 0x000fe20003f46270 */
[----:B------:R-:W-:Y:S01]  /*5470*/  IMAD.HI.U32 R7, R0, R27, RZ ;  /* 0x0000001b00077227 */ /* 0x000fe200078e00ff */
[----:B------:R-:W5:Y:S01]  /*5480*/  LDL.LU R19, [R1+0xdc] ;  /* 0x0000dc0001137983 */ /* 0x000f620000300800 */
[----:B------:R-:W-:-:S02]  /*5490*/  ISETP.GT.U32.AND P5, PT, R2, R18, PT ;  /* 0x000000120200720c */ /* 0x000fc40003fa4070 */
[----:B------:R-:W-:Y:S01]  /*54a0*/  IMAD.MOV R7, RZ, RZ, -R7 ;  /* 0x000000ffff077224 */ /* 0x000fe200078e0a07 */
[----:B------:R-:W5:Y:S01]  /*54b0*/  LDL.LU R23, [R1+0xe0] ;  /* 0x0000e00001177983 */ /* 0x000f620000300800 */
[----:B------:R-:W-:Y:S02]  /*54c0*/  @!P3 IMAD.IADD R3, R3, 0x1, -R2 ;  /* 0x000000010303b824 */ /* 0x000fe400078e0a02 */
[----:B0-----:R-:W-:Y:S01]  /*54d0*/  IMAD.HI.U32 R10, R0, R20, RZ ;  /* 0x00000014000a7227 */ /* 0x001fe200078e00ff */
[----:B------:R-:W5:Y:S03]  /*54e0*/  LDL.LU R22, [R1+0xe4] ;  /* 0x0000e40001167983 */ /* 0x000f660000300800 */
[----:B------:R-:W-:Y:S02]  /*54f0*/  IMAD R27, R2, R7, R27 ;  /* 0x00000007021b7224 */ /* 0x000fe400078e021b */
[----:B------:R-:W-:-:S02]  /*5500*/  IMAD.MOV.U32 R11, RZ, RZ, R3 ;  /* 0x000000ffff0b7224 */ /* 0x000fc400078e0003 */
[----:B------:R-:W-:Y:S02]  /*5510*/  IMAD.MOV R10, RZ, RZ, -R10 ;  /* 0x000000ffff0a7224 */ /* 0x000fe400078e0a0a */
[----:B------:R-:W-:Y:S01]  /*5520*/  @!P6 IMAD.MOV R11, RZ, RZ, -R11 ;  /* 0x000000ffff0be224 */ /* 0x000fe200078e0a0b */
[C---:B------:R-:W-:Y:S01]  /*5530*/  ISETP.GT.U32.AND P6, PT, R2.reuse, R27, PT ;  /* 0x0000001b0200720c */ /* 0x040fe20003fc4070 */
[C---:B------:R-:W-:Y:S01]  /*5540*/  IMAD R20, R2.reuse, R10, R20 ;  /* 0x0000000a02147224 */ /* 0x040fe200078e0214 */
[----:B------:R-:W-:Y:S01]  /*5550*/  ISETP.GT.U32.AND P4, PT, R2, R4, PT ;  /* 0x000000040200720c */ /* 0x000fe20003f84070 */
[----:B------:R-:W-:-:S03]  /*5560*/  @!P5 IMAD.IADD R18, R18, 0x1, -R2 ;  /* 0x000000011212d824 */ /* 0x000fc600078e0a02 */
[----:B------:R-:W-:-:S07]  /*5570*/  ISETP.GT.U32.AND P5, PT, R2, R20, PT ;  /* 0x000000140200720c */ /* 0x000fce0003fa4070 */
[--C-:B------:R-:W-:Y:S02]  /*5580*/  @!P6 IMAD.IADD R27, R27, 0x1, -R2.reuse ;  /* 0x000000011b1be824 */ /* 0x100fe400078e0a02 */
[----:B------:R-:W-:-:S04]  /*5590*/  @!P4 IMAD.IADD R4, R4, 0x1, -R2 ;  /* 0x000000010404c824 */ /* 0x000fc800078e0a02 */
[--C-:B------:R-:W-:Y:S01]  /*55a0*/  @!P5 IMAD.IADD R20, R20, 0x1, -R2.reuse ;  /* 0x000000011414d824 */ /* 0x100fe200078e0a02 */
[C---:B------:R-:W-:Y:S02]  /*55b0*/  ISETP.GT.U32.AND P5, PT, R2.reuse, R27, PT ;  /* 0x0000001b0200720c */ /* 0x040fe40003fa4070 */
[----:B------:R-:W-:Y:S01]  /*55c0*/  ISETP.GT.U32.AND P4, PT, R2, R4, PT ;  /* 0x000000040200720c */ /* 0x000fe20003f84070 */
[----:B------:R0:W-:Y:S01]  /*55d0*/  STL [R1+0x8], R11 ;  /* 0x0000080b01007387 */ /* 0x0001e20000100800 */
[----:B------:R-:W-:Y:S02]  /*55e0*/  ISETP.GE.AND P3, PT, R17, RZ, PT ;  /* 0x000000ff1100720c */ /* 0x000fe40003f66270 */
[----:B------:R-:W-:Y:S01]  /*55f0*/  IABS R8, R24 ;  /* 0x0000001800087213 */ /* 0x000fe20000000000 */
[----:B------:R-:W5:Y:S06]  /*5600*/  LDL.LU R17, [R1+0xe8] ;  /* 0x0000e80001117983 */ /* 0x000f6c0000300800 */
[----:B------:R-:W-:-:S02]  /*5610*/  @!P5 IMAD.IADD R27, R27, 0x1, -R2 ;  /* 0x000000011b1bd824 */ /* 0x000fc400078e0a02 */
[----:B------:R-:W-:Y:S01]  /*5620*/  @!P4 IMAD.IADD R4, R4, 0x1, -R2 ;  /* 0x000000010404c824 */ /* 0x000fe200078e0a02 */
[----:B------:R-:W-:Y:S02]  /*5630*/  ISETP.GE.AND P4, PT, R24, RZ, PT ;  /* 0x000000ff1800720c */ /* 0x000fe40003f86270 */
[----:B------:R-:W5:Y:S01]  /*5640*/  LDL.LU R24, [R1+0xf0] ;  /* 0x0000f00001187983 */ /* 0x000f620000300800 */
[----:B------:R-:W-:Y:S02]  /*5650*/  IMAD.MOV.U32 R14, RZ, RZ, R4 ;  /* 0x000000ffff0e7224 */ /* 0x000fe400078e0004 */
[----:B------:R-:W-:Y:S02]  /*5660*/  @!P1 IMAD.MOV R18, RZ, RZ, -R18 ;  /* 0x000000ffff129224 */ /* 0x000fe400078e0a12 */
[----:B------:R-:W-:-:S05]  /*5670*/  @!P0 IMAD.MOV R14, RZ, RZ, -R14 ;  /* 0x000000ffff0e8224 */ /* 0x000fca00078e0a0e */
[----:B------:R-:W-:Y:S04]  /*5680*/  STL [R1+0x4], R14 ;  /* 0x0000040e01007387 */ /* 0x000fe80000100800 */
[----:B------:R-:W-:Y:S01]  /*5690*/  STL [R1+0xcd8], R18 ;  /* 0x000cd81201007387 */ /* 0x000fe20000100800 */
[----:B---3--:R-:W-:-:S05]  /*56a0*/  IABS R7, R26 ;  /* 0x0000001a00077213 */ /* 0x008fca0000000000 */
[----:B------:R-:W-:-:S04]  /*56b0*/  IMAD.HI.U32 R3, R0, R7, RZ ;  /* 0x0000000700037227 */ /* 0x000fc800078e00ff */
[----:B------:R-:W-:-:S04]  /*56c0*/  IMAD.MOV R3, RZ, RZ, -R3 ;  /* 0x000000ffff037224 */ /* 0x000fc800078e0a03 */
[----:B------:R-:W-:-:S05]  /*56d0*/  IMAD R7, R2, R3, R7 ;  /* 0x0000000302077224 */ /* 0x000fca00078e0207 */
[----:B------:R-:W-:-:S13]  /*56e0*/  ISETP.GT.U32.AND P5, PT, R2, R7, PT ;  /* 0x000000070200720c */ /* 0x000fda0003fa4070 */
[----:B------:R-:W-:Y:S01]  /*56f0*/  @!P5 IMAD.IADD R7, R7, 0x1, -R2 ;  /* 0x000000010707d824 */ /* 0x000fe200078e0a02 */
[----:B------:R-:W-:Y:S01]  /*5700*/  ISETP.GE.AND P5, PT, R26, RZ, PT ;  /* 0x000000ff1a00720c */ /* 0x000fe20003fa6270 */
[----:B------:R-:W-:Y:S02]  /*5710*/  IMAD.MOV.U32 R26, RZ, RZ, R25 ;  /* 0x000000ffff1a7224 */ /* 0x000fe400078e0019 */
[----:B------:R-:W-:Y:S02]  /*5720*/  IMAD.MOV.U32 R25, RZ, RZ, R28 ;  /* 0x000000ffff197224 */ /* 0x000fe400078e001c */
[----:B------:R-:W3:Y:S01]  /*5730*/  LDL.LU R28, [R1+0xf4] ;  /* 0x0000f400011c7983 */ /* 0x000ee20000300800 */
[----:B--2---:R-:W-:Y:S01]  /*5740*/  IABS R12, R21 ;  /* 0x00000015000c7213 */ /* 0x004fe20000000000 */
[----:B------:R-:W-:-:S04]  /*5750*/  IMAD.HI.U32 R9, R0, R8, RZ ;  /* 0x0000000800097227 */ /* 0x000fc800078e00ff */
[----:B------:R-:W-:-:S04]  /*5760*/  IMAD.HI.U32 R6, R0, R12, RZ ;  /* 0x0000000c00067227 */ /* 0x000fc800078e00ff */
[----:B------:R-:W-:Y:S01]  /*5770*/  IMAD.MOV R6, RZ, RZ, -R6 ;  /* 0x000000ffff067224 */ /* 0x000fe200078e0a06 */
[C---:B------:R-:W-:Y:S01]  /*5780*/  ISETP.GT.U32.AND P0, PT, R2.reuse, R20, PT ;  /* 0x000000140200720c */ /* 0x040fe20003f04070 */
[----:B------:R-:W-:Y:S02]  /*5790*/  IMAD.MOV R9, RZ, RZ, -R9 ;  /* 0x000000ffff097224 */ /* 0x000fe400078e0a09 */
[C---:B------:R-:W-:Y:S01]  /*57a0*/  IMAD R12, R2.reuse, R6, R12 ;  /* 0x00000006020c7224 */ /* 0x040fe200078e020c */
[----:B----4-:R-:W-:Y:S01]  /*57b0*/  IABS R6, R29 ;  /* 0x0000001d00067213 */ /* 0x010fe20000000000 */
[----:B------:R-:W-:-:S03]  /*57c0*/  IMAD R8, R2, R9, R8 ;  /* 0x0000000902087224 */ /* 0x000fc600078e0208 */
[----:B------:R-:W-:Y:S01]  /*57d0*/  ISETP.GT.U32.AND P1, PT, R2, R12, PT ;  /* 0x0000000c0200720c */ /* 0x000fe20003f24070 */
[----:B------:R-:W-:Y:S01]  /*57e0*/  IMAD.HI.U32 R4, R0, R6, RZ ;  /* 0x0000000600047227 */ /* 0x000fe200078e00ff */
[----:B------:R-:W-:-:S03]  /*57f0*/  ISETP.GT.U32.AND P6, PT, R2, R8, PT ;  /* 0x000000080200720c */ /* 0x000fc60003fc4070 */
[----:B------:R-:W-:Y:S02]  /*5800*/  IMAD.MOV R4, RZ, RZ, -R4 ;  /* 0x000000ffff047224 */ /* 0x000fe400078e0a04 */
[----:B------:R-:W-:Y:S02]  /*5810*/  @!P0 IMAD.IADD R20, R20, 0x1, -R2 ;  /* 0x0000000114148824 */ /* 0x000fe400078e0a02 */
[C---:B------:R-:W-:Y:S02]  /*5820*/  IMAD R6, R2.reuse, R4, R6 ;  /* 0x0000000402067224 */ /* 0x040fe400078e0206 */
[----:B------:R-:W-:Y:S02]  /*5830*/  @!P2 IMAD.MOV R27, RZ, RZ, -R27 ;  /* 0x000000ffff1ba224 */ /* 0x000fe400078e0a1b */
[----:B------:R-:W-:Y:S01]  /*5840*/  @!P3 IMAD.MOV R20, RZ, RZ, -R20 ;  /* 0x000000ffff14b224 */ /* 0x000fe200078e0a14 */
[----:B------:R-:W-:Y:S01]  /*5850*/  ISETP.GT.U32.AND P0, PT, R2, R6, PT ;  /* 0x000000060200720c */ /* 0x000fe20003f04070 */
[--C-:B------:R-:W-:Y:S01]  /*5860*/  @!P6 IMAD.IADD R8, R8, 0x1, -R2.reuse ;  /* 0x000000010808e824 */ /* 0x100fe200078e0a02 */
[----:B------:R-:W-:Y:S01]  /*5870*/  STL [R1+0xcdc], R27 ;  /* 0x000cdc1b01007387 */ /* 0x000fe20000100800 */
[----:B------:R-:W-:Y:S01]  /*5880*/  @!P1 IMAD.IADD R12, R12, 0x1, -R2 ;  /* 0x000000010c0c9824 */ /* 0x000fe200078e0a02 */
[----:B-----5:R-:W-:-:S02]  /*5890*/  IABS R3, R19 ;  /* 0x0000001300037213 */ /* 0x020fc40000000000 */
[----:B------:R-:W-:Y:S01]  /*58a0*/  ISETP.GE.AND P1, PT, R21, RZ, PT ;  /* 0x000000ff1500720c */ /* 0x000fe20003f26270 */
[----:B------:R-:W-:Y:S01]  /*58b0*/  STL [R1+0xce0], R20 ;  /* 0x000ce01401007387 */ /* 0x000fe20000100800 */
[----:B------:R-:W-:-:S03]  /*58c0*/  ISETP.GT.U32.AND P6, PT, R2, R8, PT ;  /* 0x000000080200720c */ /* 0x000fc60003fc4070 */
[----:B------:R-:W2:Y:S01]  /*58d0*/  LDL.LU R21, [R1+0xf8] ;  /* 0x0000f80001157983 */ /* 0x000ea20000300800 */
[----:B------:R-:W-:Y:S01]  /*58e0*/  IMAD.HI.U32 R13, R0, R3, RZ ;  /* 0x00000003000d7227 */ /* 0x000fe200078e00ff */
[----:B0-----:R-:W-:Y:S02]  /*58f0*/  IABS R11, R23 ;  /* 0x00000017000b7213 */ /* 0x001fe40000000000 */
[----:B------:R-:W-:Y:S01]  /*5900*/  IABS R10, R22 ;  /* 0x00000016000a7213 */ /* 0x000fe20000000000 */
[----:B------:R-:W-:Y:S02]  /*5910*/  IMAD.MOV R13, RZ, RZ, -R13 ;  /* 0x000000ffff0d7224 */ /* 0x000fe400078e0a0d */
[----:B------:R-:W-:Y:S01]  /*5920*/  @!P0 IMAD.IADD R6, R6, 0x1, -R2 ;  /* 0x0000000106068824 */ /* 0x000fe200078e0a02 */
[----:B------:R-:W-:Y:S01]  /*5930*/  ISETP.GT.U32.AND P2, PT, R2, R7, PT ;  /* 0x000000070200720c */ /* 0x000fe20003f44070 */
[----:B------:R-:W-:-:S03]  /*5940*/  IMAD.HI.U32 R4, R0, R11, RZ ;  /* 0x0000000b00047227 */ /* 0x000fc600078e00ff */
[C---:B------:R-:W-:Y:S01]  /*5950*/  ISETP.GT.U32.AND P3, PT, R2.reuse, R6, PT ;  /* 0x000000060200720c */ /* 0x040fe20003f64070 */
[----:B------:R-:W-:Y:S02]  /*5960*/  IMAD R3, R2, R13, R3 ;  /* 0x0000000d02037224 */ /* 0x000fe400078e0203 */
[----:B------:R-:W-:-:S04]  /*5970*/  IMAD.HI.U32 R9, R0, R10, RZ ;  /* 0x0000000a00097227 */ /* 0x000fc800078e00ff */
[----:B------:R-:W-:Y:S02]  /*5980*/  IMAD.MOV R4, RZ, RZ, -R4 ;  /* 0x000000ffff047224 */ /* 0x000fe400078e0a04 */
[----:B------:R-:W-:Y:S01]  /*5990*/  @!P6 IMAD.IADD R8, R8, 0x1, -R2 ;  /* 0x000000010808e824 */ /* 0x000fe200078e0a02 */
[C---:B------:R-:W-:Y:S01]  /*59a0*/  ISETP.GT.U32.AND P6, PT, R2.reuse, R3, PT ;  /* 0x000000030200720c */ /* 0x040fe20003fc4070 */
[----:B------:R-:W-:Y:S02]  /*59b0*/  IMAD.MOV R9, RZ, RZ, -R9 ;  /* 0x000000ffff097224 */ /* 0x000fe400078e0a09 */
[C---:B------:R-:W-:Y:S02]  /*59c0*/  IMAD R11, R2.reuse, R4, R11 ;  /* 0x00000004020b7224 */ /* 0x040fe400078e020b */
[C---:B------:R-:W-:Y:S02]  /*59d0*/  IMAD R10, R2.reuse, R9, R10 ;  /* 0x00000009020a7224 */ /* 0x040fe400078e020a */
[----:B------:R-:W-:Y:S01]  /*59e0*/  @!P4 IMAD.MOV R8, RZ, RZ, -R8 ;  /* 0x000000ffff08c224 */ /* 0x000fe200078e0a08 */
[C---:B------:R-:W-:Y:S01]  /*59f0*/  ISETP.GT.U32.AND P0, PT, R2.reuse, R12, PT ;  /* 0x0000000c0200720c */ /* 0x040fe20003f04070 */
[--C-:B------:R-:W-:Y:S01]  /*5a00*/  @!P2 IMAD.IADD R7, R7, 0x1, -R2.reuse ;  /* 0x000000010707a824 */ /* 0x100fe200078e0a02 */
[----:B------:R-:W-:Y:S01]  /*5a10*/  ISETP.GT.U32.AND P4, PT, R2, R11, PT ;  /* 0x0000000b0200720c */ /* 0x000fe20003f84070 */
[----:B------:R-:W-:Y:S01]  /*5a20*/  @!P3 IMAD.IADD R6, R6, 0x1, -R2 ;  /* 0x000000010606b824 */ /* 0x000fe200078e0a02 */
[----:B------:R0:W-:Y:S01]  /*5a30*/  STL [R1+0x108], R8 ;  /* 0x0001080801007387 */ /* 0x0001e20000100800 */
[----:B------:R-:W-:-:S02]  /*5a40*/  ISETP.GT.U32.AND P2, PT, R2, R10, PT ;  /* 0x0000000a0200720c */ /* 0x000fc40003f44070 */
[----:B------:R-:W-:Y:S02]  /*5a50*/  ISETP.GE.AND P3, PT, R19, RZ, PT ;  /* 0x000000ff1300720c */ /* 0x000fe40003f66270 */
[----:B------:R-:W4:Y:S01]  /*5a60*/  LDL.LU R19, [R1+0x110] ;  /* 0x0001100001137983 */ /* 0x000f220000300800 */
[----:B------:R-:W-:-:S03]  /*5a70*/  @!P6 IMAD.IADD R3, R3, 0x1, -R2 ;  /* 0x000000010303e824 */ /* 0x000fc600078e0a02 */
[--C-:B------:R-:W-:Y:S02]  /*5a80*/  @!P0 IMAD.IADD R12, R12, 0x1, -R2.reuse ;  /* 0x000000010c0c8824 */ /* 0x100fe400078e0a02 */
[----:B------:R-:W-:Y:S01]  /*5a90*/  ISETP.GT.U32.AND P6, PT, R2, R3, PT ;  /* 0x000000030200720c */ /* 0x000fe20003fc4070 */
[--C-:B------:R-:W-:Y:S01]  /*5aa0*/  @!P4 IMAD.IADD R11, R11, 0x1, -R2.reuse ;  /* 0x000000010b0bc824 */ /* 0x100fe200078e0a02 */
[----:B------:R-:W-:Y:S01]  /*5ab0*/  ISETP.GE.AND P0, PT, R29, RZ, PT ;  /* 0x000000ff1d00720c */ /* 0x000fe20003f06270 */
[----:B------:R-:W-:Y:S02]  /*5ac0*/  @!P2 IMAD.IADD R10, R10, 0x1, -R2 ;  /* 0x000000010a0aa824 */ /* 0x000fe400078e0a02 */
[----:B------:R-:W-:Y:S01]  /*5ad0*/  @!P1 IMAD.MOV R12, RZ, RZ, -R12 ;  /* 0x000000ffff0c9224 */ /* 0x000fe200078e0a0c */
[----:B------:R-:W-:Y:S02]  /*5ae0*/  ISETP.GT.U32.AND P1, PT, R2, R11, PT ;  /* 0x0000000b0200720c */ /* 0x000fe40003f24070 */
[----:B------:R-:W-:-:S02]  /*5af0*/  IABS R4, R24 ;  /* 0x0000001800047213 */ /* 0x000fc40000000000 */
[----:B------:R-:W-:Y:S01]  /*5b00*/  ISETP.GT.U32.AND P2, PT, R2, R10, PT ;  /* 0x0000000a0200720c */ /* 0x000fe20003f44070 */
[----:B------:R-:W-:Y:S02]  /*5b10*/  @!P5 IMAD.MOV R7, RZ, RZ, -R7 ;  /* 0x000000ffff07d224 */ /* 0x000fe400078e0a07 */
[----:B------:R-:W-:Y:S02]  /*5b20*/  @!P6 IMAD.IADD R3, R3, 0x1, -R2 ;  /* 0x000000010303e824 */ /* 0x000fe400078e0a02 */
[----:B0-----:R-:W-:Y:S01]  /*5b30*/  IMAD.HI.U32 R8, R0, R4, RZ ;  /* 0x0000000400087227 */ /* 0x001fe200078e00ff */
[----:B------:R0:W-:Y:S03]  /*5b40*/  STL [R1+0xbc], R12 ;  /* 0x0000bc0c01007387 */ /* 0x0001e60000100800 */
[----:B------:R-:W-:Y:S02]  /*5b50*/  @!P0 IMAD.MOV R6, RZ, RZ, -R6 ;  /* 0x000000ffff068224 */ /* 0x000fe400078e0a06 */
[----:B------:R-:W-:Y:S01]  /*5b60*/  @!P3 IMAD.MOV R3, RZ, RZ, -R3 ;  /* 0x000000ffff03b224 */ /* 0x000fe200078e0a03 */
[----:B------:R2:W-:Y:S01]  /*5b70*/  STL [R1+0xec], R7 ;  /* 0x0000ec0701007387 */ /* 0x0005e20000100800 */
[----:B------:R-:W-:Y:S01]  /*5b80*/  IMAD.MOV R8, RZ, RZ, -R8 ;  /* 0x000000ffff087224 */ /* 0x000fe200078e0a08 */
[----:B------:R-:W-:Y:S01]  /*5b90*/  IABS R9, R17 ;  /* 0x0000001100097213 */ /* 0x000fe20000000000 */
[----:B------:R-:W-:Y:S01]  /*5ba0*/  @!P1 IMAD.IADD R11, R11, 0x1, -R2 ;  /* 0x000000010b0b9824 */ /* 0x000fe200078e0a02 */
[----:B------:R-:W-:Y:S01]  /*5bb0*/  STL [R1+0x100], R6 ;  /* 0x0001000601007387 */ /* 0x000fe20000100800 */
[----:B------:R-:W-:Y:S01]  /*5bc0*/  ISETP.GE.AND P0, PT, R17, RZ, PT ;  /* 0x000000ff1100720c */ /* 0x000fe20003f06270 */
[----:B------:R-:W-:Y:S01]  /*5bd0*/  IMAD R4, R2, R8, R4 ;  /* 0x0000000802047224 */ /* 0x000fe200078e0204 */
[----:B------:R-:W-:Y:S01]  /*5be0*/  ISETP.GE.AND P1, PT, R24, RZ, PT ;  /* 0x000000ff1800720c */ /* 0x000fe20003f26270 */
[----:B------:R-:W-:Y:S01]  /*5bf0*/  STL [R1+0x104], R3 ;  /* 0x0001040301007387 */ /* 0x000fe20000100800 */
[----:B------:R-:W-:-:S02]  /*5c00*/  IMAD.MOV.U32 R17, RZ, RZ, R26 ;  /* 0x000000ffff117224 */ /* 0x000fc400078e001a */
[----:B------:R-:W-:Y:S01]  /*5c10*/  @!P2 IMAD.IADD R10, R10, 0x1, -R2 ;  /* 0x000000010a0aa824 */ /* 0x000fe200078e0a02 */
[----:B------:R-:W5:Y:S04]  /*5c20*/  LDL.LU R24, [R1+0x1b4] ;  /* 0x0001b40001187983 */ /* 0x000f680000300800 */
[----:B------:R-:W5:Y:S01]  /*5c30*/  LDL.LU R26, [R1+0x1cc] ;  /* 0x0001cc00011a7983 */ /* 0x000f620000300800 */
[----:B---3--:R-:W-:Y:S02]  /*5c40*/  IABS R8, R28 ;  /* 0x0000001c00087213 */ /* 0x008fe40000000000 */
[----:B------:R-:W-:Y:S02]  /*5c50*/  ISETP.GE.AND P2, PT, R28, RZ, PT ;  /* 0x000000ff1c00720c */ /* 0x000fe40003f46270 */
[----:B------:R-:W3:Y:S01]  /*5c60*/  LDL.LU R28, [R1+0x1d0] ;  /* 0x0001d000011c7983 */ /* 0x000ee20000300800 */
[----:B------:R-:W-:-:S04]  /*5c70*/  IMAD.HI.U32 R13, R0, R9, RZ ;  /* 0x00000009000d7227 */ /* 0x000fc800078e00ff */
[----:B------:R-:W-:-:S04]  /*5c80*/  IMAD.MOV R13, RZ, RZ, -R13 ;  /* 0x000000ffff0d7224 */ /* 0x000fc800078e0a0d */
[----:B------:R-:W-:-:S05]  /*5c90*/  IMAD R9, R2, R13, R9 ;  /* 0x0000000d02097224 */ /* 0x000fca00078e0209 */
[----:B------:R-:W-:Y:S02]  /*5ca0*/  ISETP.GT.U32.AND P5, PT, R2, R9, PT ;  /* 0x000000090200720c */ /* 0x000fe40003fa4070 */
[----:B------:R-:W-:-:S11]  /*5cb0*/  ISETP.GE.AND P6, PT, R23, RZ, PT ;  /* 0x000000ff1700720c */ /* 0x000fd60003fc6270 */
[----:B------:R-:W-:-:S05]  /*5cc0*/  @!P5 IMAD.IADD R9, R9, 0x1, -R2 ;  /* 0x000000010909d824 */ /* 0x000fca00078e0a02 */
[----:B------:R-:W-:Y:S01]  /*5cd0*/  ISETP.GT.U32.AND P5, PT, R2, R9, PT ;  /* 0x000000090200720c */ /* 0x000fe20003fa4070 */
[----:B0-----:R-:W-:Y:S01]  /*5ce0*/  IMAD.MOV.U32 R12, RZ, RZ, R11 ;  /* 0x000000ffff0c7224 */ /* 0x001fe200078e000b */
[----:B------:R-:W-:-:S03]  /*5cf0*/  ISETP.GE.AND P4, PT, R22, RZ, PT ;  /* 0x000000ff1600720c */ /* 0x000fc60003f86270 */
[----:B------:R-:W-:Y:S01]  /*5d00*/  @!P6 IMAD.MOV R12, RZ, RZ, -R12 ;  /* 0x000000ffff0ce224 */ /* 0x000fe200078e0a0c */
[----:B--2---:R-:W-:-:S07]  /*5d10*/  IABS R7, R21 ;  /* 0x0000001500077213 */ /* 0x004fce0000000000 */
[----:B------:R-:W-:Y:S01]  /*5d20*/  @!P5 IMAD.IADD R9, R9, 0x1, -R2 ;  /* 0x000000010909d824 */ /* 0x000fe200078e0a02 */
[----:B------:R0:W-:Y:S01]  /*5d30*/  STL [R1+0xfc], R12 ;  /* 0x0000fc0c01007387 */ /* 0x0001e20000100800 */
[----:B------:R-:W-:Y:S01]  /*5d40*/  IMAD.HI.U32 R11, R0, R7, RZ ;  /* 0x00000007000b7227 */ /* 0x000fe200078e00ff */
[----:B------:R-:W-:-:S03]  /*5d50*/  ISETP.GT.U32.AND P3, PT, R2, R4, PT ;  /* 0x000000040200720c */ /* 0x000fc60003f64070 */
[----:B------:R-:W-:Y:S02]  /*5d60*/  @!P4 IMAD.MOV R10, RZ, RZ, -R10 ;  /* 0x000000ffff0ac224 */ /* 0x000fe400078e0a0a */
[----:B0-----:R-:W-:Y:S02]  /*5d70*/  IMAD.MOV.U32 R12, RZ, RZ, R9 ;  /* 0x000000ffff0c7224 */ /* 0x001fe400078e0009 */
[----:B------:R-:W-:Y:S02]  /*5d80*/  IMAD.MOV R11, RZ, RZ, -R11 ;  /* 0x000000ffff0b7224 */ /* 0x000fe400078e0a0b */
[----:B------:R-:W-:Y:S01]  /*5d90*/  @!P0 IMAD.MOV R12, RZ, RZ, -R12 ;  /* 0x000000ffff0c8224 */ /* 0x000fe200078e0a0c */
[----:B------:R-:W-:Y:S01]  /*5da0*/  STL [R1+0xf4], R10 ;  /* 0x0000f40a01007387 */ /* 0x000fe20000100800 */
[----:B------:R-:W-:-:S03]  /*5db0*/  IMAD R7, R2, R11, R7 ;  /* 0x0000000b02077224 */ /* 0x000fc600078e0207 */
[----:B------:R5:W-:Y:S04]  /*5dc0*/  STL [R1+0xf8], R12 ;  /* 0x0000f80c01007387 */ /* 0x000be80000100800 */
[----:B------:R-:W2:Y:S01]  /*5dd0*/  LDL.LU R23, [R1+0x1ec] ;  /* 0x0001ec0001177983 */ /* 0x000ea20000300800 */
[----:B------:R-:W-:-:S03]  /*5de0*/  ISETP.GT.U32.AND P0, PT, R2, R7, PT ;  /* 0x000000070200720c */ /* 0x000fc60003f04070 */
[----:B------:R-:W2:Y:S01]  /*5df0*/  LDL.LU R22, [R1+0x1f0] ;  /* 0x0001f00001167983 */ /* 0x000ea20000300800 */
[----:B------:R-:W-:Y:S02]  /*5e00*/  @!P3 IMAD.IADD R4, R4, 0x1, -R2 ;  /* 0x000000010404b824 */ /* 0x000fe400078e0a02 */
[----:B------:R-:W-:-:S03]  /*5e10*/  IMAD.HI.U32 R6, R0, R8, RZ ;  /* 0x0000000800067227 */ /* 0x000fc600078e00ff */
[C---:B------:R-:W-:Y:S01]  /*5e20*/  ISETP.GT.U32.AND P6, PT, R2.reuse, R4, PT ;  /* 0x000000040200720c */ /* 0x040fe20003fc4070 */
[----:B------:R-:W-:Y:S01]  /*5e30*/  IMAD.MOV R6, RZ, RZ, -R6 ;  /* 0x000000ffff067224 */ /* 0x000fe200078e0a06 */
[----:B----4-:R-:W-:Y:S02]  /*5e40*/  IABS R3, R19 ;  /* 0x0000001300037213 */ /* 0x010fe40000000000 */
[----:B------:R-:W-:Y:S01]  /*5e50*/  @!P0 IMAD.IADD R7, R7, 0x1, -R2 ;  /* 0x0000000107078824 */ /* 0x000fe200078e0a02 */
[----:B------:R-:W-:Y:S01]  /*5e60*/  IABS R14, R17 ;  /* 0x00000011000e7213 */ /* 0x000fe20000000000 */
[----:B------:R-:W-:Y:S02]  /*5e70*/  IMAD R8, R2, R6, R8 ;  /* 0x0000000602087224 */ /* 0x000fe400078e0208 */
[----:B------:R-:W-:Y:S01]  /*5e80*/  IMAD.HI.U32 R6, R0, R3, RZ ;  /* 0x0000000300067227 */ /* 0x000fe200078e00ff */
[----:B------:R-:W-:-:S03]  /*5e90*/  ISETP.GT.U32.AND P0, PT, R2, R7, PT ;  /* 0x000000070200720c */ /* 0x000fc60003f04070 */
[----:B------:R-:W-:Y:S02]  /*5ea0*/  IMAD.MOV R6, RZ, RZ, -R6 ;  /* 0x000000ffff067224 */ /* 0x000fe400078e0a06 */
[----:B------:R-:W-:Y:S02]  /*5eb0*/  @!P6 IMAD.IADD R4, R4, 0x1, -R2 ;  /* 0x000000010404e824 */ /* 0x000fe400078e0a02 */
[----:B------:R-:W-:Y:S01]  /*5ec0*/  IMAD.HI.U32 R11, R0, R14, RZ ;  /* 0x0000000e000b7227 */ /* 0x000fe200078e00ff */
[----:B------:R-:W-:Y:S02]  /*5ed0*/  ISETP.GE.AND P3, PT, R21, RZ, PT ;  /* 0x000000ff1500720c */ /* 0x000fe40003f66270 */
[----:B------:R-:W-:Y:S01]  /*5ee0*/  ISETP.GE.AND P4, PT, R19, RZ, PT ;  /* 0x000000ff1300720c */ /* 0x000fe20003f86270 */
[----:B------:R-:W-:Y:S01]  /*5ef0*/  IMAD R3, R2, R6, R3 ;  /* 0x0000000602037224 */ /* 0x000fe200078e0203 */
[----:B------:R-:W4:Y:S01]  /*5f00*/  LDL.LU R21, [R1+0x1f4] ;  /* 0x0001f40001157983 */ /* 0x000f220000300800 */
[----:B------:R-:W-:-:S02]  /*5f10*/  IMAD.MOV.U32 R15, RZ, RZ, R4 ;  /* 0x000000ffff0f7224 */ /* 0x000fc400078e0004 */
[----:B------:R-:W-:Y:S01]  /*5f20*/  IMAD.MOV R11, RZ, RZ, -R11 ;  /* 0x000000ffff0b7224 */ /* 0x000fe200078e0a0b */
[----:B------:R-:W4:Y:S01]  /*5f30*/  LDL.LU R19, [R1+0x1f8] ;  /* 0x0001f80001137983 */ /* 0x000f220000300800 */
[----:B------:R-:W-:Y:S01]  /*5f40*/  @!P1 IMAD.MOV R15, RZ, RZ, -R15 ;  /* 0x000000ffff0f9224 */ /* 0x000fe200078e0a0f */
[C---:B------:R-:W-:Y:S01]  /*5f50*/  ISETP.GT.U32.AND P5, PT, R2.reuse, R8, PT ;  /* 0x000000080200720c */ /* 0x040fe20003fa4070 */
[C---:B------:R-:W-:Y:S01]  /*5f60*/  IMAD R14, R2.reuse, R11, R14 ;  /* 0x0000000b020e7224 */ /* 0x040fe200078e020e */
[----:B------:R-:W-:Y:S01]  /*5f70*/  ISETP.GT.U32.AND P1, PT, R2, R3, PT ;  /* 0x000000030200720c */ /* 0x000fe20003f24070 */
[----:B------:R-:W-:-:S03]  /*5f80*/  @!P0 IMAD.IADD R7, R7, 0x1, -R2 ;  /* 0x0000000107078824 */ /* 0x000fc600078e0a02 */
[----:B------:R-:W-:-:S07]  /*5f90*/  ISETP.GT.U32.AND P0, PT, R2, R14, PT ;  /* 0x0000000e0200720c */ /* 0x000fce0003f04070 */
[--C-:B------:R-:W-:Y:S02]  /*5fa0*/  @!P5 IMAD.IADD R8, R8, 0x1, -R2.reuse ;  /* 0x000000010808d824 */ /* 0x100fe400078e0a02 */
[----:B------:R-:W-:-:S03]  /*5fb0*/  @!P1 IMAD.IADD R3, R3, 0x1, -R2 ;  /* 0x0000000103039824 */ /* 0x000fc600078e0a02 */
[----:B------:R-:W-:Y:S01]  /*5fc0*/  ISETP.GT.U32.AND P5, PT, R2, R8, PT ;  /* 0x000000080200720c */ /* 0x000fe20003fa4070 */
[--C-:B------:R-:W-:Y:S01]  /*5fd0*/  @!P0 IMAD.IADD R14, R14, 0x1, -R2.reuse ;  /* 0x000000010e0e8824 */ /* 0x100fe200078e0a02 */
[----:B------:R-:W-:Y:S01]  /*5fe0*/  ISETP.GT.U32.AND P0, PT, R2, R3, PT ;  /* 0x000000030200720c */ /* 0x000fe20003f04070 */
[----:B------:R0:W-:Y:S01]  /*5ff0*/  STL [R1+0xf0], R15 ;  /* 0x0000f00f01007387 */ /* 0x0001e20000100800 */
[----:B------:R-:W-:Y:S02]  /*6000*/  ISETP.GE.AND P6, PT, R17, RZ, PT ;  /* 0x000000ff1100720c */ /* 0x000fe40003fc6270 */
[----:B-----5:R-:W-:Y:S01]  /*6010*/  IABS R12, R24 ;  /* 0x00000018000c7213 */ /* 0x020fe20000000000 */
[----:B------:R-:W5:Y:S06]  /*6020*/  LDL.LU R17, [R1+0x204] ;  /* 0x0002040001117983 */ /* 0x000f6c0000300800 */
[--C-:B------:R-:W-:Y:S01]  /*6030*/  @!P5 IMAD.IADD R8, R8, 0x1, -R2.reuse ;  /* 0x000000010808d824 */ /* 0x100fe200078e0a02 */
[----:B------:R-:W-:Y:S01]  /*6040*/  ISETP.GE.AND P5, PT, R24, RZ, PT ;  /* 0x000000ff1800720c */ /* 0x000fe20003fa6270 */
[----:B------:R-:W-:Y:S01]  /*6050*/  @!P0 IMAD.IADD R3, R3, 0x1, -R2 ;  /* 0x0000000103038824 */ /* 0x000fe200078e0a02 */
[----:B------:R-:W5:Y:S01]  /*6060*/  LDL.LU R24, [R1+0x208] ;  /* 0x0002080001187983 */ /* 0x000f620000300800 */
[----:B------:R-:W-:-:S02]  /*6070*/  IMAD.MOV.U32 R18, RZ, RZ, R8 ;  /* 0x000000ffff127224 */ /* 0x000fc400078e0008 */
[----:B------:R-:W-:Y:S02]  /*6080*/  @!P3 IMAD.MOV R7, RZ, RZ, -R7 ;  /* 0x000000ffff07b224 */ /* 0x000fe400078e0a07 */
[----:B------:R-:W-:-:S05]  /*6090*/  @!P2 IMAD.MOV R18, RZ, RZ, -R18 ;  /* 0x000000ffff12a224 */ /* 0x000fca00078e0a12 */
[----:B------:R-:W-:Y:S04]  /*60a0*/  STL [R1+0xb4], R18 ;  /* 0x0000b41201007387 */ /* 0x000fe80000100800 */
[----:B------:R1:W-:Y:S01]  /*60b0*/  STL [R1+0xb0], R7 ;  /* 0x0000b00701007387 */ /* 0x0003e20000100800 */
[----:B---3--:R-:W-:-:S05]  /*60c0*/  IABS R9, R28 ;  /* 0x0000001c00097213 */ /* 0x008fca0000000000 */
[----:B------:R-:W-:-:S04]  /*60d0*/  IMAD.HI.U32 R4, R0, R9, RZ ;  /* 0x0000000900047227 */ /* 0x000fc800078e00ff */
[----:B------:R-:W-:-:S04]  /*60e0*/  IMAD.MOV R4, RZ, RZ, -R4 ;  /* 0x000000ffff047224 */ /* 0x000fc800078e0a04 */
[----:B------:R-:W-:-:S05]  /*60f0*/  IMAD R9, R2, R4, R9 ;  /* 0x0000000402097224 */ /* 0x000fca00078e0209 */
[----:B------:R-:W-:-:S13]  /*6100*/  ISETP.GT.U32.AND P0, PT, R2, R9, PT ;  /* 0x000000090200720c */ /* 0x000fda0003f04070 */
[----:B------:R-:W-:Y:S01]  /*6110*/  @!P0 IMAD.IADD R9, R9, 0x1, -R2 ;  /* 0x0000000109098824 */ /* 0x000fe200078e0a02 */
[----:B------:R-:W-:Y:S02]  /*6120*/  ISETP.GE.AND P0, PT, R28, RZ, PT ;  /* 0x000000ff1c00720c */ /* 0x000fe40003f06270 */
[----:B------:R-:W3:Y:S01]  /*6130*/  LDL.LU R28, [R1+0x20c] ;  /* 0x00020c00011c7983 */ /* 0x000ee20000300800 */
[----:B------:R-:W-:-:S05]  /*6140*/  IABS R13, R26 ;  /* 0x0000001a000d7213 */ /* 0x000fca0000000000 */
[----:B------:R-:W-:Y:S01]  /*6150*/  IMAD.HI.U32 R6, R0, R13, RZ ;  /* 0x0000000d00067227 */ /* 0x000fe200078e00ff */
[----:B------:R-:W-:-:S03]  /*6160*/  ISETP.GT.U32.AND P2, PT, R2, R14, PT ;  /* 0x0000000e0200720c */ /* 0x000fc60003f44070 */
[----:B------:R-:W-:-:S04]  /*6170*/  IMAD.MOV R6, RZ, RZ, -R6 ;  /* 0x000000ffff067224 */ /* 0x000fc800078e0a06 */
[----:B------:R-:W-:-:S05]  /*6180*/  IMAD R13, R2, R6, R13 ;  /* 0x00000006020d7224 */ /* 0x000fca00078e020d */
[----:B------:R-:W-:Y:S01]  /*6190*/  ISETP.GT.U32.AND P3, PT, R2, R13, PT ;  /* 0x0000000d0200720c */ /* 0x000fe20003f64070 */
[----:B------:R-:W-:-:S04]  /*61a0*/  IMAD.HI.U32 R10, R0, R12, RZ ;  /* 0x0000000c000a7227 */ /* 0x000fc800078e00ff */
[----:B------:R-:W-:Y:S02]  /*61b0*/  @!P2 IMAD.IADD R14, R14, 0x1, -R2 ;  /* 0x000000010e0ea824 */ /* 0x000fe400078e0a02 */
[----:B------:R-:W-:Y:S02]  /*61c0*/  IMAD.MOV R10, RZ, RZ, -R10 ;  /* 0x000000ffff0a7224 */ /* 0x000fe400078e0a0a */
[----:B------:R-:W-:Y:S02]  /*61d0*/  @!P6 IMAD.MOV R14, RZ, RZ, -R14 ;  /* 0x000000ffff0ee224 */ /* 0x000fe400078e0a0e */
[----:B------:R-:W-:Y:S02]  /*61e0*/  IMAD R12, R2, R10, R12 ;  /* 0x0000000a020c7224 */ /* 0x000fe400078e020c */
[----:B------:R-:W-:Y:S01]  /*61f0*/  @!P3 IMAD.IADD R13, R13, 0x1, -R2 ;  /* 0x000000010d0db824 */ /* 0x000fe200078e0a02 */
[----:B------:R-:W-:Y:S01]  /*6200*/  ISETP.GE.AND P3, PT, R26, RZ, PT ;  /* 0x000000ff1a00720c */ /* 0x000fe20003f66270 */
[----:B------:R-:W-:Y:S01]  /*6210*/  STL [R1+0x64], R14 ;  /* 0x0000640e01007387 */ /* 0x000fe20000100800 */
[----:B------:R-:W-:-:S03]  /*6220*/  ISETP.GT.U32.AND P1, PT, R2, R12, PT ;  /* 0x0000000c0200720c */ /* 0x000fc60003f24070 */
[----:B------:R-:W3:Y:S01]  /*6230*/  LDL.LU R26, [R1+0x210] ;  /* 0x00021000011a7983 */ /* 0x000ee20000300800 */
[----:B--2---:R-:W-:-:S09]  /*6240*/  IABS R4, R22 ;  /* 0x0000001600047213 */ /* 0x004fd20000000000 */
[----:B------:R-:W-:Y:S02]  /*6250*/  @!P1 IMAD.IADD R12, R12, 0x1, -R2 ;  /* 0x000000010c0c9824 */ /* 0x000fe400078e0a02 */
[----:B0-----:R-:W-:-:S03]  /*6260*/  IMAD.HI.U32 R15, R0, R4, RZ ;  /* 0x00000004000f7227 */ /* 0x001fc600078e00ff */
[----:B------:R-:W-:Y:S01]  /*6270*/  ISETP.GT.U32.AND P1, PT, R2, R12, PT ;  /* 0x0000000c0200720c */ /* 0x000fe20003f24070 */
[----:B------:R-:W-:Y:S01]  /*6280*/  IMAD.MOV R15, RZ, RZ, -R15 ;  /* 0x000000ffff0f7224 */ /* 0x000fe200078e0a0f */
[----:B------:R-:W-:-:S03]  /*6290*/  IABS R6, R23 ;  /* 0x0000001700067213 */ /* 0x000fc60000000000 */
[----:B------:R-:W-:Y:S02]  /*62a0*/  IMAD R4, R2, R15, R4 ;  /* 0x0000000f02047224 */ /* 0x000fe400078e0204 */
[----:B------:R-:W-:-:S04]  /*62b0*/  IMAD.HI.U32 R8, R0, R6, RZ ;  /* 0x0000000600087227 */ /* 0x000fc800078e00ff */
[----:B------:R-:W-:Y:S02]  /*62c0*/  IMAD.MOV R8, RZ, RZ, -R8 ;  /* 0x000000ffff087224 */ /* 0x000fe400078e0a08 */
[----:B------:R-:W-:Y:S01]  /*62d0*/  @!P1 IMAD.IADD R12, R12, 0x1, -R2 ;  /* 0x000000010c0c9824 */ /* 0x000fe200078e0a02 */
[C---:B------:R-:W-:Y:S01]  /*62e0*/  ISETP.GT.U32.AND P1, PT, R2.reuse, R4, PT ;  /* 0x000000040200720c */ /* 0x040fe20003f24070 */
[C---:B------:R-:W-:Y:S01]  /*62f0*/  IMAD R6, R2.reuse, R8, R6 ;  /* 0x0000000802067224 */ /* 0x040fe200078e0206 */
[----:B----4-:R-:W-:Y:S02]  /*6300*/  IABS R11, R21 ;  /* 0x00000015000b7213 */ /* 0x010fe40000000000 */
[----:B------:R-:W-:Y:S02]  /*6310*/  IABS R10, R19 ;  /* 0x00000013000a7213 */ /* 0x000fe40000000000 */
[----:B------:R-:W-:Y:S01]  /*6320*/  ISETP.GT.U32.AND P2, PT, R2, R6, PT ;  /* 0x000000060200720c */ /* 0x000fe20003f44070 */
[----:B-1----:R-:W-:-:S04]  /*6330*/  IMAD.HI.U32 R7, R0, R11, RZ ;  /* 0x0000000b00077227 */ /* 0x002fc800078e00ff */
[----:B------:R-:W-:-:S04]  /*6340*/  IMAD.HI.U32 R8, R0, R10, RZ ;  /* 0x0000000a00087227 */ /* 0x000fc800078e00ff */
[----:B------:R-:W-:Y:S01]  /*6350*/  @!P1 IMAD.IADD R4, R4, 0x1, -R2 ;  /* 0x0000000104049824 */ /* 0x000fe200078e0a02 */
[C---:B------:R-:W-:Y:S01]  /*6360*/  ISETP.GT.U32.AND P1, PT, R2.reuse, R9, PT ;  /* 0x000000090200720c */ /* 0x040fe20003f24070 */
[----:B------:R-:W-:Y:S02]  /*6370*/  IMAD.MOV R7, RZ, RZ, -R7 ;  /* 0x000000ffff077224 */ /* 0x000fe400078e0a07 */
[----:B------:R-:W-:Y:S02]  /*6380*/  IMAD.MOV R8, RZ, RZ, -R8 ;  /* 0x000000ffff087224 */ /* 0x000fe400078e0a08 */
[C---:B------:R-:W-:Y:S02]  /*6390*/  IMAD R11, R2.reuse, R7, R11 ;  /* 0x00000007020b7224 */ /* 0x040fe400078e020b */
[----:B------:R-:W-:Y:S02]  /*63a0*/  IMAD R10, R2, R8, R10 ;  /* 0x00000008020a7224 */ /* 0x000fe400078e020a */
[----:B------:R-:W-:Y:S01]  /*63b0*/  @!P2 IMAD.IADD R6, R6, 0x1, -R2 ;  /* 0x000000010606a824 */ /* 0x000fe200078e0a02 */
[----:B------:R-:W-:Y:S01]  /*63c0*/  ISETP.GT.U32.AND P2, PT, R2, R13, PT ;  /* 0x0000000d0200720c */ /* 0x000fe20003f44070 */
[----:B------:R-:W-:-:S02]  /*63d0*/  @!P4 IMAD.MOV R3, RZ, RZ, -R3 ;  /* 0x000000ffff03c224 */ /* 0x000fc400078e0a03 */
[----:B------:R-:W-:Y:S01]  /*63e0*/  @!P5 IMAD.MOV R12, RZ, RZ, -R12 ;  /* 0x000000ffff0cd224 */ /* 0x000fe200078e0a0c */
[C---:B------:R-:W-:Y:S01]  /*63f0*/  ISETP.GT.U32.AND P4, PT, R2.reuse, R6, PT ;  /* 0x000000060200720c */ /* 0x040fe20003f84070 */
[----:B------:R-:W-:Y:S01]  /*6400*/  @!P1 IMAD.IADD R9, R9, 0x1, -R2 ;  /* 0x0000000109099824 */ /* 0x000fe200078e0a02 */
[C---:B------:R-:W-:Y:S02]  /*6410*/  ISETP.GT.U32.AND P5, PT, R2.reuse, R11, PT ;  /* 0x0000000b0200720c */ /* 0x040fe40003fa4070 */
[C---:B------:R-:W-:Y:S02]  /*6420*/  ISETP.GT.U32.AND P1, PT, R2.reuse, R10, PT ;  /* 0x0000000a0200720c */ /* 0x040fe40003f24070 */
[----:B------:R-:W-:-:S03]  /*6430*/  ISETP.GT.U32.AND P6, PT, R2, R4, PT ;  /* 0x000000040200720c */ /* 0x000fc60003fc4070 */
[----:B------:R-:W-:Y:S01]  /*6440*/  @!P2 IMAD.IADD R13, R13, 0x1, -R2 ;  /* 0x000000010d0da824 */ /* 0x000fe200078e0a02 */
[----:B------:R-:W-:-:S03]  /*6450*/  ISETP.GE.AND P2, PT, R23, RZ, PT ;  /* 0x000000ff1700720c */ /* 0x000fc60003f46270 */
[--C-:B------:R-:W-:Y:S01]  /*6460*/  @!P4 IMAD.IADD R6, R6, 0x1, -R2.reuse ;  /* 0x000000010606c824 */ /* 0x100fe200078e0a02 */
[----:B------:R-:W-:Y:S01]  /*6470*/  ISETP.GE.AND P4, PT, R22, RZ, PT ;  /* 0x000000ff1600720c */ /* 0x000fe20003f86270 */
[--C-:B------:R-:W-:Y:S02]  /*6480*/  @!P5 IMAD.IADD R11, R11, 0x1, -R2.reuse ;  /* 0x000000010b0bd824 */ /* 0x100fe400078e0a02 */
[--C-:B------:R-:W-:Y:S01]  /*6490*/  @!P1 IMAD.IADD R10, R10, 0x1, -R2.reuse ;  /* 0x000000010a0a9824 */ /* 0x100fe200078e0a02 */
[----:B-----5:R-:W-:Y:S01]  /*64a0*/  IABS R7, R24 ;  /* 0x0000001800077213 */ /* 0x020fe20000000000 */
[----:B------:R-:W-:Y:S01]  /*64b0*/  @!P0 IMAD.MOV R9, RZ, RZ, -R9 ;  /* 0x000000ffff098224 */ /* 0x000fe200078e0a09 */
[C---:B------:R-:W-:Y:S02]  /*64c0*/  ISETP.GT.U32.AND P1, PT, R2.reuse, R11, PT ;  /* 0x0000000b0200720c */ /* 0x040fe40003f24070 */
[----:B------:R-:W-:Y:S01]  /*64d0*/  ISETP.GT.U32.AND P0, PT, R2, R10, PT ;  /* 0x0000000a0200720c */ /* 0x000fe20003f04070 */
[----:B------:R0:W-:Y:S01]  /*64e0*/  STL [R1+0xa8], R12 ;  /* 0x0000a80c01007387 */ /* 0x0001e20000100800 */
[----:B------:R-:W-:-:S02]  /*64f0*/  @!P6 IMAD.IADD R4, R4, 0x1, -R2 ;  /* 0x000000010404e824 */ /* 0x000fc400078e0a02 */
[----:B------:R-:W-:Y:S02]  /*6500*/  @!P3 IMAD.MOV R13, RZ, RZ, -R13 ;  /* 0x000000ffff0db224 */ /* 0x000fe400078e0a0d */
[----:B------:R-:W-:Y:S02]  /*6510*/  @!P2 IMAD.MOV R6, RZ, RZ, -R6 ;  /* 0x000000ffff06a224 */ /* 0x000fe400078e0a06 */
[----:B0-----:R-:W-:Y:S01]  /*6520*/  IMAD.HI.U32 R12, R0, R7, RZ ;  /* 0x00000007000c7227 */ /* 0x001fe200078e00ff */
[----:B------:R0:W-:Y:S03]  /*6530*/  STL [R1+0x68], R13 ;  /* 0x0000680d01007387 */ /* 0x0001e60000100800 */
[----:B------:R-:W-:Y:S02]  /*6540*/  IMAD.MOV R12, RZ, RZ, -R12 ;  /* 0x000000ffff0c7224 */ /* 0x000fe400078e0a0c */
[----:B------:R-:W-:Y:S01]  /*6550*/  @!P4 IMAD.MOV R4, RZ, RZ, -R4 ;  /* 0x000000ffff04c224 */ /* 0x000fe200078e0a04 */
[----:B------:R-:W-:Y:S01]  /*6560*/  STL [R1+0x70], R9 ;  /* 0x0000700901007387 */ /* 0x000fe20000100800 */
[----:B------:R-:W-:-:S02]  /*6570*/  IMAD R7, R2, R12, R7 ;  /* 0x0000000c02077224 */ /* 0x000fc400078e0207 */
[--C-:B------:R-:W-:Y:S01]  /*6580*/  @!P1 IMAD.IADD R11, R11, 0x1, -R2.reuse ;  /* 0x000000010b0b9824 */ /* 0x100fe200078e0a02 */
[----:B------:R-:W-:Y:S01]  /*6590*/  STL [R1+0xa0], R6 ;  /* 0x0000a00601007387 */ /* 0x000fe20000100800 */
[----:B------:R-:W-:Y:S01]  /*65a0*/  @!P0 IMAD.IADD R10, R10, 0x1, -R2 ;  /* 0x000000010a0a8824 */ /* 0x000fe200078e0a02 */
[----:B------:R-:W-:Y:S02]  /*65b0*/  ISETP.GE.AND P1, PT, R24, RZ, PT ;  /* 0x000000ff1800720c */ /* 0x000fe40003f26270 */
[----:B------:R-:W-:Y:S04]  /*65c0*/  STL [R1+0xa4], R4 ;  /* 0x0000a40401007387 */ /* 0x000fe80000100800 */
[----:B------:R-:W2:Y:S01]  /*65d0*/  LDL.LU R24, [R1+0x220] ;  /* 0x0002200001187983 */ /* 0x000ea20000300800 */
[----:B------:R-:W-:-:S02]  /*65e0*/  IABS R8, R17 ;  /* 0x0000001100087213 */ /* 0x000fc40000000000 */
[----:B---3--:R-:W-:Y:S02]  /*65f0*/  IABS R12, R28 ;  /* 0x0000001c000c7213 */ /* 0x008fe40000000000 */
[----:B------:R-:W-:Y:S01]  /*6600*/  ISETP.GE.AND P0, PT, R28, RZ, PT ;  /* 0x000000ff1c00720c */ /* 0x000fe20003f06270 */
[----:B------:R-:W-:Y:S02]  /*6610*/  IMAD.MOV.U32 R28, RZ, RZ, R5 ;  /* 0x000000ffff1c7224 */ /* 0x000fe400078e0005 */
        /* <DEDUP_REMOVED lines=9> */
[----:B------:R-:W-:Y:S02]  /*66b0*/  ISETP.GE.AND P5, PT, R19, RZ, PT ;  /* 0x000000ff1300720c */ /* 0x000fe40003fa6270 */
[----:B------:R-:W-:Y:S01]  /*66c0*/  ISETP.GE.AND P2, PT, R17, RZ, PT ;  /* 0x000000ff1100720c */ /* 0x000fe20003f46270 */
[----:B------:R-:W-:-:S05]  /*66d0*/  @!P6 IMAD.MOV R13, RZ, RZ, -R13 ;  /* 0x000000ffff0de224 */ /* 0x000fca00078e0a0d */
[----:B------:R0:W-:Y:S03]  /*66e0*/  STL [R1+0x98], R13 ;  /* 0x0000980d01007387 */ /* 0x0001e60000100800 */
[----:B------:R-:W-:Y:S02]  /*66f0*/  @!P3 IMAD.IADD R8, R8, 0x1, -R2 ;  /* 0x000000010808b824 */ /* 0x000fe400078e0a02 */
[----:B------:R-:W-:Y:S02]  /*6700*/  @!P5 IMAD.MOV R10, RZ, RZ, -R10 ;  /* 0x000000ffff0ad224 */ /* 0x000fe400078e0a0a */
[----:B0-----:R-:W-:-:S04]  /*6710*/  IMAD.MOV.U32 R13, RZ, RZ, R8 ;  /* 0x000000ffff0d7224 */ /* 0x001fc800078e0008 */
[----:B------:R-:W-:Y:S01]  /*6720*/  @!P2 IMAD.MOV R13, RZ, RZ, -R13 ;  /* 0x000000ffff0da224 */ /* 0x000fe200078e0a0d */
[----:B------:R-:W-:Y:S01]  /*6730*/  STL [R1+0x84], R10 ;  /* 0x0000840a01007387 */ /* 0x000fe20000100800 */
[----:B------:R-:W-:Y:S02]  /*6740*/  IABS R9, R26 ;  /* 0x0000001a00097213 */ /* 0x000fe40000000000 */
[----:B------:R-:W-:Y:S01]  /*6750*/  ISETP.GE.AND P6, PT, R26, RZ, PT ;  /* 0x000000ff1a00720c */ /* 0x000fe20003fc6270 */
[----:B------:R0:W-:Y:S04]  /*6760*/  STL [R1+0x8c], R13 ;  /* 0x00008c0d01007387 */ /* 0x0001e80000100800 */
[----:B------:R-:W4:Y:S04]  /*6770*/  LDL.LU R26, [R1+0x228] ;  /* 0x00022800011a7983 */ /* 0x000f280000300800 */
[----:B------:R-:W5:Y:S01]  /*6780*/  LDL.LU R21, [R1+0x22c] ;  /* 0x00022c0001157983 */ /* 0x000f620000300800 */
[----:B------:R-:W-:Y:S01]  /*6790*/  ISETP.GT.U32.AND P4, PT, R2, R7, PT ;  /* 0x000000070200720c */ /* 0x000fe20003f84070 */
[----:B------:R-:W-:Y:S01]  /*67a0*/  IMAD.HI.U32 R11, R0, R9, RZ ;  /* 0x00000009000b7227 */ /* 0x000fe200078e00ff */
[----:B------:R-:W-:Y:S01]  /*67b0*/  IABS R4, R16 ;  /* 0x0000001000047213 */ /* 0x000fe20000000000 */
[----:B------:R-:W5:Y:S02]  /*67c0*/  LDL.LU R19, [R1+0x230] ;  /* 0x0002300001137983 */ /* 0x000f640000300800 */
[----:B------:R-:W-:-:S02]  /*67d0*/  IMAD.MOV R11, RZ, RZ, -R11 ;  /* 0x000000ffff0b7224 */ /* 0x000fc400078e0a0b */
[----:B------:R-:W-:Y:S01]  /*67e0*/  IMAD.HI.U32 R6, R0, R12, RZ ;  /* 0x0000000c00067227 */ /* 0x000fe200078e00ff */
[----:B------:R-:W-:Y:S01]  /*67f0*/  ISETP.GE.AND P5, PT, R16, RZ, PT ;  /* 0x000000ff1000720c */ /* 0x000fe20003fa6270 */
[----:B------:R-:W5:Y:S04]  /*6800*/  LDL.LU R17, [R1+0x234] ;  /* 0x0002340001117983 */ /* 0x000f680000300800 */
[----:B------:R-:W-:-:S05]  /*6810*/  @!P4 IMAD.IADD R7, R7, 0x1, -R2 ;  /* 0x000000010707c824 */ /* 0x000fca00078e0a02 */
[C---:B------:R-:W-:Y:S01]  /*6820*/  ISETP.GT.U32.AND P4, PT, R2.reuse, R7, PT ;  /* 0x000000070200720c */ /* 0x040fe20003f84070 */
[----:B------:R-:W-:Y:S02]  /*6830*/  IMAD R9, R2, R11, R9 ;  /* 0x0000000b02097224 */ /* 0x000fe400078e0209 */
[----:B------:R-:W-:-:S03]  /*6840*/  IMAD.MOV R6, RZ, RZ, -R6 ;  /* 0x000000ffff067224 */ /* 0x000fc600078e0a06 */
[C---:B------:R-:W-:Y:S01]  /*6850*/  ISETP.GT.U32.AND P2, PT, R2.reuse, R9, PT ;  /* 0x000000090200720c */ /* 0x040fe20003f44070 */
[----:B------:R-:W-:Y:S02]  /*6860*/  IMAD R12, R2, R6, R12 ;  /* 0x00000006020c7224 */ /* 0x000fe400078e020c */
[----:B------:R-:W-:-:S04]  /*6870*/  IMAD.HI.U32 R6, R0, R4, RZ ;  /* 0x0000000400067227 */ /* 0x000fc800078e00ff */
[----:B------:R-:W-:-:S04]  /*6880*/  @!P4 IMAD.IADD R7, R7, 0x1, -R2 ;  /* 0x000000010707c824 */ /* 0x000fc800078e0a02 */
[----:B------:R-:W-:Y:S02]  /*6890*/  IMAD.MOV.U32 R16, RZ, RZ, R7 ;  /* 0x000000ffff107224 */ /* 0x000fe400078e0007 */
[----:B------:R-:W-:Y:S02]  /*68a0*/  IMAD.MOV R6, RZ, RZ, -R6 ;  /* 0x000000ffff067224 */ /* 0x000fe400078e0a06 */
[----:B------:R-:W-:Y:S02]  /*68b0*/  @!P1 IMAD.MOV R16, RZ, RZ, -R16 ;  /* 0x000000ffff109224 */ /* 0x000fe400078e0a10 */
[C---:B------:R-:W-:Y:S01]  /*68c0*/  IMAD R4, R2.reuse, R6, R4 ;  /* 0x0000000602047224 */ /* 0x040fe200078e0204 */
[----:B------:R-:W-:Y:S01]  /*68d0*/  IABS R6, R25 ;  /* 0x0000001900067213 */ /* 0x000fe20000000000 */
[----:B------:R-:W-:Y:S01]  /*68e0*/  @!P2 IMAD.IADD R9, R9, 0x1, -R2 ;  /* 0x000000010909a824 */ /* 0x000fe200078e0a02 */
[----:B------:R-:W-:Y:S01]  /*68f0*/  ISETP.GE.AND P4, PT, R25, RZ, PT ;  /* 0x000000ff1900720c */ /* 0x000fe20003f86270 */
[----:B------:R1:W-:Y:S04]  /*6900*/  STL [R1+0x74], R16 ;  /* 0x0000741001007387 */ /* 0x0003e80000100800 */
[----:B------:R-:W5:Y:S01]  /*6910*/  LDL.LU R25, [R1+0x238] ;  /* 0x0002380001197983 */ /* 0x000f620000300800 */
[----:B------:R-:W-:Y:S01]  /*6920*/  ISETP.GT.U32.AND P2, PT, R2, R9, PT ;  /* 0x000000090200720c */ /* 0x000fe20003f44070 */
[----:B0-----:R-:W-:-:S04]  /*6930*/  IMAD.HI.U32 R13, R0, R6, RZ ;  /* 0x00000006000d7227 */ /* 0x001fc800078e00ff */
[----:B------:R-:W-:Y:S01]  /*6940*/  IMAD.MOV R13, RZ, RZ, -R13 ;  /* 0x000000ffff0d7224 */ /* 0x000fe200078e0a0d */
[----:B------:R-:W-:-:S03]  /*6950*/  ISETP.GT.U32.AND P1, PT, R2, R4, PT ;  /* 0x000000040200720c */ /* 0x000fc60003f24070 */
[C---:B------:R-:W-:Y:S01]  /*6960*/  IMAD R6, R2.reuse, R13, R6 ;  /* 0x0000000d02067224 */ /* 0x040fe200078e0206 */
[----:B------:R-:W-:-:S03]  /*6970*/  ISETP.GT.U32.AND P3, PT, R2, R12, PT ;  /* 0x0000000c0200720c */ /* 0x000fc60003f64070 */
[----:B------:R-:W-:Y:S01]  /*6980*/  @!P2 IMAD.IADD R9, R9, 0x1, -R2 ;  /* 0x000000010909a824 */ /* 0x000fe200078e0a02 */
[----:B------:R-:W-:-:S05]  /*6990*/  ISETP.GT.U32.AND P2, PT, R2, R6, PT ;  /* 0x000000060200720c */ /* 0x000fca0003f44070 */
[----:B------:R-:W-:-:S04]  /*69a0*/  @!P1 IMAD.IADD R4, R4, 0x1, -R2 ;  /* 0x0000000104049824 */ /* 0x000fc800078e0a02 */
[----:B------:R-:W-:-:S04]  /*69b0*/  @!P3 IMAD.IADD R12, R12, 0x1, -R2 ;  /* 0x000000010c0cb824 */ /* 0x000fc800078e0a02 */
[----:B------:R-:W-:Y:S01]  /*69c0*/  @!P2 IMAD.IADD R6, R6, 0x1, -R2 ;  /* 0x000000010606a824 */ /* 0x000fe200078e0a02 */
[C---:B------:R-:W-:Y:S02]  /*69d0*/  ISETP.GT.U32.AND P2, PT, R2.reuse, R4, PT ;  /* 0x000000040200720c */ /* 0x040fe40003f44070 */
[----:B------:R-:W-:Y:S01]  /*69e0*/  ISETP.GT.U32.AND P3, PT, R2, R12, PT ;  /* 0x0000000c0200720c */ /* 0x000fe20003f64070 */
[----:B------:R-:W-:-:S10]  /*69f0*/  @!P6 IMAD.MOV R9, RZ, RZ, -R9 ;  /* 0x000000ffff09e224 */ /* 0x000fd400078e0a09 */
[--C-:B------:R-:W-:Y:S02]  /*6a00*/  @!P2 IMAD.IADD R4, R4, 0x1, -R2.reuse ;  /* 0x000000010404a824 */ /* 0x100fe400078e0a02 */
[----:B------:R-:W-:-:S04]  /*6a10*/  @!P3 IMAD.IADD R12, R12, 0x1, -R2 ;  /* 0x000000010c0cb824 */ /* 0x000fc800078e0a02 */
[----:B------:R-:W-:Y:S01]  /*6a20*/  IMAD.MOV.U32 R18, RZ, RZ, R12 ;  /* 0x000000ffff127224 */ /* 0x000fe200078e000c */
[----:B------:R-:W-:-:S03]  /*6a30*/  IABS R14, R28 ;  /* 0x0000001c000e7213 */ /* 0x000fc60000000000 */
[----:B------:R-:W-:Y:S01]  /*6a40*/  @!P0 IMAD.MOV R18, RZ, RZ, -R18 ;  /* 0x000000ffff128224 */ /* 0x000fe200078e0a12 */
[----:B------:R-:W-:Y:S02]  /*6a50*/  ISETP.GE.AND P3, PT, R28, RZ, PT ;  /* 0x000000ff1c00720c */ /* 0x000fe40003f66270 */
[----:B------:R-:W5:Y:S04]  /*6a60*/  LDL.LU R28, [R1+0x23c] ;  /* 0x00023c00011c7983 */ /* 0x000f680000300800 */
        /* <DEDUP_REMOVED lines=10> */
[----:B------:R-:W-:-:S04]  /*6b10*/  IMAD.HI.U32 R10, R0, R14, RZ ;  /* 0x0000000e000a7227 */ /* 0x000fc800078e00ff */
[----:B------:R-:W-:-:S04]  /*6b20*/  IMAD.MOV R10, RZ, RZ, -R10 ;  /* 0x000000ffff0a7224 */ /* 0x000fc800078e0a0a */
[----:B------:R-:W-:Y:S01]  /*6b30*/  IMAD R14, R2, R10, R14 ;  /* 0x0000000a020e7224 */ /* 0x000fe200078e020e */
[----:B--2---:R-:W-:-:S04]  /*6b40*/  IABS R15, R24 ;  /* 0x00000018000f7213 */ /* 0x004fc80000000000 */
[----:B------:R-:W-:Y:S01]  /*6b50*/  ISETP.GT.U32.AND P1, PT, R2, R14, PT ;  /* 0x0000000e0200720c */ /* 0x000fe20003f24070 */
[----:B------:R-:W-:-:S04]  /*6b60*/  IMAD.HI.U32 R8, R0, R15, RZ ;  /* 0x0000000f00087227 */ /* 0x000fc800078e00ff */
[----:B------:R-:W-:-:S04]  /*6b70*/  IMAD.MOV R8, RZ, RZ, -R8 ;  /* 0x000000ffff087224 */ /* 0x000fc800078e0a08 */
[----:B------:R-:W-:-:S04]  /*6b80*/  IMAD R15, R2, R8, R15 ;  /* 0x00000008020f7224 */ /* 0x000fc800078e020f */
[----:B------:R-:W-:Y:S01]  /*6b90*/  @!P1 IMAD.IADD R14, R14, 0x1, -R2 ;  /* 0x000000010e0e9824 */ /* 0x000fe200078e0a02 */
[----:B----4-:R-:W-:Y:S02]  /*6ba0*/  IABS R8, R26 ;  /* 0x0000001a00087213 */ /* 0x010fe40000000000 */
[----:B-----5:R-:W-:-:S03]  /*6bb0*/  IABS R7, R21 ;  /* 0x0000001500077213 */ /* 0x020fc60000000000 */
[----:B------:R-:W-:Y:S01]  /*6bc0*/  IMAD.HI.U32 R12, R0, R8, RZ ;  /* 0x00000008000c7227 */ /* 0x000fe200078e00ff */
[C---:B------:R-:W-:Y:S02]  /*6bd0*/  ISETP.GT.U32.AND P1, PT, R2.reuse, R6, PT ;  /* 0x000000060200720c */ /* 0x040fe40003f24070 */
[----:B------:R-:W-:Y:S01]  /*6be0*/  ISETP.GT.U32.AND P0, PT, R2, R14, PT ;  /* 0x0000000e0200720c */ /* 0x000fe20003f04070 */
[----:B-1----:R-:W-:-:S04]  /*6bf0*/  IMAD.HI.U32 R16, R0, R7, RZ ;  /* 0x0000000700107227 */ /* 0x002fc800078e00ff */
[----:B------:R-:W-:Y:S02]  /*6c00*/  IMAD.MOV R12, RZ, RZ, -R12 ;  /* 0x000000ffff0c7224 */ /* 0x000fe400078e0a0c */
[----:B------:R-:W-:Y:S01]  /*6c10*/  IMAD.MOV R16, RZ, RZ, -R16 ;  /* 0x000000ffff107224 */ /* 0x000fe200078e0a10 */
[C---:B------:R-:W-:Y:S01]  /*6c20*/  ISETP.GT.U32.AND P6, PT, R2.reuse, R15, PT ;  /* 0x0000000f0200720c */ /* 0x040fe20003fc4070 */
[C---:B------:R-:W-:Y:S02]  /*6c30*/  IMAD R8, R2.reuse, R12, R8 ;  /* 0x0000000c02087224 */ /* 0x040fe400078e0208 */
[----:B------:R-:W-:Y:S02]  /*6c40*/  IMAD R7, R2, R16, R7 ;  /* 0x0000001002077224 */ /* 0x000fe400078e0207 */
[--C-:B------:R-:W-:Y:S01]  /*6c50*/  @!P1 IMAD.IADD R6, R6, 0x1, -R2.reuse ;  /* 0x0000000106069824 */ /* 0x100fe200078e0a02 */
[----:B------:R-:W-:Y:S01]  /*6c60*/  ISETP.GT.U32.AND P1, PT, R2, R8, PT ;  /* 0x000000080200720c */ /* 0x000fe20003f24070 */
[----:B------:R-:W-:Y:S01]  /*6c70*/  @!P0 IMAD.IADD R14, R14, 0x1, -R2 ;  /* 0x000000010e0e8824 */ /* 0x000fe200078e0a02 */
[----:B------:R-:W-:-:S05]  /*6c80*/  ISETP.GT.U32.AND P0, PT, R2, R7, PT ;  /* 0x000000070200720c */ /* 0x000fca0003f04070 */
[----:B------:R-:W-:-:S06]  /*6c90*/  @!P6 IMAD.IADD R15, R15, 0x1, -R2 ;  /* 0x000000010f0fe824 */ /* 0x000fcc00078e0a02 */
[--C-:B------:R-:W-:Y:S01]  /*6ca0*/  @!P1 IMAD.IADD R8, R8, 0x1, -R2.reuse ;  /* 0x0000000108089824 */ /* 0x100fe200078e0a02 */
[C---:B------:R-:W-:Y:S01]  /*6cb0*/  ISETP.GT.U32.AND P1, PT, R2.reuse, R15, PT ;  /* 0x0000000f0200720c */ /* 0x040fe20003f24070 */
[----:B------:R-:W-:Y:S01]  /*6cc0*/  @!P0 IMAD.IADD R7, R7, 0x1, -R2 ;  /* 0x0000000107078824 */ /* 0x000fe200078e0a02 */
[C---:B------:R-:W-:Y:S01]  /*6cd0*/  ISETP.GT.U32.AND P0, PT, R2.reuse, R11, PT ;  /* 0x0000000b0200720c */ /* 0x040fe20003f04070 */
[----:B------:R-:W-:Y:S01]  /*6ce0*/  @!P5 IMAD.MOV R4, RZ, RZ, -R4 ;  /* 0x000000ffff04d224 */ /* 0x000fe200078e0a04 */
[----:B------:R-:W-:Y:S02]  /*6cf0*/  ISETP.GT.U32.AND P5, PT, R2, R8, PT ;  /* 0x000000080200720c */ /* 0x000fe40003fa4070 */
[----:B------:R-:W-:Y:S01]  /*6d00*/  ISETP.GE.AND P6, PT, R24, RZ, PT ;  /* 0x000000ff1800720c */ /* 0x000fe20003fc6270 */
[----:B------:R-:W-:Y:S01]  /*6d10*/  @!P4 IMAD.MOV R6, RZ, RZ, -R6 ;  /* 0x000000ffff06c224 */ /* 0x000fe200078e0a06 */
[----:B------:R-:W-:Y:S01]  /*6d20*/  ISETP.GT.U32.AND P4, PT, R2, R7, PT ;  /* 0x000000070200720c */ /* 0x000fe20003f84070 */
[----:B------:R0:W-:Y:S04]  /*6d30*/  STL [R1+0xcc0], R4 ;  /* 0x000cc00401007387 */ /* 0x0001e80000100800 */
[----:B------:R-:W-:-:S02]  /*6d40*/  @!P1 IMAD.IADD R15, R15, 0x1, -R2 ;  /* 0x000000010f0f9824 */ /* 0x000fc400078e0a02 */
[----:B------:R-:W-:Y:S01]  /*6d50*/  @!P0 IMAD.IADD R11, R11, 0x1, -R2 ;  /* 0x000000010b0b8824 */ /* 0x000fe200078e0a02 */
[----:B------:R1:W-:Y:S01]  /*6d60*/  STL [R1+0xcc4], R6 ;  /* 0x000cc40601007387 */ /* 0x0003e20000100800 */
[----:B------:R-:W-:Y:S01]  /*6d70*/  @!P3 IMAD.MOV R14, RZ, RZ, -R14 ;  /* 0x000000ffff0eb224 */ /* 0x000fe200078e0a0e */
[----:B------:R-:W-:Y:S01]  /*6d80*/  ISETP.GE.AND P1, PT, R26, RZ, PT ;  /* 0x000000ff1a00720c */ /* 0x000fe20003f26270 */
[----:B------:R-:W-:Y:S01]  /*6d90*/  @!P5 IMAD.IADD R8, R8, 0x1, -R2 ;  /* 0x000000010808d824 */ /* 0x000fe200078e0a02 */
[----:B------:R-:W-:Y:S01]  /*6da0*/  ISETP.GE.AND P5, PT, R21, RZ, PT ;  /* 0x000000ff1500720c */ /* 0x000fe20003fa6270 */
[----:B0-----:R-:W-:Y:S01]  /*6db0*/  IMAD.MOV.U32 R4, RZ, RZ, R11 ;  /* 0x000000ffff047224 */ /* 0x001fe200078e000b */
[----:B------:R-:W2:Y:S01]  /*6dc0*/  LDL.LU R24, [R1+0x244] ;  /* 0x0002440001187983 */ /* 0x000ea20000300800 */
[----:B-1----:R-:W-:Y:S01]  /*6dd0*/  IMAD.MOV.U32 R6, RZ, RZ, R15 ;  /* 0x000000ffff067224 */ /* 0x002fe200078e000f */
[----:B------:R-:W-:Y:S01]  /*6de0*/  IABS R13, R19 ;  /* 0x00000013000d7213 */ /* 0x000fe20000000000 */
[----:B------:R-:W-:-:S02]  /*6df0*/  @!P2 IMAD.MOV R4, RZ, RZ, -R4 ;  /* 0x000000ffff04a224 */ /* 0x000fc400078e0a04 */
[----:B------:R-:W-:Y:S01]  /*6e00*/  @!P6 IMAD.MOV R6, RZ, RZ, -R6 ;  /* 0x000000ffff06e224 */ /* 0x000fe200078e0a06 */
[----:B------:R-:W-:Y:S01]  /*6e10*/  STL [R1+0x54], R14 ;  /* 0x0000540e01007387 */ /* 0x000fe20000100800 */
[----:B------:R-:W-:-:S03]  /*6e20*/  @!P4 IMAD.IADD R7, R7, 0x1, -R2 ;  /* 0x000000010707c824 */ /* 0x000fc600078e0a02 */
[----:B------:R-:W4:Y:S01]  /*6e30*/  LDL.LU R26, [R1+0x248] ;  /* 0x00024800011a7983 */ /* 0x000f220000300800 */
[----:B------:R-:W-:-:S03]  /*6e40*/  IMAD.HI.U32 R9, R0, R13, RZ ;  /* 0x0000000d00097227 */ /* 0x000fc600078e00ff */
[----:B------:R0:W-:Y:S04]  /*6e50*/  STL [R1+0x3c], R6 ;  /* 0x00003c0601007387 */ /* 0x0001e80000100800 */
[----:B------:R1:W-:Y:S01]  /*6e60*/  STL [R1+0x40], R4 ;  /* 0x0000400401007387 */ /* 0x0003e20000100800 */
[----:B------:R-:W-:Y:S02]  /*6e70*/  IMAD.MOV R9, RZ, RZ, -R9 ;  /* 0x000000ffff097224 */ /* 0x000fe400078e0a09 */
[----:B0-----:R-:W-:Y:S02]  /*6e80*/  IMAD.MOV.U32 R6, RZ, RZ, R8 ;  /* 0x000000ffff067224 */ /* 0x001fe400078e0008 */
[----:B-1----:R-:W-:Y:S02]  /*6e90*/  IMAD.MOV.U32 R4, RZ, RZ, R7 ;  /* 0x000000ffff047224 */ /* 0x002fe400078e0007 */
[----:B------:R-:W-:-:S02]  /*6ea0*/  @!P1 IMAD.MOV R6, RZ, RZ, -R6 ;  /* 0x000000ffff069224 */ /* 0x000fc400078e0a06 */
[----:B------:R-:W-:Y:S01]  /*6eb0*/  @!P5 IMAD.MOV R4, RZ, RZ, -R4 ;  /* 0x000000ffff04d224 */ /* 0x000fe200078e0a04 */
[----:B------:R-:W-:Y:S01]  /*6ec0*/  ISETP.GE.AND P1, PT, R25, RZ, PT ;  /* 0x000000ff1900720c */ /* 0x000fe20003f26270 */
[----:B------:R-:W-:Y:S01]  /*6ed0*/  IMAD R13, R2, R9, R13 ;  /* 0x00000009020d7224 */ /* 0x000fe200078e020d */
[----:B------:R-:W-:Y:S01]  /*6ee0*/  STL [R1+0x50], R6 ;  /* 0x0000500601007387 */ /* 0x000fe20000100800 */
[----:B------:R-:W-:-:S03]  /*6ef0*/  IABS R9, R25 ;  /* 0x0000001900097213 */ /* 0x000fc60000000000 */
[----:B------:R0:W-:Y:S04]  /*6f00*/  STL [R1+0x9c], R4 ;  /* 0x00009c0401007387 */ /* 0x0001e80000100800 */
[----:B------:R-:W5:Y:S01]  /*6f10*/  LDL.LU R25, [R1+0x250] ;  /* 0x0002500001197983 */ /* 0x000f620000300800 */
[----:B------:R-:W-:-:S05]  /*6f20*/  IABS R10, R17 ;  /* 0x00000011000a7213 */ /* 0x000fca0000000000 */
[----:B------:R-:W-:-:S04]  /*6f30*/  IMAD.HI.U32 R12, R0, R10, RZ ;  /* 0x0000000a000c7227 */ /* 0x000fc800078e00ff */
[----:B------:R-:W-:Y:S01]  /*6f40*/  IMAD.MOV R12, RZ, RZ, -R12 ;  /* 0x000000ffff0c7224 */ /* 0x000fe200078e0a0c */
[----:B------:R-:W-:-:S03]  /*6f50*/  ISETP.GT.U32.AND P3, PT, R2, R13, PT ;  /* 0x0000000d0200720c */ /* 0x000fc60003f64070 */
[----:B------:R-:W-:-:S05]  /*6f60*/  IMAD R10, R2, R12, R10 ;  /* 0x0000000c020a7224 */ /* 0x000fca00078e020a */
[----:B------:R-:W-:-:S05]  /*6f70*/  ISETP.GT.U32.AND P0, PT, R2, R10, PT ;  /* 0x0000000a0200720c */ /* 0x000fca0003f04070 */
[----:B------:R-:W-:-:S08]  /*6f80*/  @!P3 IMAD.IADD R13, R13, 0x1, -R2 ;  /* 0x000000010d0db824 */ /* 0x000fd000078e0a02 */
[----:B------:R-:W-:Y:S01]  /*6f90*/  @!P0 IMAD.IADD R10, R10, 0x1, -R2 ;  /* 0x000000010a0a8824 */ /* 0x000fe200078e0a02 */
[----:B------:R-:W-:-:S04]  /*6fa0*/  ISETP.GT.U32.AND P0, PT, R2, R13, PT ;  /* 0x0000000d0200720c */ /* 0x000fc80003f04070 */
[----:B------:R-:W-:Y:S02]  /*6fb0*/  ISETP.GT.U32.AND P6, PT, R2, R10, PT ;  /* 0x0000000a0200720c */ /* 0x000fe40003fc4070 */
[----:B------:R-:W-:-:S07]  /*6fc0*/  IABS R12, R28 ;  /* 0x0000001c000c7213 */ /* 0x000fce0000000000 */
[--C-:B------:R-:W-:Y:S01]  /*6fd0*/  @!P0 IMAD.IADD R13, R13, 0x1, -R2.reuse ;  /* 0x000000010d0d8824 */ /* 0x100fe200078e0a02 */
[----:B------:R-:W-:Y:S02]  /*6fe0*/  ISETP.GE.AND P0, PT, R28, RZ, PT ;  /* 0x000000ff1c00720c */ /* 0x000fe40003f06270 */
[----:B------:R-:W5:Y:S01]  /*6ff0*/  LDL.LU R28, [R1+0x24c] ;  /* 0x00024c00011c7983 */ /* 0x000f620000300800 */
[----:B------:R-:W-:-:S03]  /*7000*/  @!P6 IMAD.IADD R10, R10, 0x1, -R2 ;  /* 0x000000010a0ae824 */ /* 0x000fc600078e0a02 */
[----:B------:R-:W5:Y:S01]  /*7010*/  LDL.LU R23, [R1+0x254] ;  /* 0x0002540001177983 */ /* 0x000f620000300800 */
[----:B---3--:R-:W-:Y:S02]  /*7020*/  IABS R15, R5 ;  /* 0x00000005000f7213 */ /* 0x008fe40000000000 */
[----:B------:R-:W-:Y:S02]  /*7030*/  ISETP.GE.AND P6, PT, R5, RZ, PT ;  /* 0x000000ff0500720c */ /* 0x000fe40003fc6270 */
[----:B------:R-:W3:Y:S01]  /*7040*/  LDL.LU R5, [R1+0x258] ;  /* 0x0002580001057983 */ /* 0x000ee20000300800 */
[----:B------:R-:W-:-:S04]  /*7050*/  IMAD.HI.U32 R16, R0, R9, RZ ;  /* 0x0000000900107227 */ /* 0x000fc800078e00ff */
[----:B------:R-:W-:-:S04]  /*7060*/  IMAD.MOV R16, RZ, RZ, -R16 ;  /* 0x000000ffff107224 */ /* 0x000fc800078e0a10 */
[----:B------:R-:W-:Y:S02]  /*7070*/  IMAD R9, R2, R16, R9 ;  /* 0x0000001002097224 */ /* 0x000fe400078e0209 */
[----:B------:R-:W-:-:S03]  /*7080*/  IMAD.HI.U32 R14, R0, R12, RZ ;  /* 0x0000000c000e7227 */ /* 0x000fc600078e00ff */
[----:B------:R-:W-:Y:S01]  /*7090*/  ISETP.GT.U32.AND P2, PT, R2, R9, PT ;  /* 0x000000090200720c */ /* 0x000fe20003f44070 */
[----:B------:R-:W-:-:S04]  /*70a0*/  IMAD.MOV R14, RZ, RZ, -R14 ;  /* 0x000000ffff0e7224 */ /* 0x000fc800078e0a0e */
[----:B------:R-:W-:Y:S01]  /*70b0*/  IMAD R12, R2, R14, R12 ;  /* 0x0000000e020c7224 */ /* 0x000fe200078e020c */
[----:B------:R-:W-:-:S04]  /*70c0*/  ISETP.GE.AND P4, PT, R19, RZ, PT ;  /* 0x000000ff1300720c */ /* 0x000fc80003f86270 */
[----:B------:R-:W-:-:S03]  /*70d0*/  ISETP.GT.U32.AND P5, PT, R2, R12, PT ;  /* 0x0000000c0200720c */ /* 0x000fc60003fa4070 */
[----:B------:R-:W-:-:S05]  /*70e0*/  @!P2 IMAD.IADD R9, R9, 0x1, -R2 ;  /* 0x000000010909a824 */ /* 0x000fca00078e0a02 */
[----:B------:R-:W-:Y:S01]  /*70f0*/  ISETP.GT.U32.AND P2, PT, R2, R9, PT ;  /* 0x000000090200720c */ /* 0x000fe20003f44070 */
[----:B0-----:R-:W-:Y:S01]  /*7100*/  IMAD.MOV.U32 R4, RZ, RZ, R13 ;  /* 0x000000ffff047224 */ /* 0x001fe200078e000d */
[----:B------:R-:W-:Y:S01]  /*7110*/  ISETP.GE.AND P3, PT, R17, RZ, PT ;  /* 0x000000ff1100720c */ /* 0x000fe20003f66270 */
[----:B------:R-:W-:-:S04]  /*7120*/  IMAD.HI.U32 R8, R0, R15, RZ ;  /* 0x0000000f00087227 */ /* 0x000fc800078e00ff */
[----:B------:R-:W-:Y:S02]  /*7130*/  @!P5 IMAD.IADD R12, R12, 0x1, -R2 ;  /* 0x000000010c0cd824 */ /* 0x000fe400078e0a02 */
[----:B------:R-:W-:Y:S02]  /*7140*/  @!P4 IMAD.MOV R4, RZ, RZ, -R4 ;  /* 0x000000ffff04c224 */ /* 0x000fe400078e0a04 */
[----:B------:R-:W-:Y:S01]  /*7150*/  IMAD.MOV R8, RZ, RZ, -R8 ;  /* 0x000000ffff087224 */ /* 0x000fe200078e0a08 */
[C---:B------:R-:W-:Y:S01]  /*7160*/  ISETP.GT.U32.AND P5, PT, R2.reuse, R12, PT ;  /* 0x0000000c0200720c */ /* 0x040fe20003fa4070 */
[----:B------:R-:W-:Y:S01]  /*7170*/  @!P2 IMAD.IADD R9, R9, 0x1, -R2 ;  /* 0x000000010909a824 */ /* 0x000fe200078e0a02 */
[----:B------:R0:W-:Y:S01]  /*7180*/  STL [R1+0x4c], R4 ;  /* 0x00004c0401007387 */ /* 0x0001e20000100800 */
[----:B------:R-:W-:Y:S02]  /*7190*/  IMAD.MOV.U32 R6, RZ, RZ, R10 ;  /* 0x000000ffff067224 */ /* 0x000fe400078e000a */
[----:B------:R-:W-:-:S02]  /*71a0*/  IMAD R15, R2, R8, R15 ;  /* 0x00000008020f7224 */ /* 0x000fc400078e020f */
[----:B------:R-:W-:Y:S02]  /*71b0*/  @!P3 IMAD.MOV R6, RZ, RZ, -R6 ;  /* 0x000000ffff06b224 */ /* 0x000fe400078e0a06 */
[----:B0-----:R-:W-:-:S04]  /*71c0*/  IMAD.MOV.U32 R4, RZ, RZ, R9 ;  /* 0x000000ffff047224 */ /* 0x001fc800078e0009 */
[----:B------:R-:W-:Y:S01]  /*71d0*/  @!P1 IMAD.MOV R4, RZ, RZ, -R4 ;  /* 0x000000ffff049224 */ /* 0x000fe200078e0a04 */
[----:B------:R-:W-:Y:S01]  /*71e0*/  STL [R1+0x48], R6 ;  /* 0x0000480601007387 */ /* 0x000fe20000100800 */
[----:B------:R-:W-:-:S03]  /*71f0*/  @!P5 IMAD.IADD R12, R12, 0x1, -R2 ;  /* 0x000000010c0cd824 */ /* 0x000fc600078e0a02 */
[----:B------:R0:W-:Y:S01]  /*7200*/  STL [R1+0x88], R4 ;  /* 0x0000880401007387 */ /* 0x0001e20000100800 */
[----:B--2---:R-:W-:Y:S02]  /*7210*/  IABS R11, R24 ;  /* 0x00000018000b7213 */ /* 0x004fe40000000000 */
[----:B----4-:R-:W-:-:S05]  /*7220*/  IABS R7, R26 ;  /* 0x0000001a00077213 */ /* 0x010fca0000000000 */
[----:B------:R-:W-:-:S04]  /*7230*/  IMAD.HI.U32 R8, R0, R7, RZ ;  /* 0x0000000700087227 */ /* 0x000fc800078e00ff */
[----:B------:R-:W-:Y:S01]  /*7240*/  IMAD.MOV R8, RZ, RZ, -R8 ;  /* 0x000000ffff087224 */ /* 0x000fe200078e0a08 */
[----:B------:R-:W-:Y:S02]  /*7250*/  ISETP.GE.AND P3, PT, R26, RZ, PT ;  /* 0x000000ff1a00720c */ /* 0x000fe40003f66270 */
[----:B------:R-:W2:Y:S01]  /*7260*/  LDL.LU R26, [R1+0x25c] ;  /* 0x00025c00011a7983 */ /* 0x000ea20000300800 */
[----:B------:R-:W-:Y:S02]  /*7270*/  IMAD R7, R2, R8, R7 ;  /* 0x0000000802077224 */ /* 0x000fe400078e0207 */
[----:B------:R-:W-:-:S04]  /*7280*/  IMAD.HI.U32 R13, R0, R11, RZ ;  /* 0x0000000b000d7227 */ /* 0x000fc800078e00ff */
[----:B------:R-:W-:Y:S01]  /*7290*/  IMAD.MOV R13, RZ, RZ, -R13 ;  /* 0x000000ffff0d7224 */ /* 0x000fe200078e0a0d */
[----:B-----5:R-:W-:Y:S02]  /*72a0*/  ISETP.GE.AND P5, PT, R25, RZ, PT ;  /* 0x000000ff1900720c */ /* 0x020fe40003fa6270 */
[----:B------:R-:W-:Y:S02]  /*72b0*/  IABS R8, R25 ;  /* 0x0000001900087213 */ /* 0x000fe40000000000 */
[----:B------:R-:W4:Y:S01]  /*72c0*/  LDL.LU R25, [R1+0x260] ;  /* 0x0002600001197983 */ /* 0x000f220000300800 */
[----:B------:R-:W-:-:S03]  /*72d0*/  IMAD R11, R2, R13, R11 ;  /* 0x0000000d020b7224 */ /* 0x000fc600078e020b */
[----:B------:R-:W5:Y:S02]  /*72e0*/  LDL.LU R22, [R1+0x264] ;  /* 0x0002640001167983 */ /* 0x000f640000300800 */
[----:B------:R-:W-:Y:S02]  /*72f0*/  ISETP.GT.U32.AND P1, PT, R2, R11, PT ;  /* 0x0000000b0200720c */ /* 0x000fe40003f24070 */
[----:B------:R-:W5:Y:S01]  /*7300*/  LDL.LU R21, [R1+0x268] ;  /* 0x0002680001157983 */ /* 0x000f620000300800 */
[----:B------:R-:W-:Y:S01]  /*7310*/  IMAD.HI.U32 R17, R0, R8, RZ ;  /* 0x0000000800117227 */ /* 0x000fe200078e00ff */
[----:B------:R-:W-:-:S09]  /*7320*/  ISETP.GT.U32.AND P2, PT, R2, R15, PT ;  /* 0x0000000f0200720c */ /* 0x000fd20003f44070 */
[----:B------:R-:W-:-:S05]  /*7330*/  @!P1 IMAD.IADD R11, R11, 0x1, -R2 ;  /* 0x000000010b0b9824 */ /* 0x000fca00078e0a02 */
[C---:B------:R-:W-:Y:S01]  /*7340*/  ISETP.GT.U32.AND P1, PT, R2.reuse, R11, PT ;  /* 0x0000000b0200720c */ /* 0x040fe20003f24070 */
[----:B0-----:R-:W-:Y:S02]  /*7350*/  IMAD.MOV.U32 R4, RZ, RZ, R12 ;  /* 0x000000ffff047224 */ /* 0x001fe400078e000c */
[----:B------:R-:W-:Y:S02]  /*7360*/  IMAD.MOV R17, RZ, RZ, -R17 ;  /* 0x000000ffff117224 */ /* 0x000fe400078e0a11 */
[----:B------:R-:W-:Y:S01]  /*7370*/  @!P0 IMAD.MOV R4, RZ, RZ, -R4 ;  /* 0x000000ffff048224 */ /* 0x000fe200078e0a04 */
[C---:B------:R-:W-:Y:S01]  /*7380*/  ISETP.GT.U32.AND P0, PT, R2.reuse, R7, PT ;  /* 0x000000070200720c */ /* 0x040fe20003f04070 */
[----:B------:R-:W-:Y:S02]  /*7390*/  IMAD R8, R2, R17, R8 ;  /* 0x0000001102087224 */ /* 0x000fe400078e0208 */
[----:B------:R-:W-:-:S04]  /*73a0*/  @!P2 IMAD.IADD R15, R15, 0x1, -R2 ;  /* 0x000000010f0fa824 */ /* 0x000fc800078e0a02 */
[--C-:B------:R-:W-:Y:S01]  /*73b0*/  @!P1 IMAD.IADD R11, R11, 0x1, -R2.reuse ;  /* 0x000000010b0b9824 */ /* 0x100fe200078e0a02 */
[C---:B------:R-:W-:Y:S02]  /*73c0*/  ISETP.GT.U32.AND P1, PT, R2.reuse, R8, PT ;  /* 0x000000080200720c */ /* 0x040fe40003f24070 */
[----:B------:R-:W-:Y:S01]  /*73d0*/  ISETP.GT.U32.AND P2, PT, R2, R15, PT ;  /* 0x0000000f0200720c */ /* 0x000fe20003f44070 */
[----:B------:R0:W-:Y:S01]  /*73e0*/  STL [R1+0x80], R4 ;  /* 0x0000800401007387 */ /* 0x0001e20000100800 */
[----:B------:R-:W-:Y:S01]  /*73f0*/  ISETP.GE.AND P4, PT, R24, RZ, PT ;  /* 0x000000ff1800720c */ /* 0x000fe20003f86270 */
[--C-:B------:R-:W-:Y:S02]  /*7400*/  @!P0 IMAD.IADD R7, R7, 0x1, -R2.reuse ;  /* 0x0000000107078824 */ /* 0x100fe400078e0a02 */
[----:B------:R-:W5:Y:S06]  /*7410*/  LDL.LU R24, [R1+0x26c] ;  /* 0x00026c0001187983 */ /* 0x000f6c0000300800 */
[--C-:B------:R-:W-:Y:S01]  /*7420*/  @!P1 IMAD.IADD R8, R8, 0x1, -R2.reuse ;  /* 0x0000000108089824 */ /* 0x100fe200078e0a02 */
[----:B------:R-:W-:Y:S01]  /*7430*/  ISETP.GT.U32.AND P1, PT, R2, R7, PT ;  /* 0x000000070200720c */ /* 0x000fe20003f24070 */
[----:B------:R-:W-:Y:S01]  /*7440*/  @!P2 IMAD.IADD R15, R15, 0x1, -R2 ;  /* 0x000000010f0fa824 */ /* 0x000fe200078e0a02 */
[----:B------:R-:W-:-:S03]  /*7450*/  IABS R14, R28 ;  /* 0x0000001c000e7213 */ /* 0x000fc60000000000 */
[----:B0-----:R-:W-:Y:S01]  /*7460*/  IMAD.MOV.U32 R4, RZ, RZ, R15 ;  /* 0x000000ffff047224 */ /* 0x001fe200078e000f */
[----:B------:R-:W-:Y:S02]  /*7470*/  ISETP.GE.AND P2, PT, R28, RZ, PT ;  /* 0x000000ff1c00720c */ /* 0x000fe40003f46270 */
[----:B------:R-:W5:Y:S01]  /*7480*/  LDL.LU R28, [R1+0x274] ;  /* 0x00027400011c7983 */ /* 0x000f620000300800 */
[----:B------:R-:W-:-:S04]  /*7490*/  @!P6 IMAD.MOV R4, RZ, RZ, -R4 ;  /* 0x000000ffff04e224 */ /* 0x000fc800078e0a04 */
[----:B------:R-:W-:Y:S01]  /*74a0*/  @!P1 IMAD.IADD R7, R7, 0x1, -R2 ;  /* 0x0000000107079824 */ /* 0x000fe200078e0a02 */
[----:B------:R0:W-:Y:S02]  /*74b0*/  STL [R1+0x38], R4 ;  /* 0x0000380401007387 */ /* 0x0001e40000100800 */
[----:B0-----:R-:W-:-:S04]  /*74c0*/  IMAD.MOV.U32 R4, RZ, RZ, R11 ;  /* 0x000000ffff047224 */ /* 0x001fc800078e000b */
[----:B------:R-:W-:-:S05]  /*74d0*/  @!P4 IMAD.MOV R4, RZ, RZ, -R4 ;  /* 0x000000ffff04c224 */ /* 0x000fca00078e0a04 */
        /* <DEDUP_REMOVED lines=12> */
[----:B------:R-:W-:-:S04]  /*75a0*/  IABS R9, R23 ;  /* 0x0000001700097213 */ /* 0x000fc80000000000 */
[----:B------:R-:W-:Y:S01]  /*75b0*/  ISETP.GT.U32.AND P0, PT, R2, R14, PT ;  /* 0x0000000e0200720c */ /* 0x000fe20003f04070 */
[----:B------:R-:W-:-:S04]  /*75c0*/  IMAD.HI.U32 R13, R0, R9, RZ ;  /* 0x00000009000d7227 */ /* 0x000fc800078e00ff */
[----:B------:R-:W-:-:S04]  /*75d0*/  IMAD.MOV R13, RZ, RZ, -R13 ;  /* 0x000000ffff0d7224 */ /* 0x000fc800078e0a0d */
[----:B------:R-:W-:-:S04]  /*75e0*/  IMAD R9, R2, R13, R9 ;  /* 0x0000000d02097224 */ /* 0x000fc800078e0209 */
[----:B------:R-:W-:Y:S01]  /*75f0*/  @!P0 IMAD.IADD R14, R14, 0x1, -R2 ;  /* 0x000000010e0e8824 */ /* 0x000fe200078e0a02 */
[----:B------:R-:W-:-:S04]  /*7600*/  ISETP.GT.U32.AND P6, PT, R2, R8, PT ;  /* 0x000000080200720c */ /* 0x000fc80003fc4070 */
[C---:B------:R-:W-:Y:S02]  /*7610*/  ISETP.GT.U32.AND P0, PT, R2.reuse, R14, PT ;  /* 0x0000000e0200720c */ /* 0x040fe40003f04070 */
[----:B------:R-:W-:-:S07]  /*7620*/  ISETP.GT.U32.AND P4, PT, R2, R9, PT ;  /* 0x000000090200720c */ /* 0x000fce0003f84070 */
[----:B------:R-:W-:-:S04]  /*7630*/  @!P6 IMAD.IADD R8, R8, 0x1, -R2 ;  /* 0x000000010808e824 */ /* 0x000fc800078e0a02 */
[--C-:B------:R-:W-:Y:S02]  /*7640*/  @!P0 IMAD.IADD R14, R14, 0x1, -R2.reuse ;  /* 0x000000010e0e8824 */ /* 0x100fe400078e0a02 */
[----:B------:R-:W-:Y:S01]  /*7650*/  @!P4 IMAD.IADD R9, R9, 0x1, -R2 ;  /* 0x000000010909c824 */ /* 0x000fe200078e0a02 */
[----:B--2---:R-:W-:-:S05]  /*7660*/  IABS R12, R26 ;  /* 0x0000001a000c7213 */ /* 0x004fca0000000000 */
[----:B------:R-:W-:-:S04]  /*7670*/  IMAD.HI.U32 R15, R0, R12, RZ ;  /* 0x0000000c000f7227 */ /* 0x000fc800078e00ff */
[----:B------:R-:W-:Y:S01]  /*7680*/  IMAD.MOV R15, RZ, RZ, -R15 ;  /* 0x000000ffff0f7224 */ /* 0x000fe200078e0a0f */
[----:B----4-:R-:W-:-:S05]  /*7690*/  IABS R13, R25 ;  /* 0x00000019000d7213 */ /* 0x010fca0000000000 */
[----:B------:R-:W-:-:S04]  /*76a0*/  IMAD.HI.U32 R16, R0, R13, RZ ;  /* 0x0000000d00107227 */ /* 0x000fc800078e00ff */
[----:B------:R-:W-:Y:S02]  /*76b0*/  IMAD.MOV R16, RZ, RZ, -R16 ;  /* 0x000000ffff107224 */ /* 0x000fe400078e0a10 */
[C---:B------:R-:W-:Y:S02]  /*76c0*/  IMAD R12, R2.reuse, R15, R12 ;  /* 0x0000000f020c7224 */ /* 0x040fe400078e020c */
[----:B------:R-:W-:-:S03]  /*76d0*/  IMAD R13, R2, R16, R13 ;  /* 0x00000010020d7224 */ /* 0x000fc600078e020d */
[C---:B------:R-:W-:Y:S02]  /*76e0*/  ISETP.GT.U32.AND P6, PT, R2.reuse, R12, PT ;  /* 0x0000000c0200720c */ /* 0x040fe40003fc4070 */
[----:B------:R-:W-:Y:S02]  /*76f0*/  ISETP.GT.U32.AND P0, PT, R2, R13, PT ;  /* 0x0000000d0200720c */ /* 0x000fe40003f04070 */
[----:B-----5:R-:W-:Y:S02]  /*7700*/  IABS R17, R22 ;  /* 0x0000001600117213 */ /* 0x020fe40000000000 */
[----:B------:R-:W-:-:S03]  /*7710*/  IABS R19, R21 ;  /* 0x0000001500137213 */ /* 0x000fc60000000000 */
[----:B------:R-:W-:-:S04]  /*7720*/  IMAD.HI.U32 R11, R0, R17, RZ ;  /* 0x00000011000b7227 */ /* 0x000fc800078e00ff */
[--C-:B------:R-:W-:Y:S01]  /*7730*/  @!P6 IMAD.IADD R12, R12, 0x1, -R2.reuse ;  /* 0x000000010c0ce824 */ /* 0x100fe200078e0a02 */
[C---:B------:R-:W-:Y:S01]  /*7740*/  ISETP.GT.U32.AND P6, PT, R2.reuse, R9, PT ;  /* 0x000000090200720c */ /* 0x040fe20003fc4070 */
[----:B------:R-:W-:Y:S01]  /*7750*/  @!P0 IMAD.IADD R13, R13, 0x1, -R2 ;  /* 0x000000010d0d8824 */ /* 0x000fe200078e0a02 */
[----:B------:R-:W-:Y:S01]  /*7760*/  ISETP.GT.U32.AND P0, PT, R2, R10, PT ;  /* 0x0000000a0200720c */ /* 0x000fe20003f04070 */
[----:B------:R-:W-:-:S04]  /*7770*/  IMAD.HI.U32 R15, R0, R19, RZ ;  /* 0x00000013000f7227 */ /* 0x000fc800078e00ff */
[----:B------:R-:W-:Y:S02]  /*7780*/  IMAD.MOV R11, RZ, RZ, -R11 ;  /* 0x000000ffff0b7224 */ /* 0x000fe400078e0a0b */
[----:B------:R-:W-:Y:S02]  /*7790*/  IMAD.MOV R15, RZ, RZ, -R15 ;  /* 0x000000ffff0f7224 */ /* 0x000fe400078e0a0f */
[C---:B------:R-:W-:Y:S02]  /*77a0*/  IMAD R17, R2.reuse, R11, R17 ;  /* 0x0000000b02117224 */ /* 0x040fe400078e0211 */
[----:B0-----:R-:W-:Y:S02]  /*77b0*/  IMAD.MOV.U32 R4, RZ, RZ, R14 ;  /* 0x000000ffff047224 */ /* 0x001fe400078e000e */
[----:B------:R-:W-:Y:S02]  /*77c0*/  @!P3 IMAD.MOV R7, RZ, RZ, -R7 ;  /* 0x000000ffff07b224 */ /* 0x000fe400078e0a07 */
[----:B------:R-:W-:Y:S01]  /*77d0*/  @!P5 IMAD.MOV R8, RZ, RZ, -R8 ;  /* 0x000000ffff08d224 */ /* 0x000fe200078e0a08 */
[C---:B------:R-:W-:Y:S01]  /*77e0*/  ISETP.GT.U32.AND P5, PT, R2.reuse, R12, PT ;  /* 0x0000000c0200720c */ /* 0x040fe20003fa4070 */
[----:B------:R-:W-:-:S02]  /*77f0*/  IMAD R19, R2, R15, R19 ;  /* 0x0000000f02137224 */ /* 0x000fc400078e0213 */
[----:B------:R-:W-:Y:S01]  /*7800*/  @!P2 IMAD.MOV R4, RZ, RZ, -R4 ;  /* 0x000000ffff04a224 */ /* 0x000fe200078e0a04 */
[----:B------:R-:W-:Y:S01]  /*7810*/  ISETP.GT.U32.AND P2, PT, R2, R17, PT ;  /* 0x000000110200720c */ /* 0x000fe20003f44070 */
[----:B------:R-:W-:Y:S01]  /*7820*/  STL [R1+0xca0], R7 ;  /* 0x000ca00701007387 */ /* 0x000fe20000100800 */
[--C-:B------:R-:W-:Y:S01]  /*7830*/  @!P6 IMAD.IADD R9, R9, 0x1, -R2.reuse ;  /* 0x000000010909e824 */ /* 0x100fe200078e0a02 */
[----:B------:R-:W-:Y:S01]  /*7840*/  ISETP.GE.AND P6, PT, R26, RZ, PT ;  /* 0x000000ff1a00720c */ /* 0x000fe20003fc6270 */
[----:B------:R-:W-:Y:S01]  /*7850*/  @!P0 IMAD.IADD R10, R10, 0x1, -R2 ;  /* 0x000000010a0a8824 */ /* 0x000fe200078e0a02 */
[----:B------:R-:W-:Y:S01]  /*7860*/  STL [R1+0xca4], R8 ;  /* 0x000ca40801007387 */ /* 0x000fe20000100800 */
[----:B------:R-:W-:-:S03]  /*7870*/  ISETP.GT.U32.AND P0, PT, R2, R19, PT ;  /* 0x000000130200720c */ /* 0x000fc60003f04070 */
[----:B------:R0:W-:Y:S01]  /*7880*/  STL [R1+0x44], R4 ;  /* 0x0000440401007387 */ /* 0x0001e20000100800 */
[----:B------:R-:W-:-:S03]  /*7890*/  ISETP.GT.U32.AND P3, PT, R2, R13, PT ;  /* 0x0000000d0200720c */ /* 0x000fc60003f64070 */
[----:B------:R-:W2:Y:S01]  /*78a0*/  LDL.LU R26, [R1+0x27c] ;  /* 0x00027c00011a7983 */ /* 0x000ea20000300800 */
[----:B------:R-:W-:Y:S01]  /*78b0*/  ISETP.GE.AND P4, PT, R23, RZ, PT ;  /* 0x000000ff1700720c */ /* 0x000fe20003f86270 */
[--C-:B------:R-:W-:Y:S01]  /*78c0*/  @!P5 IMAD.IADD R12, R12, 0x1, -R2.reuse ;  /* 0x000000010c0cd824 */ /* 0x100fe200078e0a02 */
[----:B------:R-:W-:Y:S01]  /*78d0*/  ISETP.GE.AND P5, PT, R25, RZ, PT ;  /* 0x000000ff1900720c */ /* 0x000fe20003fa6270 */
[--C-:B------:R-:W-:Y:S01]  /*78e0*/  @!P2 IMAD.IADD R17, R17, 0x1, -R2.reuse ;  /* 0x000000011111a824 */ /* 0x100fe200078e0a02 */
[----:B------:R-:W-:Y:S01]  /*78f0*/  IABS R16, R24 ;  /* 0x0000001800107213 */ /* 0x000fe20000000000 */
[--C-:B------:R-:W-:Y:S01]  /*7900*/  @!P0 IMAD.IADD R19, R19, 0x1, -R2.reuse ;  /* 0x0000000113138824 */ /* 0x100fe200078e0a02 */
[----:B------:R-:W4:Y:S02]  /*7910*/  LDL.LU R25, [R1+0x280] ;  /* 0x0002800001197983 */ /* 0x000f240000300800 */
[----:B------:R-:W-:Y:S01]  /*7920*/  ISETP.GT.U32.AND P0, PT, R2, R17, PT ;  /* 0x000000110200720c */ /* 0x000fe20003f04070 */
[----:B------:R-:W-:-:S02]  /*7930*/  @!P3 IMAD.IADD R13, R13, 0x1, -R2 ;  /* 0x000000010d0db824 */ /* 0x000fc400078e0a02 */
[----:B------:R-:W-:-:S04]  /*7940*/  IMAD.HI.U32 R15, R0, R16, RZ ;  /* 0x00000010000f7227 */ /* 0x000fc800078e00ff */
[----:B------:R-:W-:Y:S02]  /*7950*/  IMAD.MOV.U32 R6, RZ, RZ, R12 ;  /* 0x000000ffff067224 */ /* 0x000fe400078e000c */
[----:B0-----:R-:W-:Y:S02]  /*7960*/  IMAD.MOV.U32 R4, RZ, RZ, R13 ;  /* 0x000000ffff047224 */ /* 0x001fe400078e000d */
[----:B------:R-:W-:Y:S02]  /*7970*/  @!P4 IMAD.MOV R9, RZ, RZ, -R9 ;  /* 0x000000ffff09c224 */ /* 0x000fe400078e0a09 */
[----:B------:R-:W-:Y:S02]  /*7980*/  IMAD.MOV R15, RZ, RZ, -R15 ;  /* 0x000000ffff0f7224 */ /* 0x000fe400078e0a0f */
[----:B------:R-:W-:Y:S02]  /*7990*/  @!P1 IMAD.MOV R10, RZ, RZ, -R10 ;  /* 0x000000ffff0a9224 */ /* 0x000fe400078e0a0a */
[----:B------:R-:W-:-:S02]  /*79a0*/  @!P6 IMAD.MOV R6, RZ, RZ, -R6 ;  /* 0x000000ffff06e224 */ /* 0x000fc400078e0a06 */
[----:B------:R-:W-:Y:S01]  /*79b0*/  @!P5 IMAD.MOV R4, RZ, RZ, -R4 ;  /* 0x000000ffff04d224 */ /* 0x000fe200078e0a04 */
[----:B------:R-:W-:Y:S01]  /*79c0*/  STL [R1+0xca8], R9 ;  /* 0x000ca80901007387 */ /* 0x000fe20000100800 */
[----:B------:R-:W-:Y:S01]  /*79d0*/  IMAD R16, R2, R15, R16 ;  /* 0x0000000f02107224 */ /* 0x000fe200078e0210 */
[----:B------:R-:W-:Y:S01]  /*79e0*/  IABS R11, R28 ;  /* 0x0000001c000b7213 */ /* 0x000fe20000000000 */
[----:B------:R-:W-:Y:S01]  /*79f0*/  @!P0 IMAD.IADD R17, R17, 0x1, -R2 ;  /* 0x0000000111118824 */ /* 0x000fe200078e0a02 */
[----:B------:R-:W-:Y:S01]  /*7a00*/  STL [R1+0xcac], R10 ;  /* 0x000cac0a01007387 */ /* 0x000fe20000100800 */
[----:B------:R-:W-:-:S03]  /*7a10*/  ISETP.GE.AND P0, PT, R28, RZ, PT ;  /* 0x000000ff1c00720c */ /* 0x000fc60003f06270 */
[----:B------:R-:W-:Y:S01]  /*7a20*/  STL [R1+0x2c], R6 ;  /* 0x00002c0601007387 */ /* 0x000fe20000100800 */
[----:B------:R-:W-:-:S03]  /*7a30*/  ISETP.GT.U32.AND P1, PT, R2, R16, PT ;  /* 0x000000100200720c */ /* 0x000fc60003f24070 */
[----:B------:R0:W-:Y:S01]  /*7a40*/  STL [R1+0x30], R4 ;  /* 0x0000300401007387 */ /* 0x0001e20000100800 */
[----:B------:R-:W-:-:S03]  /*7a50*/  ISETP.GT.U32.AND P4, PT, R2, R19, PT ;  /* 0x000000130200720c */ /* 0x000fc60003f84070 */
[----:B------:R-:W5:Y:S01]  /*7a60*/  LDL.LU R28, [R1+0x284] ;  /* 0x00028400011c7983 */ /* 0x000f620000300800 */
[----:B------:R-:W-:-:S05]  /*7a70*/  ISETP.GE.AND P3, PT, R22, RZ, PT ;  /* 0x000000ff1600720c */ /* 0x000fca0003f66270 */
[----:B------:R-:W-:-:S04]  /*7a80*/  @!P1 IMAD.IADD R16, R16, 0x1, -R2 ;  /* 0x0000000110109824 */ /* 0x000fc800078e0a02 */
[----:B------:R-:W-:Y:S01]  /*7a90*/  @!P4 IMAD.IADD R19, R19, 0x1, -R2 ;  /* 0x000000011313c824 */ /* 0x000fe200078e0a02 */
[----:B------:R-:W-:Y:S01]  /*7aa0*/  ISETP.GT.U32.AND P1, PT, R2, R16, PT ;  /* 0x000000100200720c */ /* 0x000fe20003f24070 */
[----:B0-----:R-:W-:Y:S01]  /*7ab0*/  IMAD.MOV.U32 R4, RZ, RZ, R17 ;  /* 0x000000ffff047224 */ /* 0x001fe200078e0011 */
[----:B------:R-:W-:Y:S02]  /*7ac0*/  ISETP.GE.AND P2, PT, R21, RZ, PT ;  /* 0x000000ff1500720c */ /* 0x000fe40003f46270 */
[----:B------:R-:W-:Y:S01]  /*7ad0*/  ISETP.GE.AND P6, PT, R24, RZ, PT ;  /* 0x000000ff1800720c */ /* 0x000fe20003fc6270 */
[----:B------:R-:W-:Y:S02]  /*7ae0*/  @!P3 IMAD.MOV R4, RZ, RZ, -R4 ;  /* 0x000000ffff04b224 */ /* 0x000fe400078e0a04 */
[----:B------:R-:W-:-:S06]  /*7af0*/  IMAD.MOV.U32 R6, RZ, RZ, R19 ;  /* 0x000000ffff067224 */ /* 0x000fcc00078e0013 */
[----:B------:R-:W-:Y:S02]  /*7b00*/  @!P1 IMAD.IADD R16, R16, 0x1, -R2 ;  /* 0x0000000110109824 */ /* 0x000fe400078e0a02 */
[----:B------:R-:W-:Y:S01]  /*7b10*/  @!P2 IMAD.MOV R6, RZ, RZ, -R6 ;  /* 0x000000ffff06a224 */ /* 0x000fe200078e0a06 */
[----:B---3--:R-:W-:Y:S02]  /*7b20*/  IABS R12, R5 ;  /* 0x00000005000c7213 */ /* 0x008fe40000000000 */
[----:B------:R-:W-:Y:S02]  /*7b30*/  ISETP.GE.AND P4, PT, R5, RZ, PT ;  /* 0x000000ff0500720c */ /* 0x000fe40003f86270 */
[----:B------:R-:W3:Y:S04]  /*7b40*/  LDL.LU R5, [R1+0x288] ;  /* 0x0002880001057983 */ /* 0x000ee80000300800 */
[----:B------:R-:W3:Y:S04]  /*7b50*/  LDL.LU R10, [R1+0x28c] ;  /* 0x00028c00010a7983 */ /* 0x000ee80000300800 */
[----:B------:R-:W3:Y:S04]  /*7b60*/  LDL.LU R9, [R1+0x290] ;  /* 0x0002900001097983 */ /* 0x000ee80000300800 */
[----:B------:R-:W3:Y:S04]  /*7b70*/  LDL.LU R8, [R1+0x294] ;  /* 0x0002940001087983 */ /* 0x000ee80000300800 */
[----:B------:R0:W-:Y:S02]  /*7b80*/  STL [R1+0x28], R4 ;  /* 0x0000280401007387 */ /* 0x0001e40000100800 */
[----:B0-----:R-:W-:-:S04]  /*7b90*/  IMAD.MOV.U32 R4, RZ, RZ, R16 ;  /* 0x000000ffff047224 */ /* 0x001fc800078e0010 */
[----:B------:R-:W-:Y:S01]  /*7ba0*/  @!P6 IMAD.MOV R4, RZ, RZ, -R4 ;  /* 0x000000ffff04e224 */ /* 0x000fe200078e0a04 */
[----:B------:R0:W-:Y:S04]  /*7bb0*/  STL [R1+0x20], R6 ;  /* 0x0000200601007387 */ /* 0x0001e80000100800 */
[----:B------:R1:W-:Y:S04]  /*7bc0*/  STL [R1+0x24], R4 ;  /* 0x0000240401007387 */ /* 0x0003e80000100800 */
[----:B------:R-:W3:Y:S04]  /*7bd0*/  LDL.LU R7, [R1+0x298] ;  /* 0x0002980001077983 */ /* 0x000ee80000300800 */
[----:B------:R-:W3:Y:S04]  /*7be0*/  LDL.LU R18, [R1+0x29c] ;  /* 0x00029c0001127983 */ /* 0x000ee80000300800 */
[----:B0-----:R-:W3:Y:S04]  /*7bf0*/  LDL.LU R6, [R1+0x2a0] ;  /* 0x0002a00001067983 */ /* 0x001ee80000300800 */
[----:B-1----:R-:W3:Y:S04]  /*7c00*/  LDL.LU R4, [R1+0x2a4] ;  /* 0x0002a40001047983 */ /* 0x002ee80000300800 */
[----:B------:R-:W3:Y:S04]  /*7c10*/  LDL.LU R20, [R1+0x2a8] ;  /* 0x0002a80001147983 */ /* 0x000ee80000300800 */
[----:B------:R-:W3:Y:S01]  /*7c20*/  LDL.LU R27, [R1+0x2ac] ;  /* 0x0002ac00011b7983 */ /* 0x000ee20000300800 */
[----:B------:R-:W-:-:S04]  /*7c30*/  IMAD.HI.U32 R14, R0, R11, RZ ;  /* 0x0000000b000e7227 */ /* 0x000fc800078e00ff */
[----:B------:R-:W-:Y:S02]  /*7c40*/  IMAD.MOV R14, RZ, RZ, -R14 ;  /* 0x000000ffff0e7224 */ /* 0x000fe400078e0a0e */
[----:B------:R-:W-:-:S04]  /*7c50*/  IMAD.HI.U32 R15, R0, R12, RZ ;  /* 0x0000000c000f7227 */ /* 0x000fc800078e00ff */
[----:B------:R-:W-:Y:S02]  /*7c60*/  IMAD R11, R2, R14, R11 ;  /* 0x0000000e020b7224 */ /* 0x000fe400078e020b */
[----:B------:R-:W-:-:S04]  /*7c70*/  IMAD.MOV R15, RZ, RZ, -R15 ;  /* 0x000000ffff0f7224 */ /* 0x000fc800078e0a0f */
[----:B------:R-:W-:-:S05]  /*7c80*/  IMAD R12, R2, R15, R12 ;  /* 0x0000000f020c7224 */ /* 0x000fca00078e020c */
[C---:B------:R-:W-:Y:S02]  /*7c90*/  ISETP.GT.U32.AND P1, PT, R2.reuse, R12, PT ;  /* 0x0000000c0200720c */ /* 0x040fe40003f24070 */
[----:B------:R-:W-:-:S11]  /*7ca0*/  ISETP.GT.U32.AND P5, PT, R2, R11, PT ;  /* 0x0000000b0200720c */ /* 0x000fd60003fa4070 */
[----:B------:R-:W-:-:S05]  /*7cb0*/  @!P1 IMAD.IADD R12, R12, 0x1, -R2 ;  /* 0x000000010c0c9824 */ /* 0x000fca00078e0a02 */
[----:B------:R-:W-:Y:S02]  /*7cc0*/  ISETP.GT.U32.AND P1, PT, R2, R12, PT ;  /* 0x0000000c0200720c */ /* 0x000fe40003f24070 */
[----:B--2---:R-:W-:-:S05]  /*7cd0*/  IABS R13, R26 ;  /* 0x0000001a000d7213 */ /* 0x004fca0000000000 */
[----:B------:R-:W-:-:S04]  /*7ce0*/  IMAD.HI.U32 R17, R0, R13, RZ ;  /* 0x0000000d00117227 */ /* 0x000fc800078e00ff */
[----:B------:R-:W-:Y:S01]  /*7cf0*/  IMAD.MOV R17, RZ, RZ, -R17 ;  /* 0x000000ffff117224 */ /* 0x000fe200078e0a11 */
[----:B----4-:R-:W-:-:S03]  /*7d00*/  IABS R14, R25 ;  /* 0x00000019000e7213 */ /* 0x010fc60000000000 */
[----:B------:R-:W-:Y:S02]  /*7d10*/  IMAD R13, R2, R17, R13 ;  /* 0x00000011020d7224 */ /* 0x000fe400078e020d */
[----:B------:R-:W-:-:S03]  /*7d20*/  IMAD.HI.U32 R15, R0, R14, RZ ;  /* 0x0000000e000f7227 */ /* 0x000fc600078e00ff */
[----:B------:R-:W-:Y:S01]  /*7d30*/  ISETP.GT.U32.AND P6, PT, R2, R13, PT ;  /* 0x0000000d0200720c */ /* 0x000fe20003fc4070 */
[----:B------:R-:W-:-:S04]  /*7d40*/  IMAD.MOV R15, RZ, RZ, -R15 ;  /* 0x000000ffff0f7224 */ /* 0x000fc800078e0a0f */
[----:B------:R-:W-:Y:S01]  /*7d50*/  IMAD R14, R2, R15, R14 ;  /* 0x0000000f020e7224 */ /* 0x000fe200078e020e */
[----:B------:R-:W-:-:S07]  /*7d60*/  ISETP.GE.AND P2, PT, R25, RZ, PT ;  /* 0x000000ff1900720c */ /* 0x000fce0003f46270 */
[----:B------:R-:W-:-:S05]  /*7d70*/  @!P6 IMAD.IADD R13, R13, 0x1, -R2 ;  /* 0x000000010d0de824 */ /* 0x000fca00078e0a02 */
[----:B------:R-:W-:Y:S02]  /*7d80*/  ISETP.GT.U32.AND P6, PT, R2, R13, PT ;  /* 0x0000000d0200720c */ /* 0x000fe40003fc4070 */
[----:B-----5:R-:W-:-:S05]  /*7d90*/  IABS R15, R28 ;  /* 0x0000001c000f7213 */ /* 0x020fca0000000000 */
[----:B------:R-:W-:-:S04]  /*7da0*/  IMAD.MOV.U32 R25, RZ, RZ, R15 ;  /* 0x000000ffff197224 */ /* 0x000fc800078e000f */
[----:B------:R-:W-:-:S04]  /*7db0*/  IMAD.HI.U32 R15, R0, R25, RZ ;  /* 0x00000019000f7227 */ /* 0x000fc800078e00ff */
[----:B------:R-:W-:-:S04]  /*7dc0*/  IMAD.MOV R15, RZ, RZ, -R15 ;  /* 0x000000ffff0f7224 */ /* 0x000fc800078e0a0f */
[----:B------:R-:W-:Y:S02]  /*7dd0*/  IMAD R15, R2, R15, R25 ;  /* 0x0000000f020f7224 */ /* 0x000fe400078e0219 */
[----:B------:R-:W-:-:S03]  /*7de0*/  @!P6 IMAD.IADD R13, R13, 0x1, -R2 ;  /* 0x000000010d0de824 */ /* 0x000fc600078e0a02 */
[----:B------:R-:W-:Y:S01]  /*7df0*/  ISETP.GT.U32.AND P6, PT, R2, R15, PT ;  /* 0x0000000f0200720c */ /* 0x000fe20003fc4070 */
[--C-:B------:R-:W-:Y:S02]  /*7e00*/  @!P5 IMAD.IADD R11, R11, 0x1, -R2.reuse ;  /* 0x000000010b0bd824 */ /* 0x100fe400078e0a02 */
[----:B------:R-:W-:-:S10]  /*7e10*/  @!P1 IMAD.IADD R12, R12, 0x1, -R2 ;  /* 0x000000010c0c9824 */ /* 0x000fd400078e0a02 */
[----:B------:R-:W-:Y:S01]  /*7e20*/  @!P6 IMAD.IADD R15, R15, 0x1, -R2 ;  /* 0x000000010f0fe824 */ /* 0x000fe200078e0a02 */
[C---:B------:R-:W-:Y:S02]  /*7e30*/  ISETP.GT.U32.AND P5, PT, R2.reuse, R11, PT ;  /* 0x0000000b0200720c */ /* 0x040fe40003fa4070 */
[----:B------:R-:W-:Y:S02]  /*7e40*/  ISETP.GT.U32.AND P1, PT, R2, R14, PT ;  /* 0x0000000e0200720c */ /* 0x000fe40003f24070 */
[----:B------:R-:W-:-:S09]  /*7e50*/  ISETP.GE.AND P3, PT, R26, RZ, PT ;  /* 0x000000ff1a00720c */ /* 0x000fd20003f66270 */
[--C-:B------:R-:W-:Y:S02]  /*7e60*/  @!P5 IMAD.IADD R11, R11, 0x1, -R2.reuse ;  /* 0x000000010b0bd824 */ /* 0x100fe400078e0a02 */
[----:B------:R-:W-:Y:S01]  /*7e70*/  @!P1 IMAD.IADD R14, R14, 0x1, -R2 ;  /* 0x000000010e0e9824 */ /* 0x000fe200078e0a02 */
[----:B---3--:R-:W-:-:S05]  /*7e80*/  IABS R24, R10 ;  /* 0x0000000a00187213 */ /* 0x008fca0000000000 */
[----:B------:R-:W-:-:S04]  /*7e90*/  IMAD.HI.U32 R19, R0, R24, RZ ;  /* 0x0000001800137227 */ /* 0x000fc800078e00ff */
[----:B------:R-:W-:-:S04]  /*7ea0*/  IMAD.MOV R19, RZ, RZ, -R19 ;  /* 0x000000ffff137224 */ /* 0x000fc800078e0a13 */
[----:B------:R-:W-:-:S05]  /*7eb0*/  IMAD R24, R2, R19, R24 ;  /* 0x0000001302187224 */ /* 0x000fca00078e0218 */
[----:B------:R-:W-:Y:S02]  /*7ec0*/  ISETP.GT.U32.AND P6, PT, R2, R24, PT ;  /* 0x000000180200720c */ /* 0x000fe40003fc4070 */
[----:B------:R-:W-:-:S11]  /*7ed0*/  IABS R16, R5 ;  /* 0x0000000500107213 */ /* 0x000fd60000000000 */
[----:B------:R-:W-:Y:S01]  /*7ee0*/  @!P6 IMAD.IADD R24, R24, 0x1, -R2 ;  /* 0x000000011818e824 */ /* 0x000fe200078e0a02 */
[----:B------:R-:W-:Y:S02]  /*7ef0*/  IABS R19, R7 ;  /* 0x0000000700137213 */ /* 0x000fe40000000000 */
[----:B------:R-:W-:-:S03]  /*7f00*/  ISETP.GT.U32.AND P6, PT, R2, R15, PT ;  /* 0x0000000f0200720c */ /* 0x000fc60003fc4070 */
[----:B------:R-:W-:-:S04]  /*7f10*/  IMAD.HI.U32 R26, R0, R19, RZ ;  /* 0x00000013001a7227 */ /* 0x000fc800078e00ff */
[----:B------:R-:W-:Y:S02]  /*7f20*/  IMAD.MOV R26, RZ, RZ, -R26 ;  /* 0x000000ffff1a7224 */ /* 0x000fe400078e0a1a */
[----:B------:R-:W-:-:S04]  /*7f30*/  IMAD.HI.U32 R22, R0, R16, RZ ;  /* 0x0000001000167227 */ /* 0x000fc800078e00ff */
[C---:B------:R-:W-:Y:S02]  /*7f40*/  IMAD R19, R2.reuse, R26, R19 ;  /* 0x0000001a02137224 */ /* 0x040fe400078e0213 */
[----:B------:R-:W-:Y:S02]  /*7f50*/  IMAD.MOV R22, RZ, RZ, -R22 ;  /* 0x000000ffff167224 */ /* 0x000fe400078e0a16 */
[----:B------:R-:W-:Y:S01]  /*7f60*/  @!P0 IMAD.MOV R11, RZ, RZ, -R11 ;  /* 0x000000ffff0b8224 */ /* 0x000fe200078e0a0b */
[C---:B------:R-:W-:Y:S01]  /*7f70*/  ISETP.GT.U32.AND P0, PT, R2.reuse, R14, PT ;  /* 0x0000000e0200720c */ /* 0x040fe20003f04070 */
[----:B------:R-:W-:Y:S01]  /*7f80*/  @!P6 IMAD.IADD R15, R15, 0x1, -R2 ;  /* 0x000000010f0fe824 */ /* 0x000fe200078e0a02 */
[C---:B------:R-:W-:Y:S01]  /*7f90*/  ISETP.GT.U32.AND P6, PT, R2.reuse, R19, PT ;  /* 0x000000130200720c */ /* 0x040fe20003fc4070 */
[----:B------:R-:W-:Y:S01]  /*7fa0*/  IMAD R16, R2, R22, R16 ;  /* 0x0000001602107224 */ /* 0x000fe200078e0210 */
[----:B------:R-:W-:-:S04]  /*7fb0*/  IABS R21, R9 ;  /* 0x0000000900157213 */ /* 0x000fc80000000000 */
[----:B------:R-:W-:Y:S01]  /*7fc0*/  ISETP.GT.U32.AND P1, PT, R2, R16, PT ;  /* 0x000000100200720c */ /* 0x000fe20003f24070 */
[----:B------:R-:W-:-:S04]  /*7fd0*/  IMAD.HI.U32 R23, R0, R21, RZ ;  /* 0x0000001500177227 */ /* 0x000fc800078e00ff */
[----:B------:R-:W-:Y:S02]  /*7fe0*/  IMAD.MOV R23, RZ, RZ, -R23 ;  /* 0x000000ffff177224 */ /* 0x000fe400078e0a17 */
[--C-:B------:R-:W-:Y:S02]  /*7ff0*/  @!P0 IMAD.IADD R14, R14, 0x1, -R2.reuse ;  /* 0x000000010e0e8824 */ /* 0x100fe400078e0a02 */
[----:B------:R-:W-:Y:S02]  /*8000*/  @!P6 IMAD.IADD R19, R19, 0x1, -R2 ;  /* 0x000000011313e824 */ /* 0x000fe400078e0a02 */
[C---:B------:R-:W-:Y:S01]  /*8010*/  IMAD R21, R2.reuse, R23, R21 ;  /* 0x0000001702157224 */ /* 0x040fe200078e0215 */
[----:B------:R-:W-:Y:S01]  /*8020*/  IABS R17, R8 ;  /* 0x0000000800117213 */ /* 0x000fe20000000000 */
[----:B------:R-:W-:Y:S01]  /*8030*/  @!P2 IMAD.MOV R14, RZ, RZ, -R14 ;  /* 0x000000ffff0ea224 */ /* 0x000fe200078e0a0e */
[----:B------:R-:W-:Y:S01]  /*8040*/  ISETP.GT.U32.AND P2, PT, R2, R19, PT ;  /* 0x000000130200720c */ /* 0x000fe20003f44070 */
[----:B------:R-:W-:Y:S01]  /*8050*/  @!P1 IMAD.IADD R16, R16, 0x1, -R2 ;  /* 0x0000000110109824 */ /* 0x000fe200078e0a02 */
[----:B------:R-:W-:Y:S01]  /*8060*/  ISETP.GT.U32.AND P1, PT, R2, R21, PT ;  /* 0x000000150200720c */ /* 0x000fe20003f24070 */
[----:B------:R-:W-:Y:S01]  /*8070*/  IMAD.HI.U32 R22, R0, R17, RZ ;  /* 0x0000001100167227 */ /* 0x000fe200078e00ff */
[----:B------:R-:W-:-:S02]  /*8080*/  ISETP.GE.AND P5, PT, R28, RZ, PT ;  /* 0x000000ff1c00720c */ /* 0x000fc40003fa6270 */
[----:B------:R-:W-:Y:S01]  /*8090*/  IABS R28, R18 ;  /* 0x00000012001c7213 */ /* 0x000fe20000000000 */
[----:B------:R-:W-:Y:S01]  /*80a0*/  IMAD.MOV R22, RZ, RZ, -R22 ;  /* 0x000000ffff167224 */ /* 0x000fe200078e0a16 */
[----:B------:R-:W-:Y:S01]  /*80b0*/  IABS R23, R6 ;  /* 0x0000000600177213 */ /* 0x000fe20000000000 */
[----:B------:R-:W-:Y:S01]  /*80c0*/  @!P3 IMAD.MOV R13, RZ, RZ, -R13 ;  /* 0x000000ffff0db224 */ /* 0x000fe200078e0a0d */
[----:B------:R-:W-:Y:S01]  /*80d0*/  IABS R25, R4 ;  /* 0x0000000400197213 */ /* 0x000fe20000000000 */
[C---:B------:R-:W-:Y:S01]  /*80e0*/  IMAD R17, R2.reuse, R22, R17 ;  /* 0x0000001602117224 */ /* 0x040fe200078e0211 */
[----:B------:R-:W-:Y:S01]  /*80f0*/  ISETP.GT.U32.AND P3, PT, R2, R24, PT ;  /* 0x000000180200720c */ /* 0x000fe20003f64070 */
[----:B------:R-:W-:-:S04]  /*8100*/  IMAD.HI.U32 R22, R0, R28, RZ ;  /* 0x0000001c00167227 */ /* 0x000fc800078e00ff */
[--C-:B------:R-:W-:Y:S01]  /*8110*/  @!P2 IMAD.IADD R19, R19, 0x1, -R2.reuse ;  /* 0x000000011313a824 */ /* 0x100fe200078e0a02 */
[----:B------:R-:W-:Y:S01]  /*8120*/  ISETP.GE.AND P2, PT, R18, RZ, PT ;  /* 0x000000ff1200720c */ /* 0x000fe20003f46270 */
[----:B------:R-:W-:Y:S01]  /*8130*/  IMAD.HI.U32 R26, R0, R23, RZ ;  /* 0x00000017001a7227 */ /* 0x000fe200078e00ff */
[----:B------:R-:W0:Y:S03]  /*8140*/  S2R R18, SR_TID.X ;  /* 0x0000000000127919 */ /* 0x000e260000002100 */
[----:B------:R-:W-:Y:S01]  /*8150*/  @!P1 IMAD.IADD R21, R21, 0x1, -R2 ;  /* 0x0000000115159824 */ /* 0x000fe200078e0a02 */
[C---:B------:R-:W-:Y:S01]  /*8160*/  ISETP.GT.U32.AND P1, PT, R2.reuse, R16, PT ;  /* 0x000000100200720c */ /* 0x040fe20003f24070 */
[----:B------:R-:W-:Y:S01]  /*8170*/  IMAD.MOV R22, RZ, RZ, -R22 ;  /* 0x000000ffff167224 */ /* 0x000fe200078e0a16 */
[----:B------:R-:W-:Y:S01]  /*8180*/  ISETP.GT.U32.AND P0, PT, R2, R17, PT ;  /* 0x000000110200720c */ /* 0x000fe20003f04070 */
[----:B------:R-:W-:-:S04]  /*8190*/  IMAD.HI.U32 R29, R0, R25, RZ ;  /* 0x00000019001d7227 */ /* 0x000fc800078e00ff */
[----:B------:R-:W-:Y:S02]  /*81a0*/  IMAD.MOV R26, RZ, RZ, -R26 ;  /* 0x000000ffff1a7224 */ /* 0x000fe400078e0a1a */
[C---:B------:R-:W-:Y:S02]  /*81b0*/  IMAD R28, R2.reuse, R22, R28 ;  /* 0x00000016021c7224 */ /* 0x040fe400078e021c */
[----:B------:R-:W-:Y:S02]  /*81c0*/  IMAD.MOV R22, RZ, RZ, -R29 ;  /* 0x000000ffff167224 */ /* 0x000fe400078e0a1d */
[C---:B------:R-:W-:Y:S02]  /*81d0*/  IMAD R23, R2.reuse, R26, R23 ;  /* 0x0000001a02177224 */ /* 0x040fe400078e0217 */
[----:B------:R-:W-:Y:S02]  /*81e0*/  IMAD R25, R2, R22, R25 ;  /* 0x0000001602197224 */ /* 0x000fe400078e0219 */
[--C-:B------:R-:W-:Y:S01]  /*81f0*/  @!P3 IMAD.IADD R24, R24, 0x1, -R2.reuse ;  /* 0x000000011818b824 */ /* 0x100fe200078e0a02 */
[----:B------:R-:W-:Y:S01]  /*8200*/  ISETP.GT.U32.AND P3, PT, R2, R23, PT ;  /* 0x000000170200720c */ /* 0x000fe20003f64070 */
[--C-:B------:R-:W-:Y:S01]  /*8210*/  @!P1 IMAD.IADD R16, R16, 0x1, -R2.reuse ;  /* 0x0000000110109824 */ /* 0x100fe200078e0a02 */
[C---:B------:R-:W-:Y:S01]  /*8220*/  ISETP.GT.U32.AND P1, PT, R2.reuse, R28, PT ;  /* 0x0000001c0200720c */ /* 0x040fe20003f24070 */
[----:B------:R-:W-:Y:S01]  /*8230*/  @!P0 IMAD.IADD R17, R17, 0x1, -R2 ;  /* 0x0000000111118824 */ /* 0x000fe200078e0a02 */
[----:B------:R-:W-:-:S02]  /*8240*/  ISETP.GT.U32.AND P0, PT, R2, R25, PT ;  /* 0x000000190200720c */ /* 0x000fc40003f04070 */
[----:B------:R-:W-:Y:S01]  /*8250*/  ISETP.GE.AND P6, PT, R10, RZ, PT ;  /* 0x000000ff0a00720c */ /* 0x000fe20003fc6270 */
[----:B------:R-:W-:Y:S01]  /*8260*/  @!P4 IMAD.MOV R12, RZ, RZ, -R12 ;  /* 0x000000ffff0cc224 */ /* 0x000fe200078e0a0c */
[----:B------:R-:W-:Y:S02]  /*8270*/  IABS R26, R20 ;  /* 0x00000014001a7213 */ /* 0x000fe40000000000 */
[----:B------:R-:W-:Y:S02]  /*8280*/  ISETP.GT.U32.AND P4, PT, R2, R21, PT ;  /* 0x000000150200720c */ /* 0x000fe40003f84070 */
[----:B------:R-:W-:Y:S01]  /*8290*/  IABS R22, R27 ;  /* 0x0000001b00167213 */ /* 0x000fe20000000000 */
[----:B------:R-:W-:-:S04]  /*82a0*/  IMAD.HI.U32 R29, R0, R26, RZ ;  /* 0x0000001a001d7227 */ /* 0x000fc800078e00ff */
[--C-:B------:R-:W-:Y:S02]  /*82b0*/  @!P3 IMAD.IADD R23, R23, 0x1, -R2.reuse ;  /* 0x000000011717b824 */ /* 0x100fe400078e0a02 */
[----:B------:R-:W-:Y:S01]  /*82c0*/  @!P1 IMAD.IADD R28, R28, 0x1, -R2 ;  /* 0x000000011c1c9824 */ /* 0x000fe200078e0a02 */
[----:B------:R-:W-:Y:S01]  /*82d0*/  ISETP.GE.AND P1, PT, R9, RZ, PT ;  /* 0x000000ff0900720c */ /* 0x000fe20003f26270 */
[----:B------:R-:W-:-:S04]  /*82e0*/  IMAD.HI.U32 R0, R0, R22, RZ ;  /* 0x0000001600007227 */ /* 0x000fc800078e00ff */
[----:B------:R-:W-:Y:S02]  /*82f0*/  IMAD.MOV R29, RZ, RZ, -R29 ;  /* 0x000000ffff1d7224 */ /* 0x000fe400078e0a1d */
[----:B------:R-:W-:Y:S02]  /*8300*/  @!P0 IMAD.IADD R25, R25, 0x1, -R2 ;  /* 0x0000000119198824 */ /* 0x000fe400078e0a02 */
[----:B------:R-:W-:Y:S01]  /*8310*/  @!P6 IMAD.MOV R24, RZ, RZ, -R24 ;  /* 0x000000ffff18e224 */ /* 0x000fe200078e0a18 */
[C---:B------:R-:W-:Y:S01]  /*8320*/  ISETP.GT.U32.AND P6, PT, R2.reuse, R23, PT ;  /* 0x000000170200720c */ /* 0x040fe20003fc4070 */
[----:B------:R-:W-:Y:S02]  /*8330*/  IMAD.MOV R0, RZ, RZ, -R0 ;  /* 0x000000ffff007224 */ /* 0x000fe400078e0a00 */
[----:B------:R-:W-:Y:S02]  /*8340*/  IMAD R26, R2, R29, R26 ;  /* 0x0000001d021a7224 */ /* 0x000fe400078e021a */
[----:B------:R-:W-:Y:S01]  /*8350*/  @!P4 IMAD.IADD R21, R21, 0x1, -R2 ;  /* 0x000000011515c824 */ /* 0x000fe200078e0a02 */
[----:B------:R-:W-:Y:S01]  /*8360*/  ISETP.GE.AND P4, PT, R5, RZ, PT ;  /* 0x000000ff0500720c */ /* 0x000fe20003f86270 */
[----:B0-----:R-:W-:-:S02]  /*8370*/  IMAD.SHL.U32 R29, R18, 0x40, RZ ;  /* 0x00000040121d7824 */ /* 0x001fc400078e00ff */
[----:B------:R-:W-:Y:S01]  /*8380*/  @!P5 IMAD.MOV R15, RZ, RZ, -R15 ;  /* 0x000000ffff0fd224 */ /* 0x000fe200078e0a0f */
[C---:B------:R-:W-:Y:S01]  /*8390*/  ISETP.GT.U32.AND P5, PT, R2.reuse, R25, PT ;  /* 0x000000190200720c */ /* 0x040fe20003fa4070 */
[C---:B------:R-:W-:Y:S01]  /*83a0*/  IMAD R22, R2.reuse, R0, R22 ;  /* 0x0000000002167224 */ /* 0x040fe200078e0216 */
[----:B------:R-:W-:Y:S01]  /*83b0*/  ISETP.GT.U32.AND P0, PT, R2, R17, PT ;  /* 0x000000110200720c */ /* 0x000fe20003f04070 */
[C---:B------:R-:W-:Y:S01]  /*83c0*/  IMAD.SHL.U32 R0, R18.reuse, 0x8, RZ ;  /* 0x0000000812007824 */ /* 0x040fe200078e00ff */
[----:B------:R-:W-:Y:S01]  /*83d0*/  LOP3.LUT R29, R29, 0x1c0, RZ, 0xc0, !PT ;  /* 0x000001c01d1d7812 */ /* 0x000fe200078ec0ff */
[----:B------:R-:W-:Y:S01]  /*83e0*/  @!P1 IMAD.MOV R21, RZ, RZ, -R21 ;  /* 0x000000ffff159224 */ /* 0x000fe200078e0a15 */
[----:B------:R-:W-:Y:S02]  /*83f0*/  ISETP.GE.AND P1, PT, R7, RZ, PT ;  /* 0x000000ff0700720c */ /* 0x000fe40003f26270 */
[----:B------:R-:W-:Y:S01]  /*8400*/  LOP3.LUT R29, R29, 0x30, R0, 0xf8, !PT ;  /* 0x000000301d1d7812 */ /* 0x000fe200078ef800 */
[C---:B------:R-:W-:Y:S01]  /*8410*/  IMAD.SHL.U32 R0, R18.reuse, 0x2, RZ ;  /* 0x0000000212007824 */ /* 0x040fe200078e00ff */
[----:B------:R-:W-:Y:S01]  /*8420*/  LOP3.LUT R7, R18, 0x3, RZ, 0xc0, !PT ;  /* 0x0000000312077812 */ /* 0x000fe200078ec0ff */
[----:B------:R-:W-:Y:S01]  /*8430*/  @!P6 IMAD.IADD R23, R23, 0x1, -R2 ;  /* 0x000000011717e824 */ /* 0x000fe200078e0a02 */
[----:B------:R-:W-:Y:S01]  /*8440*/  ISETP.GE.AND P6, PT, R6, RZ, PT ;  /* 0x000000ff0600720c */ /* 0x000fe20003fc6270 */
[----:B------:R-:W-:Y:S01]  /*8450*/  STL [R1+0xcb0], R11 ;  /* 0x000cb00b01007387 */ /* 0x000fe20000100800 */
[----:B------:R-:W-:Y:S01]  /*8460*/  SHF.R.U32.HI R6, RZ, 0x2, R18 ;  /* 0x00000002ff067819 */ /* 0x000fe20000011612 */
[----:B------:R-:W-:Y:S01]  /*8470*/  @!P4 IMAD.MOV R16, RZ, RZ, -R16 ;  /* 0x000000ffff10c224 */ /* 0x000fe200078e0a10 */
[----:B------:R-:W-:Y:S01]  /*8480*/  LOP3.LUT R29, R29, 0x30, R0, 0x78, !PT ;  /* 0x000000301d1d7812 */ /* 0x000fe200078e7800 */
[----:B------:R-:W-:Y:S01]  /*8490*/  STL [R1+0xcb4], R12 ;  /* 0x000cb40c01007387 */ /* 0x000fe20000100800 */
[--C-:B------:R-:W-:Y:S01]  /*84a0*/  @!P5 IMAD.IADD R25, R25, 0x1, -R2.reuse ;  /* 0x000000011919d824 */ /* 0x100fe200078e0a02 */
[----:B------:R-:W-:Y:S01]  /*84b0*/  ISETP.GE.AND P5, PT, R4, RZ, PT ;  /* 0x000000ff0400720c */ /* 0x000fe20003fa6270 */
[----:B------:R-:W-:Y:S01]  /*84c0*/  IMAD R0, R7, 0x110, RZ ;  /* 0x0000011007007824 */ /* 0x000fe200078e02ff */
[----:B------:R-:W-:Y:S01]  /*84d0*/  STL [R1+0xcb8], R13 ;  /* 0x000cb80d01007387 */ /* 0x000fe20000100800 */
[----:B------:R-:W-:Y:S01]  /*84e0*/  @!P0 IMAD.IADD R17, R17, 0x1, -R2 ;  /* 0x0000000111118824 */ /* 0x000fe200078e0a02 */
[----:B------:R-:W-:Y:S01]  /*84f0*/  SGXT.U32 R6, R6, 0x3 ;  /* 0x000000030606781a */ /* 0x000fe20000000000 */
[----:B------:R-:W-:Y:S01]  /*8500*/  IMAD.SHL.U32 R4, R18, 0x10, RZ ;  /* 0x0000001012047824 */ /* 0x000fe200078e00ff */
[----:B------:R-:W2:Y:S01]  /*8510*/  LDL.LU R5, [R1+0xce4] ;  /* 0x000ce40001057983 */ /* 0x000ea20000300800 */
[----:B------:R-:W-:-:S03]  /*8520*/  ISETP.GT.U32.AND P0, PT, R2, R26, PT ;  /* 0x0000001a0200720c */ /* 0x000fc60003f04070 */
[----:B------:R-:W-:Y:S01]  /*8530*/  STL [R1+0xcbc], R14 ;  /* 0x000cbc0e01007387 */ /* 0x000fe20000100800 */
[----:B------:R-:W-:-:S03]  /*8540*/  LOP3.LUT R0, R0, R6, RZ, 0xfc, !PT ;  /* 0x0000000600007212 */ /* 0x000fc600078efcff */
[----:B------:R-:W-:Y:S01]  /*8550*/  STL [R1+0xcc8], R15 ;  /* 0x000cc80f01007387 */ /* 0x000fe20000100800 */
[----:B------:R-:W-:-:S03]  /*8560*/  ISETP.GE.AND P3, PT, R8, RZ, PT ;  /* 0x000000ff0800720c */ /* 0x000fc60003f66270 */
[----:B------:R-:W-:Y:S04]  /*8570*/  STL [R1+0xccc], R16 ;  /* 0x000ccc1001007387 */ /* 0x000fe80000100800 */
[----:B------:R-:W-:Y:S04]  /*8580*/  STL [R1+0xcd0], R24 ;  /* 0x000cd01801007387 */ /* 0x000fe80000100800 */
[----:B------:R-:W-:Y:S04]  /*8590*/  STL [R1+0xcd4], R21 ;  /* 0x000cd41501007387 */ /* 0x000fe80000100800 */
[----:B------:R0:W-:Y:S04]  /*85a0*/  STL [R1+0xbd0], R4 ;  /* 0x000bd00401007387 */ /* 0x0001e80000100800 */
[----:B------:R1:W-:Y:S04]  /*85b0*/  STL [R1+0xbd8], R0 ;  /* 0x000bd80001007387 */ /* 0x0003e80000100800 */
[----:B------:R-:W3:Y:S01]  /*85c0*/  LDL.LU R8, [R1+0x1fc] ;  /* 0x0001fc0001087983 */ /* 0x000ee20000300800 */
[----:B0-----:R-:W-:-:S04]  /*85d0*/  LOP3.LUT R4, R4, 0x200, RZ, 0xc0, !PT ;  /* 0x0000020004047812 */ /* 0x001fc800078ec0ff */
[----:B-1----:R-:W-:Y:S01]  /*85e0*/  IADD3 R0, PT, PT, R29, UR5, R4 ;  /* 0x000000051d007c10 */ /* 0x002fe2000fffe004 */
[----:B------:R-:W-:-:S04]  /*85f0*/  @!P0 IMAD.IADD R26, R26, 0x1, -R2 ;  /* 0x000000011a1a8824 */ /* 0x000fc800078e0a02 */
[----:B------:R0:W-:Y:S01]  /*8600*/  STL [R1+0x394], R0 ;  /* 0x0003940001007387 */ /* 0x0001e20000100800 */
[----:B------:R-:W-:-:S03]  /*8610*/  @!P3 IMAD.MOV R17, RZ, RZ, -R17 ;  /* 0x000000ffff11b224 */ /* 0x000fc600078e0a11 */
[----:B------:R-:W4:Y:S01]  /*8620*/  LDL.LU R7, [R1+0x200] ;  /* 0x0002000001077983 */ /* 0x000f220000300800 */
[----:B------:R-:W-:-:S03]  /*8630*/  ISETP.GT.U32.AND P3, PT, R2, R26, PT ;  /* 0x0000001a0200720c */ /* 0x000fc60003f64070 */
[----:B------:R-:W5:Y:S04]  /*8640*/  LDL.LU R6, [R1+0x1e8] ;  /* 0x0001e80001067983 */ /* 0x000f680000300800 */
[----:B------:R-:W5:Y:S04]  /*8650*/  LDL.LU R4, [R1+0x1e0] ;  /* 0x0001e00001047983 */ /* 0x000f680000300800 */
[----:B------:R-:W5:Y:S02]  /*8660*/  LDL.LU R15, [R1+0x1dc] ;  /* 0x0001dc00010f7983 */ /* 0x000f640000300800 */
[----:B------:R-:W-:Y:S01]  /*8670*/  @!P3 IMAD.IADD R26, R26, 0x1, -R2 ;  /* 0x000000011a1ab824 */ /* 0x000fe200078e0a02 */
[----:B------:R-:W-:Y:S01]  /*8680*/  ISETP.GE.AND P3, PT, R27, RZ, PT ;  /* 0x000000ff1b00720c */ /* 0x000fe20003f66270 */
[----:B------:R-:W5:Y:S01]  /*8690*/  LDL.LU R14, [R1+0x1d8] ;  /* 0x0001d800010e7983 */ /* 0x000f620000300800 */
[----:B------:R-:W-:-:S03]  /*86a0*/  LOP3.LUT R18, R18, 0x3f, RZ, 0xc0, !PT ;  /* 0x0000003f12127812 */ /* 0x000fc600078ec0ff */
[----:B------:R-:W5:Y:S02]  /*86b0*/  LDL.LU R27, [R1+0x1d4] ;  /* 0x0001d400011b7983 */ /* 0x000f640000300800 */
[----:B0-----:R-:W-:Y:S02]  /*86c0*/  IMAD R0, R18, UR6, RZ ;  /* 0x0000000612007c24 */ /* 0x001fe4000f8e02ff */
[----:B------:R-:W5:Y:S01]  /*86d0*/  LDL.LU R18, [R1+0x1c8] ;  /* 0x0001c80001127983 */ /* 0x000f620000300800 */
[----:B------:R-:W-:-:S03]  /*86e0*/  ISETP.GT.U32.AND P4, PT, R2, R28, PT ;  /* 0x0000001c0200720c */ /* 0x000fc60003f84070 */
[----:B------:R-:W5:Y:S01]  /*86f0*/  LDL.LU R13, [R1+0x1c4] ;  /* 0x0001c400010d7983 */ /* 0x000f620000300800 */
[----:B------:R-:W-:-:S03]  /*8700*/  ISETP.GE.AND P0, PT, R20, RZ, PT ;  /* 0x000000ff1400720c */ /* 0x000fc60003f06270 */
[----:B------:R-:W5:Y:S01]  /*8710*/  LDL.LU R12, [R1+0x1c0] ;  /* 0x0001c000010c7983 */ /* 0x000f620000300800 */
[----:B------:R-:W-:-:S03]  /*8720*/  @!P1 IMAD.MOV R19, RZ, RZ, -R19 ;  /* 0x000000ffff139224 */ /* 0x000fc600078e0a13 */
[----:B------:R-:W5:Y:S02]  /*8730*/  LDL.LU R11, [R1+0x1bc] ;  /* 0x0001bc00010b7983 */ /* 0x000f640000300800 */
[----:B------:R-:W-:Y:S01]  /*8740*/  @!P4 IMAD.IADD R28, R28, 0x1, -R2 ;  /* 0x000000011c1cc824 */ /* 0x000fe200078e0a02 */
[----:B------:R-:W-:Y:S01]  /*8750*/  ISETP.GT.U32.AND P4, PT, R2, R22, PT ;  /* 0x000000160200720c */ /* 0x000fe20003f84070 */
[----:B------:R-:W5:-:S12]  /*8760*/  LDL.LU R20, [R1+0x1b8] ;  /* 0x0001b80001147983 */ /* 0x000f580000300800 */
[----:B------:R-:W-:-:S05]  /*8770*/  @!P4 IMAD.IADD R22, R22, 0x1, -R2 ;  /* 0x000000011616c824 */ /* 0x000fca00078e0a02 */
[----:B------:R-:W-:-:S13]  /*8780*/  ISETP.GT.U32.AND P4, PT, R2, R22, PT ;  /* 0x000000160200720c */ /* 0x000fda0003f84070 */
[----:B------:R-:W-:Y:S01]  /*8790*/  @!P4 IMAD.IADD R22, R22, 0x1, -R2 ;  /* 0x000000011616c824 */ /* 0x000fe200078e0a02 */
[----:B------:R-:W-:-:S05]  /*87a0*/  IADD3 R2, P4, PT, R0, UR14, RZ ;  /* 0x0000000e00027c10 */ /* 0x000fca000ff9e0ff */
[----:B------:R0:W-:Y:S04]  /*87b0*/  STL [R1+0xc10], R2 ;  /* 0x000c100201007387 */ /* 0x0001e80000100800 */
[----:B0-----:R-:W5:Y:S04]  /*87c0*/  LDL.LU R2, [R1+0x1ac] ;  /* 0x0001ac0001027983 */ /* 0x001f680000300800 */
[----:B------:R-:W5:Y:S01]  /*87d0*/  LDL.LU R10, [R1+0x1a8] ;  /* 0x0001a800010a7983 */ /* 0x000f620000300800 */
[----:B--2---:R-:W-:Y:S02]  /*87e0*/  ISETP.NE.AND P1, PT, R5, RZ, PT ;  /* 0x000000ff0500720c */ /* 0x004fe40003f25270 */
[----:B------:R-:W-:-:S04]  /*87f0*/  LOP3.LUT R5, RZ, R5, RZ, 0x33, !PT ;  /* 0x00000005ff057212 */ /* 0x000fc800078e33ff */
[----:B---3--:R-:W-:-:S05]  /*8800*/  SEL R0, R5, R8, !P1 ;  /* 0x0000000805007207 */ /* 0x008fca0004800000 */
[----:B------:R5:W-:Y:S04]  /*8810*/  STL [R1+0x78], R0 ;  /* 0x0000780001007387 */ /* 0x000be80000100800 */
[----:B------:R-:W2:Y:S04]  /*8820*/  LDL.LU R9, [R1+0x1a4] ;  /* 0x0001a40001097983 */ /* 0x000ea80000300800 */
[----:B------:R-:W3:Y:S01]  /*8830*/  LDL.LU R8, [R1+0x1a0] ;  /* 0x0001a00001087983 */ /* 0x000ee20000300800 */
[C---:B----4-:R-:W-:Y:S02]  /*8840*/  SEL R7, R5.reuse, R7, !P1 ;  /* 0x0000000705077207 */ /* 0x050fe40004800000 */
[----:B-----5:R-:W-:-:S03]  /*8850*/  SEL R0, R5, R6, !P1 ;  /* 0x0000000605007207 */ /* 0x020fc60004800000 */
[----:B------:R0:W-:Y:S04]  /*8860*/  STL [R1+0x7c], R7 ;  /* 0x00007c0701007387 */ /* 0x0001e80000100800 */
[----:B0-----:R-:W4:Y:S04]  /*8870*/  LDL.LU R7, [R1+0x114] ;  /* 0x0001140001077983 */ /* 0x001f280000300800 */
[----:B------:R0:W-:Y:S04]  /*8880*/  STL [R1+0x90], R0 ;  /* 0x0000900001007387 */ /* 0x0001e80000100800 */
[----:B------:R-:W5:Y:S01]  /*8890*/  LDL.LU R6, [R1+0x124] ;  /* 0x0001240001067983 */ /* 0x000f620000300800 */
[----:B------:R-:W-:-:S02]  /*88a0*/  SEL R15, R5, R15, !P1 ;  /* 0x0000000f050f7207 */ /* 0x000fc40004800000 */
[C---:B0-----:R-:W-:Y:S02]  /*88b0*/  SEL R0, R5.reuse, R4, !P1 ;  /* 0x0000000405007207 */ /* 0x041fe40004800000 */
[----:B------:R-:W5:Y:S04]  /*88c0*/  LDL.LU R4, [R1+0x128] ;  /* 0x0001280001047983 */ /* 0x000f680000300800 */
[----:B------:R0:W-:Y:S04]  /*88d0*/  STL [R1+0x94], R0 ;  /* 0x0000940001007387 */ /* 0x0001e80000100800 */
[----:B------:R-:W-:Y:S01]  /*88e0*/  STL [R1+0xc0], R15 ;  /* 0x0000c00f01007387 */ /* 0x000fe20000100800 */
[----:B0-----:R-:W-:-:S02]  /*88f0*/  SEL R0, R5, R14, !P1 ;  /* 0x0000000e05007207 */ /* 0x001fc40004800000 */
[C---:B------:R-:W-:Y:S02]  /*8900*/  SEL R14, R5.reuse, R27, !P1 ;  /* 0x0000001b050e7207 */ /* 0x040fe40004800000 */
[----:B------:R-:W5:Y:S04]  /*8910*/  LDL.LU R27, [R1+0x12c] ;  /* 0x00012c00011b7983 */ /* 0x000f680000300800 */
[----:B------:R0:W-:Y:S04]  /*8920*/  STL [R1+0xc4], R0 ;  /* 0x0000c40001007387 */ /* 0x0001e80000100800 */
[----:B------:R-:W-:Y:S01]  /*8930*/  STL [R1+0xc8], R14 ;  /* 0x0000c80e01007387 */ /* 0x000fe20000100800 */
[----:B0-----:R-:W-:-:S03]  /*8940*/  SEL R0, R5, R18, !P1 ;  /* 0x0000001205007207 */ /* 0x001fc60004800000 */
[----:B------:R-:W5:Y:S01]  /*8950*/  LDL.LU R18, [R1+0x130] ;  /* 0x0001300001127983 */ /* 0x000f620000300800 */
[----:B------:R-:W-:-:S03]  /*8960*/  SEL R13, R5, R13, !P1 ;  /* 0x0000000d050d7207 */ /* 0x000fc60004800000 */
[----:B------:R0:W-:Y:S04]  /*8970*/  STL [R1+0xcc], R0 ;  /* 0x0000cc0001007387 */ /* 0x0001e80000100800 */
[----:B------:R-:W5:Y:S04]  /*8980*/  LDL.LU R29, [R1+0x134] ;  /* 0x00013400011d7983 */ /* 0x000f680000300800 */
[----:B0-----:R-:W5:Y:S04]  /*8990*/  LDL.LU R0, [R1+0x138] ;  /* 0x0001380001007983 */ /* 0x001f680000300800 */
[----:B------:R0:W-:Y:S04]  /*89a0*/  STL [R1+0xd0], R13 ;  /* 0x0000d00d01007387 */ /* 0x0001e80000100800 */
[----:B------:R-:W5:Y:S04]  /*89b0*/  LDL.LU R21, [R1+0x13c] ;  /* 0x00013c0001157983 */ /* 0x000f680000300800 */
[----:B------:R-:W5:Y:S01]  /*89c0*/  LDL.LU R24, [R1+0x140] ;  /* 0x0001400001187983 */ /* 0x000f620000300800 */
[----:B0-----:R-:W-:-:S03]  /*89d0*/  SEL R13, R5, R12, !P1 ;  /* 0x0000000c050d7207 */ /* 0x001fc60004800000 */
[----:B------:R-:W5:Y:S01]  /*89e0*/  LDL.LU R16, [R1+0x144] ;  /* 0x0001440001107983 */ /* 0x000f620000300800 */
[----:B------:R-:W-:-:S03]  /*89f0*/  SEL R12, R5, R11, !P1 ;  /* 0x0000000b050c7207 */ /* 0x000fc60004800000 */
[----:B------:R-:W5:Y:S01]  /*8a00*/  LDL.LU R15, [R1+0x14c] ;  /* 0x00014c00010f7983 */ /* 0x000f620000300800 */
[----:B------:R-:W-:-:S03]  /*8a10*/  SEL R11, R5, R20, !P1 ;  /* 0x00000014050b7207 */ /* 0x000fc60004800000 */
[----:B------:R0:W-:Y:S01]  /*8a20*/  STL [R1+0xd4], R13 ;  /* 0x0000d40d01007387 */ /* 0x0001e20000100800 */
[----:B------:R-:W-:-:S03]  /*8a30*/  SEL R2, R5, R2, !P1 ;  /* 0x0000000205027207 */ /* 0x000fc60004800000 */
[----:B------:R-:W5:Y:S04]  /*8a40*/  LDL.LU R14, [R1+0x150] ;  /* 0x00015000010e7983 */ /* 0x000f680000300800 */
[----:B------:R1:W-:Y:S04]  /*8a50*/  STL [R1+0xd8], R12 ;  /* 0x0000d80c01007387 */ /* 0x0003e80000100800 */
[----:B0-----:R-:W5:Y:S01]  /*8a60*/  LDL.LU R13, [R1+0x160] ;  /* 0x00016000010d7983 */ /* 0x001f620000300800 */
[----:B------:R-:W-:-:S03]  /*8a70*/  SEL R10, R5, R10, !P1 ;  /* 0x0000000a050a7207 */ /* 0x000fc60004800000 */
[----:B------:R0:W-:Y:S04]  /*8a80*/  STL [R1+0xdc], R11 ;  /* 0x0000dc0b01007387 */ /* 0x0001e80000100800 */
[----:B-1----:R-:W5:Y:S04]  /*8a90*/  LDL.LU R12, [R1+0x164] ;  /* 0x00016400010c7983 */ /* 0x002f680000300800 */
[----:B0-----:R-:W5:Y:S04]  /*8aa0*/  LDL.LU R11, [R1+0x168] ;  /* 0x00016800010b7983 */ /* 0x001f680000300800 */
[----:B------:R-:W5:Y:S04]  /*8ab0*/  LDL.LU R20, [R1+0x16c] ;  /* 0x00016c0001147983 */ /* 0x000f680000300800 */
[----:B------:R-:W-:Y:S04]  /*8ac0*/  STL [R1+0xe0], R2 ;  /* 0x0000e00201007387 */ /* 0x000fe80000100800 */
[----:B------:R0:W-:Y:S04]  /*8ad0*/  STL [R1+0xe4], R10 ;  /* 0x0000e40a01007387 */ /* 0x0001e80000100800 */
[----:B0-----:R-:W5:Y:S01]  /*8ae0*/  LDL.LU R10, [R1+0x174] ;  /* 0x00017400010a7983 */ /* 0x001f620000300800 */
[----:B--2---:R-:W-:-:S03]  /*8af0*/  SEL R2, R5, R9, !P1 ;  /* 0x0000000905027207 */ /* 0x004fc60004800000 */
[----:B------:R-:W2:Y:S01]  /*8b00*/  LDL.LU R9, [R1+0x184] ;  /* 0x0001840001097983 */ /* 0x000ea20000300800 */
[----:B---3--:R-:W-:-:S03]  /*8b10*/  SEL R8, R5, R8, !P1 ;  /* 0x0000000805087207 */ /* 0x008fc60004800000 */
[----:B------:R-:W-:Y:S04]  /*8b20*/  STL [R1+0xe8], R2 ;  /* 0x0000e80201007387 */ /* 0x000fe80000100800 */
[----:B------:R0:W-:Y:S04]  /*8b30*/  STL [R1+0x110], R8 ;  /* 0x0001100801007387 */ /* 0x0001e80000100800 */
[----:B0-----:R-:W3:Y:S01]  /*8b40*/  LDL.LU R8, [R1+0x188] ;  /* 0x0001880001087983 */ /* 0x001ee20000300800 */
[----:B----4-:R-:W-:-:S05]  /*8b50*/  SEL R2, R5, R7, !P1 ;  /* 0x0000000705027207 */ /* 0x010fca0004800000 */
[----:B------:R0:W-:Y:S01]  /*8b60*/  STL [R1+0x114], R2 ;  /* 0x0001140201007387 */ /* 0x0001e20000100800 */
[----:B-----5:R-:W-:-:S03]  /*8b70*/  SEL R6, R5, R6, !P1 ;  /* 0x0000000605067207 */ /* 0x020fc60004800000 */
[----:B------:R-:W4:Y:S04]  /*8b80*/  LDL.LU R7, [R1+0x190] ;  /* 0x0001900001077983 */ /* 0x000f280000300800 */
[----:B------:R1:W-:Y:S01]  /*8b90*/  STL [R1+0x124], R6 ;  /* 0x0001240601007387 */ /* 0x0003e20000100800 */
[----:B0-----:R-:W-:-:S03]  /*8ba0*/  SEL R2, R5, R4, !P1 ;  /* 0x0000000405027207 */ /* 0x001fc60004800000 */
[----:B-1----:R-:W5:Y:S04]  /*8bb0*/  LDL.LU R6, [R1+0x194] ;  /* 0x0001940001067983 */ /* 0x002f680000300800 */
[----:B------:R0:W-:Y:S04]  /*8bc0*/  STL [R1+0x128], R2 ;  /* 0x0001280201007387 */ /* 0x0001e80000100800 */
[----:B------:R-:W5:Y:S01]  /*8bd0*/  LDL.LU R4, [R1+0x198] ;  /* 0x0001980001047983 */ /* 0x000f620000300800 */
[----:B0-----:R-:W-:-:S03]  /*8be0*/  SEL R2, R5, R27, !P1 ;  /* 0x0000001b05027207 */ /* 0x001fc60004800000 */
[----:B------:R-:W5:Y:S04]  /*8bf0*/  LDL.LU R27, [R1+0x19c] ;  /* 0x00019c00011b7983 */ /* 0x000f680000300800 */
[----:B------:R0:W-:Y:S02]  /*8c00*/  STL [R1+0x12c], R2 ;  /* 0x00012c0201007387 */ /* 0x0001e40000100800 */
[C---:B0-----:R-:W-:Y:S02]  /*8c10*/  SEL R2, R5.reuse, R18, !P1 ;  /* 0x0000001205027207 */ /* 0x041fe40004800000 */
[----:B------:R-:W5:Y:S01]  /*8c20*/  LDL.LU R18, [R1+0x18c] ;  /* 0x00018c0001127983 */ /* 0x000f620000300800 */
[----:B------:R-:W-:-:S03]  /*8c30*/  SEL R29, R5, R29, !P1 ;  /* 0x0000001d051d7207 */ /* 0x000fc60004800000 */
[----:B------:R0:W-:Y:S04]  /*8c40*/  STL [R1+0x130], R2 ;  /* 0x0001300201007387 */ /* 0x0001e80000100800 */
[----:B------:R-:W-:Y:S01]  /*8c50*/  STL [R1+0x134], R29 ;  /* 0x0001341d01007387 */ /* 0x000fe20000100800 */
[C---:B0-----:R-:W-:Y:S02]  /*8c60*/  SEL R2, R5.reuse, R0, !P1 ;  /* 0x0000000005027207 */ /* 0x041fe40004800000 */
[----:B------:R-:W-:-:S03]  /*8c70*/  SEL R0, R5, R21, !P1 ;  /* 0x0000001505007207 */ /* 0x000fc60004800000 */
[----:B------:R0:W-:Y:S01]  /*8c80*/  STL [R1+0x138], R2 ;  /* 0x0001380201007387 */ /* 0x0001e20000100800 */
[----:B------:R-:W-:-:S03]  /*8c90*/  SEL R21, R5, R24, !P1 ;  /* 0x0000001805157207 */ /* 0x000fc60004800000 */
[----:B------:R1:W-:Y:S01]  /*8ca0*/  STL [R1+0x13c], R0 ;  /* 0x00013c0001007387 */ /* 0x0003e20000100800 */
[----:B0-----:R-:W-:-:S03]  /*8cb0*/  SEL R2, R5, R16, !P1 ;  /* 0x0000001005027207 */ /* 0x001fc60004800000 */
[----:B------:R0:W-:Y:S01]  /*8cc0*/  STL [R1+0x140], R21 ;  /* 0x0001401501007387 */ /* 0x0001e20000100800 */
[----:B-1----:R-:W-:-:S03]  /*8cd0*/  SEL R0, R5, R15, !P1 ;  /* 0x0000000f05007207 */ /* 0x002fc60004800000 */
[----:B0-----:R-:W5:Y:S04]  /*8ce0*/  LDL.LU R21, [R1+0x180] ;  /* 0x0001800001157983 */ /* 0x001f680000300800 */
[----:B------:R0:W-:Y:S04]  /*8cf0*/  STL [R1+0x144], R2 ;  /* 0x0001440201007387 */ /* 0x0001e80000100800 */
[----:B------:R-:W5:Y:S04]  /*8d00*/  LDL.LU R24, [R1+0x17c] ;  /* 0x00017c0001187983 */ /* 0x000f680000300800 */
[----:B------:R1:W-:Y:S01]  /*8d10*/  STL [R1+0x14c], R0 ;  /* 0x00014c0001007387 */ /* 0x0003e20000100800 */
[----:B0-----:R-:W-:-:S03]  /*8d20*/  SEL R2, R5, R14, !P1 ;  /* 0x0000000e05027207 */ /* 0x001fc60004800000 */
[----:B------:R-:W5:Y:S01]  /*8d30*/  LDL.LU R16, [R1+0x178] ;  /* 0x0001780001107983 */ /* 0x000f620000300800 */
[C---:B------:R-:W-:Y:S02]  /*8d40*/  SEL R12, R5.reuse, R12, !P1 ;  /* 0x0000000c050c7207 */ /* 0x040fe40004800000 */
[C---:B-1----:R-:W-:Y:S01]  /*8d50*/  SEL R0, R5.reuse, R13, !P1 ;  /* 0x0000000d05007207 */ /* 0x042fe20004800000 */
[----:B------:R0:W-:Y:S04]  /*8d60*/  STL [R1+0x150], R2 ;  /* 0x0001500201007387 */ /* 0x0001e80000100800 */
[----:B------:R1:W-:Y:S01]  /*8d70*/  STL [R1+0x160], R0 ;  /* 0x0001600001007387 */ /* 0x0003e20000100800 */
[----:B0-----:R-:W-:-:S03]  /*8d80*/  SEL R2, R5, R11, !P1 ;  /* 0x0000000b05027207 */ /* 0x001fc60004800000 */
[----:B------:R-:W-:Y:S01]  /*8d90*/  STL [R1+0x164], R12 ;  /* 0x0001640c01007387 */ /* 0x000fe20000100800 */
[----:B-1----:R-:W-:-:S03]  /*8da0*/  SEL R0, R5, R20, !P1 ;  /* 0x0000001405007207 */ /* 0x002fc60004800000 */
[----:B------:R-:W5:Y:S04]  /*8db0*/  LDL.LU R20, [R1+0x170] ;  /* 0x0001700001147983 */ /* 0x000f680000300800 */
[----:B------:R0:W-:Y:S04]  /*8dc0*/  STL [R1+0x168], R2 ;  /* 0x0001680201007387 */ /* 0x0001e80000100800 */
[----:B------:R-:W5:Y:S04]  /*8dd0*/  LDL.LU R15, [R1+0x15c] ;  /* 0x00015c00010f7983 */ /* 0x000f680000300800 */
[----:B------:R2:W-:Y:S01]  /*8de0*/  STL [R1+0x16c], R0 ;  /* 0x00016c0001007387 */ /* 0x0005e20000100800 */
[----:B0-----:R-:W-:-:S03]  /*8df0*/  SEL R2, R5, R10, !P1 ;  /* 0x0000000a05027207 */ /* 0x001fc60004800000 */
[----:B------:R-:W5:Y:S04]  /*8e00*/  LDL.LU R14, [R1+0x158] ;  /* 0x00015800010e7983 */ /* 0x000f680000300800 */
[----:B------:R-:W5:Y:S04]  /*8e10*/  LDL.LU R13, [R1+0x154] ;  /* 0x00015400010d7983 */ /* 0x000f680000300800 */
[----:B------:R-:W-:Y:S04]  /*8e20*/  STL [R1+0x174], R2 ;  /* 0x0001740201007387 */ /* 0x000fe80000100800 */
[----:B------:R-:W5:Y:S01]  /*8e30*/  LDL.LU R12, [R1+0x148] ;  /* 0x00014800010c7983 */ /* 0x000f620000300800 */
[----:B--2---:R-:W-:-:S05]  /*8e40*/  SEL R0, R5, R9, !P1 ;  /* 0x0000000905007207 */ /* 0x004fca0004800000 */
[----:B------:R3:W-:Y:S04]  /*8e50*/  STL [R1+0x184], R0 ;  /* 0x0001840001007387 */ /* 0x0007e80000100800 */
[----:B------:R-:W2:Y:S04]  /*8e60*/  LDL.LU R11, [R1+0x120] ;  /* 0x00012000010b7983 */ /* 0x000ea80000300800 */
[----:B------:R-:W2:Y:S01]  /*8e70*/  LDL.LU R10, [R1+0x11c] ;  /* 0x00011c00010a7983 */ /* 0x000ea20000300800 */
[----:B---3--:R-:W-:-:S05]  /*8e80*/  SEL R0, R5, R8, !P1 ;  /* 0x0000000805007207 */ /* 0x008fca0004800000 */
[----:B------:R0:W-:Y:S01]  /*8e90*/  STL [R1+0x188], R0 ;  /* 0x0001880001007387 */ /* 0x0001e20000100800 */
[----:B----4-:R-:W-:-:S05]  /*8ea0*/  SEL R7, R5, R7, !P1 ;  /* 0x0000000705077207 */ /* 0x010fca0004800000 */
[----:B------:R-:W-:Y:S01]  /*8eb0*/  STL [R1+0x190], R7 ;  /* 0x0001900701007387 */ /* 0x000fe20000100800 */
[----:B-----5:R-:W-:-:S03]  /*8ec0*/  SEL R2, R5, R6, !P1 ;  /* 0x0000000605027207 */ /* 0x020fc60004800000 */
[----:B------:R-:W3:Y:S04]  /*8ed0*/  LDL.LU R6, [R1+0x118] ;  /* 0x0001180001067983 */ /* 0x000ee80000300800 */
[----:B------:R1:W-:Y:S01]  /*8ee0*/  STL [R1+0x194], R2 ;  /* 0x0001940201007387 */ /* 0x0003e20000100800 */
[----:B0-----:R-:W-:-:S05]  /*8ef0*/  SEL R0, R5, R4, !P1 ;  /* 0x0000000405007207 */ /* 0x001fca0004800000 */
[----:B------:R0:W-:Y:S01]  /*8f00*/  STL [R1+0x198], R0 ;  /* 0x0001980001007387 */ /* 0x0001e20000100800 */
[----:B-1----:R-:W-:-:S03]  /*8f10*/  SEL R2, R5, R27, !P1 ;  /* 0x0000001b05027207 */ /* 0x002fc60004800000 */
[----:B------:R-:W4:Y:S04]  /*8f20*/  LDL.LU R4, [R1+0x10c] ;  /* 0x00010c0001047983 */ /* 0x000f280000300800 */
[----:B------:R1:W-:Y:S04]  /*8f30*/  STL [R1+0x1a0], R2 ;  /* 0x0001a00201007387 */ /* 0x0003e80000100800 */
[----:B------:R-:W5:Y:S01]  /*8f40*/  LDL.LU R27, [R1+0xb8] ;  /* 0x0000b800011b7983 */ /* 0x000f620000300800 */
[----:B0-----:R-:W-:-:S03]  /*8f50*/  SEL R0, R5, R18, !P1 ;  /* 0x0000001205007207 */ /* 0x001fc60004800000 */
[----:B------:R-:W5:Y:S04]  /*8f60*/  LDL.LU R18, [R1+0xac] ;  /* 0x0000ac0001127983 */ /* 0x000f680000300800 */
[----:B------:R0:W-:Y:S04]  /*8f70*/  STL [R1+0x1a4], R0 ;  /* 0x0001a40001007387 */ /* 0x0001e80000100800 */
[----:B-1----:R-:W5:Y:S04]  /*8f80*/  LDL.LU R2, [R1+0x58] ;  /* 0x0000580001027983 */ /* 0x002f680000300800 */
[----:B------:R-:W5:Y:S04]  /*8f90*/  LDL.LU R9, [R1+0x34] ;  /* 0x0000340001097983 */ /* 0x000f680000300800 */
[----:B------:R-:W5:Y:S04]  /*8fa0*/  LDL.LU R8, [R1+0x1c] ;  /* 0x00001c0001087983 */ /* 0x000f680000300800 */
[----:B------:R-:W5:Y:S01]  /*8fb0*/  LDL.LU R7, [R1+0x18] ;  /* 0x0000180001077983 */ /* 0x000f620000300800 */
[----:B------:R-:W-:-:S05]  /*8fc0*/  SEL R21, R5, R21, !P1 ;  /* 0x0000001505157207 */ /* 0x000fca0004800000 */
[----:B------:R-:W-:Y:S01]  /*8fd0*/  STL [R1+0x1ac], R21 ;  /* 0x0001ac1501007387 */ /* 0x000fe20000100800 */
[----:B0-----:R-:W-:-:S03]  /*8fe0*/  SEL R0, R5, R24, !P1 ;  /* 0x0000001805007207 */ /* 0x001fc60004800000 */
[----:B------:R-:W5:Y:S04]  /*8ff0*/  LDL.LU R29, [R1+0x14] ;  /* 0x00001400011d7983 */ /* 0x000f680000300800 */
[----:B------:R0:W-:Y:S01]  /*9000*/  STL [R1+0x1b0], R0 ;  /* 0x0001b00001007387 */ /* 0x0001e20000100800 */
[----:B------:R-:W-:-:S03]  /*9010*/  SEL R16, R5, R16, !P1 ;  /* 0x0000001005107207 */ /* 0x000fc60004800000 */
[----:B0-----:R-:W5:Y:S04]  /*9020*/  LDL.LU R0, [R1+0x10] ;  /* 0x0000100001007983 */ /* 0x001f680000300800 */
[----:B------:R0:W-:Y:S04]  /*9030*/  STL [R1+0x1b4], R16 ;  /* 0x0001b41001007387 */ /* 0x0001e80000100800 */
[----:B------:R-:W5:Y:S04]  /*9040*/  LDL.LU R21, [R1+0xc] ;  /* 0x00000c0001157983 */ /* 0x000f680000300800 */
[----:B------:R-:W5:Y:S01]  /*9050*/  LDL.LU R24, [R1+0x8] ;  /* 0x0000080001187983 */ /* 0x000f620000300800 */
[----:B------:R-:W-:-:S03]  /*9060*/  SEL R20, R5, R20, !P1 ;  /* 0x0000001405147207 */ /* 0x000fc60004800000 */
[----:B0-----:R-:W5:Y:S04]  /*9070*/  LDL.LU R16, [R1+0x4] ;  /* 0x0000040001107983 */ /* 0x001f680000300800 */
[----:B------:R0:W-:Y:S01]  /*9080*/  STL [R1+0x1bc], R20 ;  /* 0x0001bc1401007387 */ /* 0x0001e20000100800 */
[----:B------:R-:W-:-:S03]  /*9090*/  SEL R15, R5, R15, !P1 ;  /* 0x0000000f050f7207 */ /* 0x000fc60004800000 */
[----:B0-----:R-:W5:Y:S01]  /*90a0*/  LDL.LU R20, [R1+0xce0] ;  /* 0x000ce00001147983 */ /* 0x001f620000300800 */
[----:B------:R-:W-:-:S03]  /*90b0*/  SEL R14, R5, R14, !P1 ;  /* 0x0000000e050e7207 */ /* 0x000fc60004800000 */
[----:B------:R0:W-:Y:S01]  /*90c0*/  STL [R1+0x1e0], R15 ;  /* 0x0001e00f01007387 */ /* 0x0001e20000100800 */
[C---:B------:R-:W-:Y:S02]  /*90d0*/  SEL R13, R5.reuse, R13, !P1 ;  /* 0x0000000d050d7207 */ /* 0x040fe40004800000 */
[C---:B------:R-:W-:Y:S01]  /*90e0*/  SEL R12, R5.reuse, R12, !P1 ;  /* 0x0000000c050c7207 */ /* 0x040fe20004800000 */
[----:B0-----:R-:W5:Y:S04]  /*90f0*/  LDL.LU R15, [R1+0x108] ;  /* 0x00010800010f7983 */ /* 0x001f680000300800 */
[----:B------:R0:W-:Y:S04]  /*9100*/  STL [R1+0x1dc], R14 ;  /* 0x0001dc0e01007387 */ /* 0x0001e80000100800 */
[----:B0-----:R-:W5:Y:S04]  /*9110*/  LDL.LU R14, [R1+0xbc] ;  /* 0x0000bc00010e7983 */ /* 0x001f680000300800 */
[----:B------:R0:W-:Y:S04]  /*9120*/  STL [R1+0x1d8], R13 ;  /* 0x0001d80d01007387 */ /* 0x0001e80000100800 */
[----:B0-----:R-:W5:Y:S04]  /*9130*/  LDL.LU R13, [R1+0xec] ;  /* 0x0000ec00010d7983 */ /* 0x001f680000300800 */
[----:B------:R0:W-:Y:S04]  /*9140*/  STL [R1+0x1d4], R12 ;  /* 0x0001d40c01007387 */ /* 0x0001e80000100800 */
[----:B0-----:R-:W5:Y:S01]  /*9150*/  LDL.LU R12, [R1+0x100] ;  /* 0x00010000010c7983 */ /* 0x001f620000300800 */
[----:B--2---:R-:W-:-:S02]  /*9160*/  SEL R11, R5, R11, !P1 ;  /* 0x0000000b050b7207 */ /* 0x004fc40004800000 */
[----:B------:R-:W-:-:S03]  /*9170*/  SEL R10, R5, R10, !P1 ;  /* 0x0000000a050a7207 */ /* 0x000fc60004800000 */
[----:B------:R0:W-:Y:S04]  /*9180*/  STL [R1+0x1d0], R11 ;  /* 0x0001d00b01007387 */ /* 0x0001e80000100800 */
[----:B0-----:R-:W2:Y:S04]  /*9190*/  LDL.LU R11, [R1+0x104] ;  /* 0x00010400010b7983 */ /* 0x001ea80000300800 */
[----:B------:R0:W-:Y:S04]  /*91a0*/  STL [R1+0x1cc], R10 ;  /* 0x0001cc0a01007387 */ /* 0x0001e80000100800 */
[----:B0-----:R-:W2:Y:S01]  /*91b0*/  LDL.LU R10, [R1+0xfc] ;  /* 0x0000fc00010a7983 */ /* 0x001ea20000300800 */
[----:B---3--:R-:W-:-:S05]  /*91c0*/  SEL R6, R5, R6, !P1 ;  /* 0x0000000605067207 */ /* 0x008fca0004800000 */
[----:B------:R0:W-:Y:S01]  /*91d0*/  STL [R1+0x1c8], R6 ;  /* 0x0001c80601007387 */ /* 0x0001e20000100800 */
[----:B----4-:R-:W-:-:S03]  /*91e0*/  SEL R4, R5, R4, !P1 ;  /* 0x0000000405047207 */ /* 0x010fc60004800000 */
[----:B0-----:R-:W3:Y:S04]  /*91f0*/  LDL.LU R6, [R1+0xf4] ;  /* 0x0000f40001067983 */ /* 0x001ee80000300800 */
[----:B------:R0:W-:Y:S01]  /*9200*/  STL [R1+0x1c4], R4 ;  /* 0x0001c40401007387 */ /* 0x0001e20000100800 */
[----:B-----5:R-:W-:-:S03]  /*9210*/  SEL R27, R5, R27, !P1 ;  /* 0x0000001b051b7207 */ /* 0x020fc60004800000 */
[----:B0-----:R-:W4:Y:S01]  /*9220*/  LDL.LU R4, [R1+0xf8] ;  /* 0x0000f80001047983 */ /* 0x001f220000300800 */
[----:B------:R-:W-:-:S03]  /*9230*/  SEL R18, R5, R18, !P1 ;  /* 0x0000001205127207 */ /* 0x000fc60004800000 */
[----:B------:R0:W-:Y:S04]  /*9240*/  STL [R1+0x1c0], R27 ;  /* 0x0001c01b01007387 */ /* 0x0001e80000100800 */
[----:B0-----:R-:W5:Y:S04]  /*9250*/  LDL.LU R27, [R1+0xcdc] ;  /* 0x000cdc00011b7983 */ /* 0x001f680000300800 */
[----:B------:R0:W-:Y:S04]  /*9260*/  STL [R1+0x1b8], R18 ;  /* 0x0001b81201007387 */ /* 0x0001e80000100800 */
[----:B0-----:R-:W4:Y:S01]  /*9270*/  LDL.LU R18, [R1+0xcd8] ;  /* 0x000cd80001127983 */ /* 0x001f220000300800 */
[----:B------:R-:W-:-:S02]  /*9280*/  SEL R2, R5, R2, !P1 ;  /* 0x0000000205027207 */ /* 0x000fc40004800000 */
[C---:B------:R-:W-:Y:S02]  /*9290*/  SEL R9, R5.reuse, R9, !P1 ;  /* 0x0000000905097207 */ /* 0x040fe40004800000 */
[C---:B------:R-:W-:Y:S01]  /*92a0*/  SEL R8, R5.reuse, R8, !P1 ;  /* 0x0000000805087207 */ /* 0x040fe20004800000 */
[----:B------:R0:W-:Y:S04]  /*92b0*/  STL [R1+0x1a8], R2 ;  /* 0x0001a80201007387 */ /* 0x0001e80000100800 */
[----:B------:R1:W-:Y:S01]  /*92c0*/  STL [R1+0x19c], R9 ;  /* 0x00019c0901007387 */ /* 0x0003e20000100800 */
[----:B0-----:R-:W-:-:S03]  /*92d0*/  SEL R2, R5, R7, !P1 ;  /* 0x0000000705027207 */ /* 0x001fc60004800000 */
[----:B-1----:R-:W4:Y:S04]  /*92e0*/  LDL.LU R9, [R1+0xf0] ;  /* 0x0000f00001097983 */ /* 0x002f280000300800 */
[----:B------:R0:W-:Y:S04]  /*92f0*/  STL [R1+0x18c], R8 ;  /* 0x00018c0801007387 */ /* 0x0001e80000100800 */
[----:B0-----:R-:W4:Y:S04]  /*9300*/  LDL.LU R8, [R1+0xb4] ;  /* 0x0000b40001087983 */ /* 0x001f280000300800 */
[----:B------:R0:W-:Y:S04]  /*9310*/  STL [R1+0x180], R2 ;  /* 0x0001800201007387 */ /* 0x0001e80000100800 */
[----:B------:R-:W4:Y:S01]  /*9320*/  LDL.LU R7, [R1+0xb0] ;  /* 0x0000b00001077983 */ /* 0x000f220000300800 */
[----:B0-----:R-:W-:-:S02]  /*9330*/  SEL R2, R5, R29, !P1 ;  /* 0x0000001d05027207 */ /* 0x001fc40004800000 */
[----:B------:R-:W-:-:S03]  /*9340*/  SEL R29, R5, R0, !P1 ;  /* 0x00000000051d7207 */ /* 0x000fc60004800000 */
[----:B------:R0:W-:Y:S01]  /*9350*/  STL [R1+0x17c], R2 ;  /* 0x00017c0201007387 */ /* 0x0001e20000100800 */
[C---:B------:R-:W-:Y:S02]  /*9360*/  SEL R0, R5.reuse, R24, !P1 ;  /* 0x0000001805007207 */ /* 0x040fe40004800000 */
[C---:B------:R-:W-:Y:S01]  /*9370*/  SEL R16, R5.reuse, R16, !P1 ;  /* 0x0000001005107207 */ /* 0x040fe20004800000 */
[----:B------:R-:W-:Y:S01]  /*9380*/  STL [R1+0x178], R29 ;  /* 0x0001781d01007387 */ /* 0x000fe20000100800 */
[----:B0-----:R-:W-:-:S05]  /*9390*/  SEL R2, R5, R21, !P1 ;  /* 0x0000001505027207 */ /* 0x001fca0004800000 */
[----:B------:R-:W-:Y:S04]  /*93a0*/  STL [R1+0x170], R2 ;  /* 0x0001700201007387 */ /* 0x000fe80000100800 */
[----:B------:R-:W-:Y:S04]  /*93b0*/  STL [R1+0x15c], R0 ;  /* 0x00015c0001007387 */ /* 0x000fe80000100800 */
[----:B------:R0:W-:Y:S02]  /*93c0*/  STL [R1+0x158], R16 ;  /* 0x0001581001007387 */ /* 0x0001e40000100800 */
[----:B0-----:R-:W-:-:S02]  /*93d0*/  SEL R16, R5, R20, !P1 ;  /* 0x0000001405107207 */ /* 0x001fc40004800000 */
[C---:B------:R-:W-:Y:S02]  /*93e0*/  SEL R12, R5.reuse, R12, !P1 ;  /* 0x0000000c050c7207 */ /* 0x040fe40004800000 */
[C---:B--2---:R-:W-:Y:S02]  /*93f0*/  SEL R11, R5.reuse, R11, !P1 ;  /* 0x0000000b050b7207 */ /* 0x044fe40004800000 */
[C---:B---3--:R-:W-:Y:S02]  /*9400*/  SEL R6, R5.reuse, R6, !P1 ;  /* 0x0000000605067207 */ /* 0x048fe40004800000 */
[C---:B-----5:R-:W-:Y:S02]  /*9410*/  SEL R0, R5.reuse, R27, !P1 ;  /* 0x0000001b05007207 */ /* 0x060fe40004800000 */
[----:B----4-:R-:W-:-:S05]  /*9420*/  SEL R2, R5, R18, !P1 ;  /* 0x0000001205027207 */ /* 0x010fca0004800000 */
[----:B------:R0:W-:Y:S04]  /*9430*/  STL [R1+0x154], R2 ;  /* 0x0001540201007387 */ /* 0x0001e80000100800 */
[----:B------:R1:W-:Y:S01]  /*9440*/  STL [R1+0x148], R0 ;  /* 0x0001480001007387 */ /* 0x0003e20000100800 */
[----:B0-----:R-:W-:-:S03]  /*9450*/  SEL R2, R5, R15, !P1 ;  /* 0x0000000f05027207 */ /* 0x001fc60004800000 */
[----:B------:R-:W-:Y:S01]  /*9460*/  STL [R1+0x120], R16 ;  /* 0x0001201001007387 */ /* 0x000fe20000100800 */
[----:B-1----:R-:W-:-:S03]  /*9470*/  SEL R0, R5, R14, !P1 ;  /* 0x0000000e05007207 */ /* 0x002fc60004800000 */
[----:B------:R-:W2:Y:S04]  /*9480*/  LDL.LU R20, [R1+0x64] ;  /* 0x0000640001147983 */ /* 0x000ea80000300800 */
[----:B------:R0:W-:Y:S04]  /*9490*/  STL [R1+0x11c], R2 ;  /* 0x00011c0201007387 */ /* 0x0001e80000100800 */
[----:B------:R-:W3:Y:S04]  /*94a0*/  LDL.LU R27, [R1+0xa8] ;  /* 0x0000a800011b7983 */ /* 0x000ee80000300800 */
[----:B------:R1:W-:Y:S04]  /*94b0*/  STL [R1+0x118], R0 ;  /* 0x0001180001007387 */ /* 0x0003e80000100800 */
[----:B------:R-:W4:Y:S04]  /*94c0*/  LDL.LU R18, [R1+0x68] ;  /* 0x0000680001127983 */ /* 0x000f280000300800 */
[----:B0-----:R-:W5:Y:S01]  /*94d0*/  LDL.LU R2, [R1+0x70] ;  /* 0x0000700001027983 */ /* 0x001f620000300800 */
[----:B-1----:R-:W-:-:S05]  /*94e0*/  SEL R0, R5, R13, !P1 ;  /* 0x0000000d05007207 */ /* 0x002fca0004800000 */
[----:B------:R0:W-:Y:S04]  /*94f0*/  STL [R1+0x10c], R0 ;  /* 0x00010c0001007387 */ /* 0x0001e80000100800 */
[----:B------:R-:W-:Y:S01]  /*9500*/  STL [R1+0x108], R12 ;  /* 0x0001080c01007387 */ /* 0x000fe20000100800 */
[----:B------:R-:W-:-:S03]  /*9510*/  SEL R4, R5, R4, !P1 ;  /* 0x0000000405047207 */ /* 0x000fc60004800000 */
[----:B------:R-:W5:Y:S01]  /*9520*/  LDL.LU R29, [R1+0xa0] ;  /* 0x0000a000011d7983 */ /* 0x000f620000300800 */
[----:B0-----:R-:W-:-:S03]  /*9530*/  SEL R0, R5, R10, !P1 ;  /* 0x0000000a05007207 */ /* 0x001fc60004800000 */
[----:B------:R-:W-:Y:S04]  /*9540*/  STL [R1+0x104], R11 ;  /* 0x0001040b01007387 */ /* 0x000fe80000100800 */
[----:B------:R0:W-:Y:S04]  /*9550*/  STL [R1+0x100], R0 ;  /* 0x0001000001007387 */ /* 0x0001e80000100800 */
[----:B0-----:R-:W5:Y:S04]  /*9560*/  LDL.LU R0, [R1+0xa4] ;  /* 0x0000a40001007983 */ /* 0x001f680000300800 */
[----:B------:R0:W-:Y:S04]  /*9570*/  STL [R1+0xfc], R6 ;  /* 0x0000fc0601007387 */ /* 0x0001e80000100800 */
[----:B------:R-:W5:Y:S04]  /*9580*/  LDL.LU R21, [R1+0x98] ;  /* 0x0000980001157983 */ /* 0x000f680000300800 */
[----:B------:R-:W5:Y:S04]  /*9590*/  LDL.LU R24, [R1+0x84] ;  /* 0x0000840001187983 */ /* 0x000f680000300800 */
[----:B------:R1:W-:Y:S04]  /*95a0*/  STL [R1+0xf8], R4 ;  /* 0x0000f80401007387 */ /* 0x0003e80000100800 */
[----:B------:R-:W5:Y:S04]  /*95b0*/  LDL.LU R16, [R1+0x8c] ;  /* 0x00008c0001107983 */ /* 0x000f680000300800 */
[----:B------:R-:W5:Y:S04]  /*95c0*/  LDL.LU R15, [R1+0x74] ;  /* 0x00007400010f7983 */ /* 0x000f680000300800 */
[----:B0-----:R-:W5:Y:S04]  /*95d0*/  LDL.LU R6, [R1+0x60] ;  /* 0x0000600001067983 */ /* 0x001f680000300800 */
[----:B-1----:R-:W5:Y:S01]  /*95e0*/  LDL.LU R4, [R1+0x5c] ;  /* 0x00005c0001047983 */ /* 0x002f620000300800 */
[----:B------:R-:W-:-:S02]  /*95f0*/  SEL R9, R5, R9, !P1 ;  /* 0x0000000905097207 */ /* 0x000fc40004800000 */
[C---:B------:R-:W-:Y:S02]  /*9600*/  SEL R8, R5.reuse, R8, !P1 ;  /* 0x0000000805087207 */ /* 0x040fe40004800000 */
[C---:B------:R-:W-:Y:S01]  /*9610*/  SEL R7, R5.reuse, R7, !P1 ;  /* 0x0000000705077207 */ /* 0x040fe20004800000 */
[----:B------:R0:W-:Y:S01]  /*9620*/  STL [R1+0xf4], R9 ;  /* 0x0000f40901007387 */ /* 0x0001e20000100800 */
[----:B------:R-:W-:-:S03]  /*9630*/  SEL R3, R5, R3, !P1 ;  /* 0x0000000305037207 */ /* 0x000fc60004800000 */
[----:B------:R1:W-:Y:S04]  /*9640*/  STL [R1+0xf0], R8 ;  /* 0x0000f00801007387 */ /* 0x0003e80000100800 */
[----:B------:R-:W5:Y:S04]  /*9650*/  LDL.LU R14, [R1+0x54] ;  /* 0x00005400010e7983 */ /* 0x000f680000300800 */
[----:B------:R0:W-:Y:S04]  /*9660*/  STL [R1+0xec], R7 ;  /* 0x0000ec0701007387 */ /* 0x0001e80000100800 */
[----:B------:R-:W5:Y:S04]  /*9670*/  LDL.LU R13, [R1+0x3c] ;  /* 0x00003c00010d7983 */ /* 0x000f680000300800 */
[----:B------:R0:W-:Y:S04]  /*9680*/  STL [R1+0xbc], R3 ;  /* 0x0000bc0301007387 */ /* 0x0001e80000100800 */
[----:B------:R-:W5:Y:S04]  /*9690*/  LDL.LU R12, [R1+0x40] ;  /* 0x00004000010c7983 */ /* 0x000f680000300800 */
[----:B------:R-:W5:Y:S04]  /*96a0*/  LDL.LU R11, [R1+0x50] ;  /* 0x00005000010b7983 */ /* 0x000f680000300800 */
[----:B------:R-:W5:Y:S04]  /*96b0*/  LDL.LU R10, [R1+0x9c] ;  /* 0x00009c00010a7983 */ /* 0x000f680000300800 */
[----:B0-----:R-:W5:Y:S04]  /*96c0*/  LDL.LU R9, [R1+0x4c] ;  /* 0x00004c0001097983 */ /* 0x001f680000300800 */
[----:B-1----:R-:W5:Y:S04]  /*96d0*/  LDL.LU R8, [R1+0x48] ;  /* 0x0000480001087983 */ /* 0x002f680000300800 */
[----:B------:R-:W5:Y:S04]  /*96e0*/  LDL.LU R7, [R1+0x88] ;  /* 0x0000880001077983 */ /* 0x000f680000300800 */
[----:B------:R-:W5:Y:S01]  /*96f0*/  LDL.LU R3, [R1+0x6c] ;  /* 0x00006c0001037983 */ /* 0x000f620000300800 */
[----:B--2---:R-:W-:-:S05]  /*9700*/  SEL R20, R5, R20, !P1 ;  /* 0x0000001405147207 */ /* 0x004fca0004800000 */
[----:B------:R0:W-:Y:S01]  /*9710*/  STL [R1+0xb8], R20 ;  /* 0x0000b81401007387 */ /* 0x0001e20000100800 */
[----:B---3--:R-:W-:-:S03]  /*9720*/  SEL R27, R5, R27, !P1 ;  /* 0x0000001b051b7207 */ /* 0x008fc60004800000 */
[----:B0-----:R-:W2:Y:S01]  /*9730*/  LDL.LU R20, [R1+0x44] ;  /* 0x0000440001147983 */ /* 0x001ea20000300800 */
[----:B----4-:R-:W-:-:S03]  /*9740*/  SEL R18, R5, R18, !P1 ;  /* 0x0000001205127207 */ /* 0x010fc60004800000 */
[----:B------:R0:W-:Y:S01]  /*9750*/  STL [R1+0xb4], R27 ;  /* 0x0000b41b01007387 */ /* 0x0001e20000100800 */
[----:B-----5:R-:W-:-:S03]  /*9760*/  SEL R2, R5, R2, !P1 ;  /* 0x0000000205027207 */ /* 0x020fc60004800000 */
[----:B0-----:R-:W3:Y:S04]  /*9770*/  LDL.LU R27, [R1+0x2c] ;  /* 0x00002c00011b7983 */ /* 0x001ee80000300800 */
[----:B------:R0:W-:Y:S01]  /*9780*/  STL [R1+0xb0], R18 ;  /* 0x0000b01201007387 */ /* 0x0001e20000100800 */
[----:B------:R-:W-:-:S03]  /*9790*/  SEL R29, R5, R29, !P1 ;  /* 0x0000001d051d7207 */ /* 0x000fc60004800000 */
[----:B0-----:R-:W4:Y:S04]  /*97a0*/  LDL.LU R18, [R1+0x30] ;  /* 0x0000300001127983 */ /* 0x001f280000300800 */
[----:B------:R0:W-:Y:S01]  /*97b0*/  STL [R1+0xac], R2 ;  /* 0x0000ac0201007387 */ /* 0x0001e20000100800 */
[----:B------:R-:W-:-:S03]  /*97c0*/  SEL R0, R5, R0, !P1 ;  /* 0x0000000005007207 */ /* 0x000fc60004800000 */
[----:B0-----:R-:W5:Y:S01]  /*97d0*/  LDL.LU R2, [R1+0x28] ;  /* 0x0000280001027983 */ /* 0x001f620000300800 */
[----:B------:R-:W-:-:S03]  /*97e0*/  SEL R21, R5, R21, !P1 ;  /* 0x0000001505157207 */ /* 0x000fc60004800000 */
[----:B------:R0:W-:Y:S01]  /*97f0*/  STL [R1+0xa8], R29 ;  /* 0x0000a81d01007387 */ /* 0x0001e20000100800 */
[----:B------:R-:W-:-:S03]  /*9800*/  SEL R24, R5, R24, !P1 ;  /* 0x0000001805187207 */ /* 0x000fc60004800000 */
[----:B0-----:R-:W2:Y:S01]  /*9810*/  LDL.LU R29, [R1+0x20] ;  /* 0x00002000011d7983 */ /* 0x001ea20000300800 */
[----:B------:R-:W-:-:S03]  /*9820*/  SEL R16, R5, R16, !P1 ;  /* 0x0000001005107207 */ /* 0x000fc60004800000 */
[----:B------:R0:W-:Y:S01]  /*9830*/  STL [R1+0xa4], R0 ;  /* 0x0000a40001007387 */ /* 0x0001e20000100800 */
[C---:B------:R-:W-:Y:S02]  /*9840*/  SEL R15, R5.reuse, R15, !P1 ;  /* 0x0000000f050f7207 */ /* 0x040fe40004800000 */
[C---:B------:R-:W-:Y:S01]  /*9850*/  SEL R6, R5.reuse, R6, !P1 ;  /* 0x0000000605067207 */ /* 0x040fe20004800000 */
[----:B0-----:R-:W2:Y:S04]  /*9860*/  LDL.LU R0, [R1+0x24] ;  /* 0x0000240001007983 */ /* 0x001ea80000300800 */
[----:B------:R0:W-:Y:S01]  /*9870*/  STL [R1+0xa0], R21 ;  /* 0x0000a01501007387 */ /* 0x0001e20000100800 */
[----:B------:R-:W-:-:S03]  /*9880*/  SEL R4, R5, R4, !P1 ;  /* 0x0000000405047207 */ /* 0x000fc60004800000 */
[----:B0-----:R-:W2:Y:S04]  /*9890*/  LDL.LU R21, [R1+0xcd4] ;  /* 0x000cd40001157983 */ /* 0x001ea80000300800 */
[----:B------:R0:W-:Y:S04]  /*98a0*/  STL [R1+0x98], R24 ;  /* 0x0000981801007387 */ /* 0x0001e80000100800 */
        /* <DEDUP_REMOVED lines=8> */
[----:B0-----:R-:W3:Y:S01]  /*9930*/  LDL.LU R4, [R1+0xcc0] ;  /* 0x000cc00001047983 */ /* 0x001ee20000300800 */
[----:B------:R-:W-:-:S02]  /*9940*/  SEL R14, R5, R14, !P1 ;  /* 0x0000000e050e7207 */ /* 0x000fc40004800000 */
[C---:B------:R-:W-:Y:S02]  /*9950*/  SEL R13, R5.reuse, R13, !P1 ;  /* 0x0000000d050d7207 */ /* 0x040fe40004800000 */
[C---:B------:R-:W-:Y:S02]  /*9960*/  SEL R12, R5.reuse, R12, !P1 ;  /* 0x0000000c050c7207 */ /* 0x040fe40004800000 */
[C---:B------:R-:W-:Y:S02]  /*9970*/  SEL R11, R5.reuse, R11, !P1 ;  /* 0x0000000b050b7207 */ /* 0x040fe40004800000 */
[C---:B------:R-:W-:Y:S02]  /*9980*/  SEL R10, R5.reuse, R10, !P1 ;  /* 0x0000000a050a7207 */ /* 0x040fe40004800000 */
[C---:B------:R-:W-:Y:S02]  /*9990*/  SEL R9, R5.reuse, R9, !P1 ;  /* 0x0000000905097207 */ /* 0x040fe40004800000 */
[----:B------:R-:W-:-:S02]  /*99a0*/  SEL R8, R5, R8, !P1 ;  /* 0x0000000805087207 */ /* 0x000fc40004800000 */
[C---:B------:R-:W-:Y:S02]  /*99b0*/  SEL R7, R5.reuse, R7, !P1 ;  /* 0x0000000705077207 */ /* 0x040fe40004800000 */
[C---:B--2---:R-:W-:Y:S02]  /*99c0*/  SEL R6, R5.reuse, R6, !P1 ;  /* 0x0000000605067207 */ /* 0x044fe40004800000 */
[----:B---3--:R-:W-:-:S05]  /*99d0*/  SEL R4, R5, R4, !P1 ;  /* 0x0000000405047207 */ /* 0x008fca0004800000 */
[----:B------:R0:W-:Y:S04]  /*99e0*/  STL [R1+0x68], R4 ;  /* 0x0000680401007387 */ /* 0x0001e80000100800 */
[----:B0-----:R-:W2:Y:S04]  /*99f0*/  LDL.LU R4, [R1+0x38] ;  /* 0x0000380001047983 */ /* 0x001ea80000300800 */
[----:B------:R0:W-:Y:S04]  /*9a00*/  STL [R1+0x64], R6 ;  /* 0x0000640601007387 */ /* 0x0001e80000100800 */
[----:B0-----:R-:W3:Y:S04]  /*9a10*/  LDL.LU R6, [R1+0x80] ;  /* 0x0000800001067983 */ /* 0x001ee80000300800 */
[----:B------:R0:W-:Y:S04]  /*9a20*/  STL [R1+0x60], R14 ;  /* 0x0000600e01007387 */ /* 0x0001e80000100800 */
[----:B0-----:R-:W2:Y:S04]  /*9a30*/  LDL.LU R14, [R1+0xcbc] ;  /* 0x000cbc00010e7983 */ /* 0x001ea80000300800 */
[----:B------:R0:W-:Y:S04]  /*9a40*/  STL [R1+0x5c], R13 ;  /* 0x00005c0d01007387 */ /* 0x0001e80000100800 */
[----:B0-----:R-:W4:Y:S04]  /*9a50*/  LDL.LU R13, [R1+0xcb8] ;  /* 0x000cb800010d7983 */ /* 0x001f280000300800 */
        /* <DEDUP_REMOVED lines=11> */
[----:B0-----:R-:W4:Y:S01]  /*9b10*/  LDL.LU R7, [R1+0xca0] ;  /* 0x000ca00001077983 */ /* 0x001f220000300800 */
[----:B-----5:R-:W-:-:S02]  /*9b20*/  SEL R2, R5, R2, !P1 ;  /* 0x0000000205027207 */ /* 0x020fc40004800000 */
[C---:B------:R-:W-:Y:S02]  /*9b30*/  SEL R29, R5.reuse, R29, !P1 ;  /* 0x0000001d051d7207 */ /* 0x040fe40004800000 */
[C---:B------:R-:W-:Y:S02]  /*9b40*/  SEL R15, R5.reuse, R15, !P1 ;  /* 0x0000000f050f7207 */ /* 0x040fe40004800000 */
[C---:B------:R-:W-:Y:S02]  /*9b50*/  SEL R16, R5.reuse, R16, !P1 ;  /* 0x0000001005107207 */ /* 0x040fe40004800000 */
[----:B---3--:R-:W-:-:S05]  /*9b60*/  SEL R6, R5, R6, !P1 ;  /* 0x0000000605067207 */ /* 0x008fca0004800000 */
[----:B------:R2:W-:Y:S02]  /*9b70*/  STL [R1+0x3c], R6 ;  /* 0x00003c0601007387 */ /* 0x0005e40000100800 */
[C---:B--2---:R-:W-:Y:S02]  /*9b80*/  SEL R6, R5.reuse, R4, !P1 ;  /* 0x0000000405067207 */ /* 0x044fe40004800000 */
[----:B------:R-:W-:-:S03]  /*9b90*/  SEL R4, R5, R3, !P1 ;  /* 0x0000000305047207 */ /* 0x000fc60004800000 */
[----:B------:R-:W-:Y:S04]  /*9ba0*/  STL [R1+0x38], R6 ;  /* 0x0000380601007387 */ /* 0x000fe80000100800 */
[----:B------:R0:W-:Y:S02]  /*9bb0*/  STL [R1+0x34], R4 ;  /* 0x0000340401007387 */ /* 0x0001e40000100800 */
[C---:B0-----:R-:W-:Y:S02]  /*9bc0*/  SEL R4, R5.reuse, R20, !P1 ;  /* 0x0000001405047207 */ /* 0x041fe40004800000 */
[C---:B----4-:R-:W-:Y:S02]  /*9bd0*/  SEL R13, R5.reuse, R13, !P1 ;  /* 0x0000000d050d7207 */ /* 0x050fe40004800000 */
[----:B------:R-:W-:-:S02]  /*9be0*/  SEL R14, R5, R14, !P1 ;  /* 0x0000000e050e7207 */ /* 0x000fc40004800000 */
[C---:B------:R-:W-:Y:S02]  /*9bf0*/  SEL R12, R5.reuse, R12, !P1 ;  /* 0x0000000c050c7207 */ /* 0x040fe40004800000 */
[C---:B------:R-:W-:Y:S02]  /*9c00*/  SEL R11, R5.reuse, R11, !P1 ;  /* 0x0000000b050b7207 */ /* 0x040fe40004800000 */
[C---:B------:R-:W-:Y:S02]  /*9c10*/  SEL R6, R5.reuse, R8, !P1 ;  /* 0x0000000805067207 */ /* 0x040fe40004800000 */
[----:B------:R-:W-:-:S05]  /*9c20*/  SEL R3, R5, R7, !P1 ;  /* 0x0000000705037207 */ /* 0x000fca0004800000 */
[----:B------:R0:W-:Y:S04]  /*9c30*/  STL [R1+0x1c], R3 ;  /* 0x00001c0301007387 */ /* 0x0001e80000100800 */
[----:B------:R1:W-:Y:S01]  /*9c40*/  STL [R1+0x18], R6 ;  /* 0x0000180601007387 */ /* 0x0003e20000100800 */
[----:B0-----:R-:W-:-:S03]  /*9c50*/  SEL R3, R5, R9, !P1 ;  /* 0x0000000905037207 */ /* 0x001fc60004800000 */
[----:B------:R0:W-:Y:S01]  /*9c60*/  STL [R1+0x14], R4 ;  /* 0x0000140401007387 */ /* 0x0001e20000100800 */
[----:B-1----:R-:W-:-:S03]  /*9c70*/  SEL R6, R5, R10, !P1 ;  /* 0x0000000a05067207 */ /* 0x002fc60004800000 */
[----:B------:R1:W-:Y:S01]  /*9c80*/  STL [R1+0x10], R3 ;  /* 0x0000100301007387 */ /* 0x0003e20000100800 */
[----:B0-----:R-:W-:-:S03]  /*9c90*/  SEL R4, R5, R27, !P1 ;  /* 0x0000001b05047207 */ /* 0x001fc60004800000 */
[----:B------:R-:W-:Y:S01]  /*9ca0*/  STL [R1+0xc], R6 ;  /* 0x00000c0601007387 */ /* 0x000fe20000100800 */
[----:B-1----:R-:W-:-:S03]  /*9cb0*/  SEL R3, R5, R18, !P1 ;  /* 0x0000001205037207 */ /* 0x002fc60004800000 */
[----:B------:R0:W-:Y:S01]  /*9cc0*/  STL [R1+0x8], R4 ;  /* 0x0000080401007387 */ /* 0x0001e20000100800 */
[----:B------:R-:W-:-:S03]  /*9cd0*/  SEL R27, R5, R0, !P1 ;  /* 0x00000000051b7207 */ /* 0x000fc60004800000 */
[----:B------:R-:W-:Y:S04]  /*9ce0*/  STL [R1+0xc14], R2 ;  /* 0x000c140201007387 */ /* 0x000fe80000100800 */
[----:B------:R-:W-:Y:S04]  /*9cf0*/  STL [R1+0x4], R3 ;  /* 0x0000040301007387 */ /* 0x000fe80000100800 */
[----:B------:R1:W-:Y:S04]  /*9d00*/  STL [R1+0xc18], R29 ;  /* 0x000c181d01007387 */ /* 0x0003e80000100800 */
[----:B------:R-:W2:Y:S04]  /*9d10*/  LDL.LU R0, [R1+0x1e4] ;  /* 0x0001e40001007983 */ /* 0x000ea80000300800 */
[----:B0-----:R-:W3:Y:S04]  /*9d20*/  LDL.LU R4, [R1+0x78] ;  /* 0x0000780001047983 */ /* 0x001ee80000300800 */
[----:B------:R-:W4:Y:S04]  /*9d30*/  LDL.LU R6, [R1+0x90] ;  /* 0x0000900001067983 */ /* 0x000f280000300800 */
[----:B------:R-:W5:Y:S04]  /*9d40*/  LDL.LU R7, [R1+0x94] ;  /* 0x0000940001077983 */ /* 0x000f680000300800 */
[----:B------:R-:W5:Y:S04]  /*9d50*/  LDL.LU R8, [R1+0xc0] ;  /* 0x0000c00001087983 */ /* 0x000f680000300800 */
[----:B------:R-:W5:Y:S04]  /*9d60*/  LDL.LU R9, [R1+0xc4] ;  /* 0x0000c40001097983 */ /* 0x000f680000300800 */
[----:B------:R-:W5:Y:S04]  /*9d70*/  LDL.LU R10, [R1+0xc8] ;  /* 0x0000c800010a7983 */ /* 0x000f680000300800 */
[----:B------:R-:W5:Y:S04]  /*9d80*/  LDL.LU R18, [R1+0xcc] ;  /* 0x0000cc0001127983 */ /* 0x000f680000300800 */
[----:B------:R-:W5:Y:S04]  /*9d90*/  LDL.LU R20, [R1+0xd0] ;  /* 0x0000d00001147983 */ /* 0x000f680000300800 */
[----:B-1----:R-:W5:Y:S04]  /*9da0*/  LDL.LU R29, [R1+0x110] ;  /* 0x00011000011d7983 */ /* 0x002f680000300800 */
[----:B------:R-:W5:Y:S04]  /*9db0*/  LDL.LU R2, [R1+0x114] ;  /* 0x0001140001027983 */ /* 0x000f680000300800 */
[----:B------:R0:W-:Y:S04]  /*9dc0*/  STL [R1+0xc1c], R27 ;  /* 0x000c1c1b01007387 */ /* 0x0001e80000100800 */
[----:B0-----:R-:W5:Y:S04]  /*9dd0*/  LDL.LU R27, [R1+0xe8] ;  /* 0x0000e800011b7983 */ /* 0x001f680000300800 */
        /* <DEDUP_REMOVED lines=11> */
[----:B0-----:R-:W5:Y:S01]  /*9e90*/  LDL.LU R16, [R1+0x7c] ;  /* 0x00007c0001107983 */ /* 0x001f620000300800 */
[----:B------:R-:W0:Y:S01]  /*9ea0*/  S2R R3, SR_TID.X ;  /* 0x0000000000037919 */ /* 0x000e220000002100 */
[----:B------:R-:W-:Y:S01]  /*9eb0*/  @!P2 IMAD.MOV R28, RZ, RZ, -R28 ;  /* 0x000000ffff1ca224 */ /* 0x000fe200078e0a1c */
[C---:B------:R-:W-:Y:S01]  /*9ec0*/  SEL R24, R5.reuse, R24, !P1 ;  /* 0x0000001805187207 */ /* 0x040fe20004800000 */
        /* <DEDUP_REMOVED lines=8> */
[----:B------:R-:W-:Y:S01]  /*9f50*/  STL [R1+0xc38], R24 ;  /* 0x000c381801007387 */ /* 0x000fe20000100800 */
[----:B------:R-:W-:-:S02]  /*9f60*/  SEL R23, R5, R23, !P1 ;  /* 0x0000001705177207 */ /* 0x000fc40004800000 */
[C---:B------:R-:W-:Y:S01]  /*9f70*/  SEL R25, R5.reuse, R25, !P1 ;  /* 0x0000001905197207 */ /* 0x040fe20004800000 */
[----:B------:R-:W-:Y:S01]  /*9f80*/  STL [R1+0xc3c], R21 ;  /* 0x000c3c1501007387 */ /* 0x000fe20000100800 */
[C---:B------:R-:W-:Y:S02]  /*9f90*/  SEL R26, R5.reuse, R26, !P1 ;  /* 0x0000001a051a7207 */ /* 0x040fe40004800000 */
[----:B------:R-:W-:Y:S01]  /*9fa0*/  SEL R22, R5, R22, !P1 ;  /* 0x0000001605167207 */ /* 0x000fe20004800000 */
[----:B------:R-:W-:Y:S04]  /*9fb0*/  STL [R1+0xc40], R17 ;  /* 0x000c401101007387 */ /* 0x000fe80000100800 */
[----:B------:R-:W-:Y:S01]  /*9fc0*/  STL [R1+0xc44], R19 ;  /* 0x000c441301007387 */ /* 0x000fe20000100800 */
[----:B0-----:R-:W-:-:S05]  /*9fd0*/  LOP3.LUT R3, R3, 0x3f, RZ, 0xc0, !PT ;  /* 0x0000003f03037812 */ /* 0x001fca00078ec0ff */
[----:B------:R-:W-:Y:S01]  /*9fe0*/  IMAD R3, R3, UR6, RZ ;  /* 0x0000000603037c24 */ /* 0x000fe2000f8e02ff */
[----:B------:R-:W-:Y:S04]  /*9ff0*/  STL [R1+0xc48], R28 ;  /* 0x000c481c01007387 */ /* 0x000fe80000100800 */
[----:B------:R-:W-:Y:S01]  /*a000*/  LEA.HI.X.SX32 R3, R3, UR15, 0x1, P4 ;  /* 0x0000000f03037c11 */ /* 0x000fe2000a0f0eff */
[----:B------:R-:W-:Y:S04]  /*a010*/  STL [R1+0xc4c], R23 ;  /* 0x000c4c1701007387 */ /* 0x000fe80000100800 */
[----:B------:R-:W-:Y:S04]  /*a020*/  STL [R1+0xc50], R25 ;  /* 0x000c501901007387 */ /* 0x000fe80000100800 */
[----:B------:R-:W-:Y:S04]  /*a030*/  STL [R1+0xc54], R26 ;  /* 0x000c541a01007387 */ /* 0x000fe80000100800 */
[----:B------:R-:W-:Y:S04]  /*a040*/  STL [R1+0xc58], R22 ;  /* 0x000c581601007387 */ /* 0x000fe80000100800 */
[----:B------:R-:W-:Y:S01]  /*a050*/  STL [R1+0xc5c], R3 ;  /* 0x000c5c0301007387 */ /* 0x000fe20000100800 */
[----:B--2---:R-:W-:-:S02]  /*a060*/  IMAD R0, R0, UR7, RZ ;  /* 0x0000000700007c24 */ /* 0x004fc4000f8e02ff */
[----:B---3--:R-:W-:-:S03]  /*a070*/  IMAD R4, R4, UR10, RZ ;  /* 0x0000000a04047c24 */ /* 0x008fc6000f8e02ff */
[----:B------:R-:W-:Y:S01]  /*a080*/  STL [R1+0xc60], R0 ;  /* 0x000c600001007387 */ /* 0x000fe20000100800 */
[----:B----4-:R-:W-:-:S03]  /*a090*/  IMAD R6, R6, UR10, RZ ;  /* 0x0000000a06067c24 */ /* 0x010fc6000f8e02ff */
[----:B------:R0:W-:Y:S01]  /*a0a0*/  STL [R1+0xc64], R4 ;  /* 0x000c640401007387 */ /* 0x0001e20000100800 */
[----:B-----5:R-:W-:Y:S02]  /*a0b0*/  IMAD R7, R7, UR10, RZ ;  /* 0x0000000a07077c24 */ /* 0x020fe4000f8e02ff */
[----:B------:R-:W-:Y:S02]  /*a0c0*/  IMAD R8, R8, UR10, RZ ;  /* 0x0000000a08087c24 */ /* 0x000fe4000f8e02ff */
[----:B------:R-:W-:Y:S02]  /*a0d0*/  IMAD R9, R9, UR10, RZ ;  /* 0x0000000a09097c24 */ /* 0x000fe4000f8e02ff */
[----:B------:R-:W-:Y:S02]  /*a0e0*/  IMAD R10, R10, UR10, RZ ;  /* 0x0000000a0a0a7c24 */ /* 0x000fe4000f8e02ff */
[----:B------:R-:W-:Y:S02]  /*a0f0*/  IMAD R18, R18, UR10, RZ ;  /* 0x0000000a12127c24 */ /* 0x000fe4000f8e02ff */
[----:B------:R-:W-:-:S02]  /*a100*/  IMAD R20, R20, UR10, RZ ;  /* 0x0000000a14147c24 */ /* 0x000fc4000f8e02ff */
[----:B0-----:R-:W-:Y:S02]  /*a110*/  IMAD R4, R13, UR10, RZ ;  /* 0x0000000a0d047c24 */ /* 0x001fe4000f8e02ff */
[----:B------:R-:W-:Y:S02]  /*a120*/  IMAD R0, R14, UR10, RZ ;  /* 0x0000000a0e007c24 */ /* 0x000fe4000f8e02ff */
[----:B------:R-:W-:Y:S02]  /*a130*/  IMAD R3, R15, UR10, RZ ;  /* 0x0000000a0f037c24 */ /* 0x000fe4000f8e02ff */
[----:B------:R-:W-:-:S05]  /*a140*/  IMAD R5, R16, UR10, RZ ;  /* 0x0000000a10057c24 */ /* 0x000fca000f8e02ff */
[----:B------:R-:W-:Y:S04]  /*a150*/  STL [R1+0xc68], R5 ;  /* 0x000c680501007387 */ /* 0x000fe80000100800 */
[----:B------:R-:W-:Y:S04]  /*a160*/  STL [R1+0xc6c], R6 ;  /* 0x000c6c0601007387 */ /* 0x000fe80000100800 */
[----:B------:R-:W-:Y:S04]  /*a170*/  STL [R1+0xc70], R7 ;  /* 0x000c700701007387 */ /* 0x000fe80000100800 */
[----:B------:R-:W-:Y:S04]  /*a180*/  STL [R1+0xc74], R8 ;  /* 0x000c740801007387 */ /* 0x000fe80000100800 */
[----:B------:R-:W-:Y:S04]  /*a190*/  STL [R1+0xc78], R9 ;  /* 0x000c780901007387 */ /* 0x000fe80000100800 */
[----:B------:R-:W-:Y:S04]  /*a1a0*/  STL [R1+0xc7c], R10 ;  /* 0x000c7c0a01007387 */ /* 0x000fe80000100800 */
[----:B------:R-:W-:Y:S04]  /*a1b0*/  STL [R1+0xc80], R18 ;  /* 0x000c801201007387 */ /* 0x000fe80000100800 */
[----:B------:R-:W-:Y:S04]  /*a1c0*/  STL [R1+0xc84], R20 ;  /* 0x000c841401007387 */ /* 0x000fe80000100800 */
[----:B------:R0:W-:Y:S04]  /*a1d0*/  STL [R1+0x20], R3 ;  /* 0x0000200301007387 */ /* 0x0001e80000100800 */
[----:B------:R1:W-:Y:S04]  /*a1e0*/  STL [R1+0x24], R0 ;  /* 0x0000240001007387 */ /* 0x0003e80000100800 */
[----:B------:R2:W-:Y:S01]  /*a1f0*/  STL [R1+0x28], R4 ;  /* 0x0000280401007387 */ /* 0x0005e20000100800 */
[----:B0-----:R-:W-:-:S02]  /*a200*/  IMAD R3, R12, UR10, RZ ;  /* 0x0000000a0c037c24 */ /* 0x001fc4000f8e02ff */
[----:B-1----:R-:W-:-:S03]  /*a210*/  IMAD R0, R11, UR10, RZ ;  /* 0x0000000a0b007c24 */ /* 0x002fc6000f8e02ff */
[----:B------:R0:W-:Y:S01]  /*a220*/  STL [R1+0x2c], R3 ;  /* 0x00002c0301007387 */ /* 0x0001e20000100800 */
[----:B--2---:R-:W-:-:S03]  /*a230*/  IMAD R4, R27, UR10, RZ ;  /* 0x0000000a1b047c24 */ /* 0x004fc6000f8e02ff */
[----:B------:R1:W-:Y:S04]  /*a240*/  STL [R1+0x30], R0 ;  /* 0x0000300001007387 */ /* 0x0003e80000100800 */
[----:B------:R-:W-:Y:S04]  /*a250*/  STL [R1+0x44], R4 ;  /* 0x0000440401007387 */ /* 0x000fe80000100800 */
[----:B------:R-:W2:Y:S01]  /*a260*/  LDL.LU R20, [R1+0x12c] ;  /* 0x00012c0001147983 */ /* 0x000ea20000300800 */
[----:B0-----:R-:W-:Y:S02]  /*a270*/  IMAD R3, R29, UR10, RZ ;  /* 0x0000000a1d037c24 */ /* 0x001fe4000f8e02ff */
[----:B-1----:R-:W-:-:S03]  /*a280*/  IMAD R0, R2, UR10, RZ ;  /* 0x0000000a02007c24 */ /* 0x002fc6000f8e02ff */
[----:B------:R-:W-:Y:S04]  /*a290*/  STL [R1+0x6c], R3 ;  /* 0x00006c0301007387 */ /* 0x000fe80000100800 */
[----:B--2---:R0:W-:Y:S04]  /*a2a0*/  STL [R1+0xc98], R20 ;  /* 0x000c981401007387 */ /* 0x0041e80000100800 */
[----:B------:R-:W-:Y:S04]  /*a2b0*/  STL [R1+0x78], R0 ;  /* 0x0000780001007387 */ /* 0x000fe80000100800 */
[----:B0-----:R-:W2:Y:S04]  /*a2c0*/  LDL.LU R20, [R1+0x128] ;  /* 0x0001280001147983 */ /* 0x001ea80000300800 */
[----:B--2---:R0:W-:Y:S04]  /*a2d0*/  STL [R1+0xc9c], R20 ;  /* 0x000c9c1401007387 */ /* 0x0041e80000100800 */
[----:B0-----:R-:W2:Y:S04]  /*a2e0*/  LDL.LU R20, [R1+0x124] ;  /* 0x0001240001147983 */ /* 0x001ea80000300800 */
[----:B------:R-:W3:Y:S04]  /*a2f0*/  LDL.LU R18, [R1+0x130] ;  /* 0x0001300001127983 */ /* 0x000ee80000300800 */
[----:B------:R-:W4:Y:S04]  /*a300*/  LDL.LU R10, [R1+0x134] ;  /* 0x00013400010a7983 */ /* 0x000f280000300800 */
[----:B------:R-:W5:Y:S04]  /*a310*/  LDL.LU R9, [R1+0x138] ;  /* 0x0001380001097983 */ /* 0x000f680000300800 */
[----:B------:R-:W3:Y:S04]  /*a320*/  LDL.LU R8, [R1+0x13c] ;  /* 0x00013c0001087983 */ /* 0x000ee80000300800 */
        /* <DEDUP_REMOVED lines=23> */
[----:B------:R-:W3:Y:S01]  /*a4a0*/  LDL.LU R2, [R1+0x1d4] ;  /* 0x0001d40001027983 */ /* 0x000ee20000300800 */
[----:B--2---:R-:W-:-:S05]  /*a4b0*/  IMAD R20, R20, UR10, RZ ;  /* 0x0000000a14147c24 */ /* 0x004fca000f8e02ff */
[----:B------:R0:W-:Y:S04]  /*a4c0*/  STL [R1+0x7c], R20 ;  /* 0x00007c1401007387 */ /* 0x0001e80000100800 */
[----:B0-----:R-:W2:Y:S02]  /*a4d0*/  LDL.LU R20, [R1+0xc9c] ;  /* 0x000c9c0001147983 */ /* 0x001ea40000300800 */
[----:B--2---:R-:W-:-:S05]  /*a4e0*/  IMAD R20, R20, UR10, RZ ;  /* 0x0000000a14147c24 */ /* 0x004fca000f8e02ff */
[----:B------:R0:W-:Y:S04]  /*a4f0*/  STL [R1+0x80], R20 ;  /* 0x0000801401007387 */ /* 0x0001e80000100800 */
[----:B0-----:R-:W2:Y:S01]  /*a500*/  LDL.LU R20, [R1+0xc98] ;  /* 0x000c980001147983 */ /* 0x001ea20000300800 */
[----:B---3--:R-:W-:Y:S02]  /*a510*/  IMAD R4, R4, UR10, RZ ;  /* 0x0000000a04047c24 */ /* 0x008fe4000f8e02ff */
[----:B--2---:R-:W-:-:S05]  /*a520*/  IMAD R20, R20, UR10, RZ ;  /* 0x0000000a14147c24 */ /* 0x004fca000f8e02ff */
[----:B------:R0:W-:Y:S02]  /*a530*/  STL [R1+0x88], R20 ;  /* 0x0000881401007387 */ /* 0x0001e40000100800 */
[----:B0-----:R-:W-:Y:S02]  /*a540*/  IMAD R20, R18, UR10, RZ ;  /* 0x0000000a12147c24 */ /* 0x001fe4000f8e02ff */
[----:B----4-:R-:W-:Y:S02]  /*a550*/  IMAD R18, R10, UR10, RZ ;  /* 0x0000000a0a127c24 */ /* 0x010fe4000f8e02ff */
[----:B-----5:R-:W-:Y:S02]  /*a560*/  IMAD R10, R9, UR10, RZ ;  /* 0x0000000a090a7c24 */ /* 0x020fe4000f8e02ff */
[----:B------:R-:W-:Y:S01]  /*a570*/  IMAD R9, R8, UR10, RZ ;  /* 0x0000000a08097c24 */ /* 0x000fe2000f8e02ff */
[----:B------:R-:W-:Y:S01]  /*a580*/  STL [R1+0x90], R20 ;  /* 0x0000901401007387 */ /* 0x000fe20000100800 */
[----:B------:R-:W-:-:S02]  /*a590*/  IMAD R8, R7, UR10, RZ ;  /* 0x0000000a07087c24 */ /* 0x000fc4000f8e02ff */
[----:B------:R-:W-:Y:S01]  /*a5a0*/  IMAD R7, R6, UR10, RZ ;  /* 0x0000000a06077c24 */ /* 0x000fe2000f8e02ff */
[----:B------:R-:W-:Y:S01]  /*a5b0*/  STL [R1+0x94], R18 ;  /* 0x0000941201007387 */ /* 0x000fe20000100800 */
[----:B------:R-:W-:-:S03]  /*a5c0*/  IMAD R6, R5, UR10, RZ ;  /* 0x0000000a05067c24 */ /* 0x000fc6000f8e02ff */
[----:B------:R-:W-:Y:S01]  /*a5d0*/  STL [R1+0x9c], R10 ;  /* 0x00009c0a01007387 */ /* 0x000fe20000100800 */
[----:B------:R-:W-:-:S03]  /*a5e0*/  IMAD R5, R0, UR10, RZ ;  /* 0x0000000a00057c24 */ /* 0x000fc6000f8e02ff */
[----:B------:R-:W-:Y:S01]  /*a5f0*/  STL [R1+0xc0], R9 ;  /* 0x0000c00901007387 */ /* 0x000fe20000100800 */
[----:B------:R-:W-:-:S03]  /*a600*/  IMAD R0, R3, UR10, RZ ;  /* 0x0000000a03007c24 */ /* 0x000fc6000f8e02ff */
[----:B------:R-:W-:Y:S04]  /*a610*/  STL [R1+0xc4], R8 ;  /* 0x0000c40801007387 */ /* 0x000fe80000100800 */
[----:B------:R-:W-:Y:S04]  /*a620*/  STL [R1+0xc8], R7 ;  /* 0x0000c80701007387 */ /* 0x000fe80000100800 */
[----:B------:R-:W-:Y:S04]  /*a630*/  STL [R1+0xcc], R6 ;  /* 0x0000cc0601007387 */ /* 0x000fe80000100800 */
[----:B------:R0:W-:Y:S01]  /*a640*/  STL [R1+0xd0], R4 ;  /* 0x0000d00401007387 */ /* 0x0001e20000100800 */
[----:B------:R-:W-:-:S03]  /*a650*/  IMAD R3, R26, UR10, RZ ;  /* 0x0000000a1a037c24 */ /* 0x000fc6000f8e02ff */
[----:B------:R-:W-:Y:S01]  /*a660*/  STL [R1+0xd4], R5 ;  /* 0x0000d40501007387 */ /* 0x000fe20000100800 */
[----:B0-----:R-:W-:-:S03]  /*a670*/  IMAD R4, R22, UR10, RZ ;  /* 0x0000000a16047c24 */ /* 0x001fc6000f8e02ff */
[----:B------:R0:W-:Y:S04]  /*a680*/  STL [R1+0xd8], R0 ;  /* 0x0000d80001007387 */ /* 0x0001e80000100800 */
[----:B------:R1:W-:Y:S01]  /*a690*/  STL [R1+0xdc], R4 ;  /* 0x0000dc0401007387 */ /* 0x0003e20000100800 */
[----:B0-----:R-:W-:-:S03]  /*a6a0*/  IMAD R0, R25, UR10, RZ ;  /* 0x0000000a19007c24 */ /* 0x001fc6000f8e02ff */
[----:B------:R0:W-:Y:S01]  /*a6b0*/  STL [R1+0xe0], R3 ;  /* 0x0000e00301007387 */ /* 0x0001e20000100800 */
[----:B-1----:R-:W-:-:S03]  /*a6c0*/  IMAD R4, R23, UR10, RZ ;  /* 0x0000000a17047c24 */ /* 0x002fc6000f8e02ff */
[----:B------:R1:W-:Y:S04]  /*a6d0*/  STL [R1+0xe4], R0 ;  /* 0x0000e40001007387 */ /* 0x0003e80000100800 */
[----:B------:R2:W-:Y:S01]  /*a6e0*/  STL [R1+0xe8], R4 ;  /* 0x0000e80401007387 */ /* 0x0005e20000100800 */
[----:B0-----:R-:W-:Y:S02]  /*a6f0*/  IMAD R3, R28, UR10, RZ ;  /* 0x0000000a1c037c24 */ /* 0x001fe4000f8e02ff */
[----:B-1----:R-:W-:-:S03]  /*a700*/  IMAD R0, R19, UR10, RZ ;  /* 0x0000000a13007c24 */ /* 0x002fc6000f8e02ff */
[----:B------:R0:W-:Y:S01]  /*a710*/  STL [R1+0x110], R3 ;  /* 0x0001100301007387 */ /* 0x0001e20000100800 */
[----:B--2---:R-:W-:-:S03]  /*a720*/  IMAD R4, R17, UR10, RZ ;  /* 0x0000000a11047c24 */ /* 0x004fc6000f8e02ff */
        /* <DEDUP_REMOVED lines=161> */
[----:B----4-:R-:W-:Y:S02]  /*b140*/  IMAD R10, R10, UR10, RZ ;  /* 0x0000000a0a0a7c24 */ /* 0x010fe4000f8e02ff */
[----:B-----5:R-:W-:Y:S02]  /*b150*/  IMAD R9, R9, UR10, RZ ;  /* 0x0000000a09097c24 */ /* 0x020fe4000f8e02ff */
[----:B------:R-:W-:-:S02]  /*b160*/  IMAD R8, R8, UR10, RZ ;  /* 0x0000000a08087c24 */ /* 0x000fc4000f8e02ff */
[----:B------:R-:W-:Y:S02]  /*b170*/  IMAD R7, R7, UR10, RZ ;  /* 0x0000000a07077c24 */ /* 0x000fe4000f8e02ff */
[----:B------:R-:W-:Y:S02]  /*b180*/  IMAD R6, R6, UR10, RZ ;  /* 0x0000000a06067c24 */ /* 0x000fe4000f8e02ff */
[----:B------:R-:W-:Y:S02]  /*b190*/  IMAD R5, R5, UR10, RZ ;  /* 0x0000000a05057c24 */ /* 0x000fe4000f8e02ff */
[----:B------:R-:W-:Y:S02]  /*b1a0*/  IMAD R4, R4, UR10, RZ ;  /* 0x0000000a04047c24 */ /* 0x000fe4000f8e02ff */
[----:B------:R-:W-:Y:S02]  /*b1b0*/  IMAD R0, R0, UR10, RZ ;  /* 0x0000000a00007c24 */ /* 0x000fe4000f8e02ff */
        /* <DEDUP_REMOVED lines=19> */
[----:B--2---:R-:W-:-:S05]  /*b2f0*/  IMAD R20, R20, UR10, RZ ;  /* 0x0000000a14147c24 */ /* 0x004fca000f8e02ff */
[----:B------:R0:W-:Y:S04]  /*b300*/  STL [R1+0xac], R20 ;  /* 0x0000ac1401007387 */ /* 0x0001e80000100800 */
[----:B0-----:R-:W2:Y:S04]  /*b310*/  LDL.LU R20, [R1+0xc84] ;  /* 0x000c840001147983 */ /* 0x001ea80000300800 */
[----:B------:R0:W-:Y:S04]  /*b320*/  STL [R1+0xa8], R18 ;  /* 0x0000a81201007387 */ /* 0x0001e80000100800 */
[----:B0-----:R-:W3:Y:S04]  /*b330*/  LDL.LU R18, [R1+0xc80] ;  /* 0x000c800001127983 */ /* 0x001ee80000300800 */
[----:B------:R0:W-:Y:S04]  /*b340*/  STL [R1+0xa4], R10 ;  /* 0x0000a40a01007387 */ /* 0x0001e80000100800 */
[----:B0-----:R-:W4:Y:S04]  /*b350*/  LDL.LU R10, [R1+0xc7c] ;  /* 0x000c7c00010a7983 */ /* 0x001f280000300800 */
[----:B------:R0:W-:Y:S04]  /*b360*/  STL [R1+0xa0], R9 ;  /* 0x0000a00901007387 */ /* 0x0001e80000100800 */
[----:B0-----:R-:W5:Y:S04]  /*b370*/  LDL.LU R9, [R1+0xc78] ;  /* 0x000c780001097983 */ /* 0x001f680000300800 */
        /* <DEDUP_REMOVED lines=50> */
[----:B--2---:R-:W-:-:S02]  /*b6a0*/  IMAD R21, R21, UR10, RZ ;  /* 0x0000000a15157c24 */ /* 0x004fc4000f8e02ff */
[----:B---3--:R-:W-:Y:S02]  /*b6b0*/  IMAD R24, R24, UR10, RZ ;  /* 0x0000000a18187c24 */ /* 0x008fe4000f8e02ff */
[----:B----4-:R-:W-:Y:S02]  /*b6c0*/  IMAD R16, R16, UR10, RZ ;  /* 0x0000000a10107c24 */ /* 0x010fe4000f8e02ff */
[----:B-----5:R-:W-:Y:S02]  /*b6d0*/  IMAD R15, R15, UR10, RZ ;  /* 0x0000000a0f0f7c24 */ /* 0x020fe4000f8e02ff */
[----:B------:R-:W-:Y:S02]  /*b6e0*/  IMAD R14, R14, UR10, RZ ;  /* 0x0000000a0e0e7c24 */ /* 0x000fe4000f8e02ff */
[----:B------:R-:W-:-:S05]  /*b6f0*/  IMAD R2, R2, UR10, RZ ;  /* 0x0000000a02027c24 */ /* 0x000fca000f8e02ff */
[----:B------:R0:W-:Y:S04]  /*b700*/  STL [R1], R2 ;  /* 0x0000000201007387 */ /* 0x0001e80000100800 */
[----:B0-----:R-:W2:Y:S01]  /*b710*/  LDL.LU R2, [R1+0xc10] ;  /* 0x000c100001027983 */ /* 0x001ea20000300800 */
[----:B------:R-:W-:Y:S02]  /*b720*/  IMAD R29, R29, UR10, RZ ;  /* 0x0000000a1d1d7c24 */ /* 0x000fe4000f8e02ff */
[----:B------:R-:W-:Y:S02]  /*b730*/  IMAD R27, R27, UR10, RZ ;  /* 0x0000000a1b1b7c24 */ /* 0x000fe4000f8e02ff */
[----:B------:R-:W-:Y:S02]  /*b740*/  IMAD R11, R11, UR10, RZ ;  /* 0x0000000a0b0b7c24 */ /* 0x000fe4000f8e02ff */
[----:B------:R-:W-:Y:S01]  /*b750*/  IMAD R12, R12, UR10, RZ ;  /* 0x0000000a0c0c7c24 */ /* 0x000fe2000f8e02ff */
[----:B------:R-:W-:Y:S01]  /*b760*/  STL [R1+0xbdc], R29 ;  /* 0x000bdc1d01007387 */ /* 0x000fe20000100800 */
[----:B------:R-:W-:-:S03]  /*b770*/  IMAD R13, R13, UR10, RZ ;  /* 0x0000000a0d0d7c24 */ /* 0x000fc6000f8e02ff */
[----:B------:R-:W-:Y:S04]  /*b780*/  STL [R1+0xbe0], R27 ;  /* 0x000be01b01007387 */ /* 0x000fe80000100800 */
[----:B------:R-:W-:Y:S04]  /*b790*/  STL [R1+0xbe4], R11 ;  /* 0x000be40b01007387 */ /* 0x000fe80000100800 */
[----:B------:R-:W-:Y:S04]  /*b7a0*/  STL [R1+0xbe8], R12 ;  /* 0x000be80c01007387 */ /* 0x000fe80000100800 */
[----:B------:R-:W-:Y:S04]  /*b7b0*/  STL [R1+0xbec], R13 ;  /* 0x000bec0d01007387 */ /* 0x000fe80000100800 */
[----:B------:R-:W-:Y:S04]  /*b7c0*/  STL [R1+0xbf0], R14 ;  /* 0x000bf00e01007387 */ /* 0x000fe80000100800 */
[----:B------:R0:W-:Y:S04]  /*b7d0*/  STL [R1+0xbf4], R15 ;  /* 0x000bf40f01007387 */ /* 0x0001e80000100800 */
[----:B0-----:R-:W3:Y:S04]  /*b7e0*/  LDL.LU R15, [R1+0x2c] ;  /* 0x00002c00010f7983 */ /* 0x001ee80000300800 */
[----:B------:R0:W-:Y:S04]  /*b7f0*/  STL [R1+0xbf8], R16 ;  /* 0x000bf81001007387 */ /* 0x0001e80000100800 */
[----:B0-----:R-:W4:Y:S04]  /*b800*/  LDL.LU R16, [R1+0x28] ;  /* 0x0000280001107983 */ /* 0x001f280000300800 */
[----:B------:R0:W-:Y:S04]  /*b810*/  STL [R1+0xbfc], R24 ;  /* 0x000bfc1801007387 */ /* 0x0001e80000100800 */
[----:B0-----:R-:W5:Y:S04]  /*b820*/  LDL.LU R24, [R1+0x24] ;  /* 0x0000240001187983 */ /* 0x001f680000300800 */
[----:B------:R0:W-:Y:S04]  /*b830*/  STL [R1+0xc00], R21 ;  /* 0x000c001501007387 */ /* 0x0001e80000100800 */
[----:B0-----:R-:W3:Y:S01]  /*b840*/  LDL.LU R21, [R1+0x20] ;  /* 0x0000200001157983 */ /* 0x001ee20000300800 */
[----:B------:R-:W-:-:S02]  /*b850*/  IMAD R17, R17, UR10, RZ ;  /* 0x0000000a11117c24 */ /* 0x000fc4000f8e02ff */
[----:B------:R-:W-:Y:S02]  /*b860*/  IMAD R19, R19, UR10, RZ ;  /* 0x0000000a13137c24 */ /* 0x000fe4000f8e02ff */
[----:B------:R-:W-:Y:S01]  /*b870*/  IMAD R28, R28, UR10, RZ ;  /* 0x0000000a1c1c7c24 */ /* 0x000fe2000f8e02ff */
[----:B------:R-:W-:Y:S01]  /*b880*/  STL [R1+0xc04], R17 ;  /* 0x000c041101007387 */ /* 0x000fe20000100800 */
[----:B------:R-:W-:-:S03]  /*b890*/  IADD3 R12, P0, PT, R0, UR12, RZ ;  /* 0x0000000c000c7c10 */ /* 0x000fc6000ff1e0ff */
[----:B------:R-:W-:Y:S04]  /*b8a0*/  STL [R1+0xc08], R19 ;  /* 0x000c081301007387 */ /* 0x000fe80000100800 */
[----:B------:R-:W-:Y:S04]  /*b8b0*/  STL [R1+0xc0c], R28 ;  /* 0x000c0c1c01007387 */ /* 0x000fe80000100800 */
[----:B------:R-:W3:Y:S04]  /*b8c0*/  LDL.LU R14, [R1+0x30] ;  /* 0x00003000010e7983 */ /* 0x000ee80000300800 */
[----:B------:R0:W-:Y:S01]  /*b8d0*/  STL [R1+0x3dc], R12 ;  /* 0x0003dc0c01007387 */ /* 0x0001e20000100800 */
[----:B--2---:R-:W-:-:S02]  /*b8e0*/  IADD3 R11, P1, PT, R4, R2, RZ ;  /* 0x00000002040b7210 */ /* 0x004fc40007f3e0ff */
[----:B0-----:R-:W-:-:S03]  /*b8f0*/  IADD3 R12, P6, PT, R5, R2, RZ ;  /* 0x00000002050c7210 */ /* 0x001fc60007fde0ff */
[----:B------:R0:W-:Y:S04]  /*b900*/  STL [R1+0xaec], R11 ;  /* 0x000aec0b01007387 */ /* 0x0001e80000100800 */
[----:B------:R-:W2:Y:S01]  /*b910*/  LDL.LU R13, [R1+0x44] ;  /* 0x00004400010d7983 */ /* 0x000ea20000300800 */
[----:B0-----:R-:W-:-:S03]  /*b920*/  IADD3 R11, P5, PT, R6, R2, RZ ;  /* 0x00000002060b7210 */ /* 0x001fc60007fbe0ff */
[----:B------:R0:W-:Y:S04]  /*b930*/  STL [R1+0xad8], R12 ;  /* 0x000ad80c01007387 */ /* 0x0001e80000100800 */
[----:B------:R1:W-:Y:S04]  /*b940*/  STL [R1+0xadc], R11 ;  /* 0x000adc0b01007387 */ /* 0x0003e80000100800 */
[----:B0-----:R-:W2:Y:S01]  /*b950*/  LDL.LU R12, [R1+0x6c] ;  /* 0x00006c00010c7983 */ /* 0x001ea20000300800 */
[-C--:B------:R-:W-:Y:S02]  /*b960*/  IADD3 R17, P4, PT, R7, R2.reuse, RZ ;  /* 0x0000000207117210 */ /* 0x080fe40007f9e0ff */
[----:B-1----:R-:W-:-:S03]  /*b970*/  IADD3 R11, P3, PT, R8, R2, RZ ;  /* 0x00000002080b7210 */ /* 0x002fc60007f7e0ff */
[----:B------:R0:W-:Y:S04]  /*b980*/  STL [R1+0xae0], R17 ;  /* 0x000ae01101007387 */ /* 0x0001e80000100800 */
[----:B------:R1:W-:Y:S01]  /*b990*/  STL [R1+0xae4], R11 ;  /* 0x000ae40b01007387 */ /* 0x0003e20000100800 */
[----:B------:R-:W-:Y:S02]  /*b9a0*/  LEA.HI.X.SX32 R4, R4, R3, 0x1, P1 ;  /* 0x0000000304047211 */ /* 0x000fe400008f0eff */
[-C--:B0-----:R-:W-:Y:S01]  /*b9b0*/  IADD3 R17, P2, PT, R9, R2.reuse, RZ ;  /* 0x0000000209117210 */ /* 0x081fe20007f5e0ff */
[----:B-1----:R-:W2:Y:S04]  /*b9c0*/  LDL.LU R11, [R1+0x78] ;  /* 0x00007800010b7983 */ /* 0x002ea80000300800 */
[----:B------:R0:W-:Y:S04]  /*b9d0*/  STL [R1+0xae8], R17 ;  /* 0x000ae81101007387 */ /* 0x0001e80000100800 */
[----:B------:R1:W-:Y:S04]  /*b9e0*/  STL [R1+0xad4], R4 ;  /* 0x000ad40401007387 */ /* 0x0003e80000100800 */
[----:B------:R-:W2:Y:S01]  /*b9f0*/  LDL.LU R27, [R1+0x7c] ;  /* 0x00007c00011b7983 */ /* 0x000ea20000300800 */
[----:B0-----:R-:W-:-:S02]  /*ba00*/  IADD3 R17, P1, PT, R10, R2, RZ ;  /* 0x000000020a117210 */ /* 0x001fc40007f3e0ff */
[----:B-1----:R-:W-:-:S03]  /*ba10*/  LEA.HI.X.SX32 R4, R5, R3, 0x1, P6 ;  /* 0x0000000305047211 */ /* 0x002fc600030f0eff */
[----:B------:R-:W-:Y:S04]  /*ba20*/  STL [R1+0xad0], R17 ;  /* 0x000ad01101007387 */ /* 0x000fe80000100800 */
[----:B------:R0:W-:Y:S04]  /*ba30*/  STL [R1+0xac8], R4 ;  /* 0x000ac80401007387 */ /* 0x0001e80000100800 */
[----:B------:R-:W2:Y:S01]  /*ba40*/  LDL.LU R29, [R1+0x80] ;  /* 0x00008000011d7983 */ /* 0x000ea20000300800 */
[----:B------:R-:W-:Y:S02]  /*ba50*/  IADD3 R5, P6, PT, R18, R2, RZ ;  /* 0x0000000212057210 */ /* 0x000fe40007fde0ff */
[----:B0-----:R-:W-:-:S03]  /*ba60*/  LEA.HI.X.SX32 R4, R6, R3, 0x1, P5 ;  /* 0x0000000306047211 */ /* 0x001fc600028f0eff */
[----:B------:R0:W-:Y:S04]  /*ba70*/  STL [R1+0xacc], R5 ;  /* 0x000acc0501007387 */ /* 0x0001e80000100800 */
[----:B------:R1:W-:Y:S04]  /*ba80*/  STL [R1+0xac0], R4 ;  /* 0x000ac00401007387 */ /* 0x0003e80000100800 */
[----:B------:R-:W2:Y:S01]  /*ba90*/  LDL.LU R6, [R1+0x88] ;  /* 0x0000880001067983 */ /* 0x000ea20000300800 */
[----:B0-----:R-:W-:Y:S02]  /*baa0*/  IADD3 R5, P5, PT, R20, R2, RZ ;  /* 0x0000000214057210 */ /* 0x001fe40007fbe0ff */
[----:B-1----:R-:W-:-:S03]  /*bab0*/  LEA.HI.X.SX32 R4, R7, R3, 0x1, P4 ;  /* 0x0000000307047211 */ /* 0x002fc600020f0eff */
[----:B------:R0:W-:Y:S04]  /*bac0*/  STL [R1+0xac4], R5 ;  /* 0x000ac40501007387 */ /* 0x0001e80000100800 */
[----:B------:R1:W-:Y:S04]  /*bad0*/  STL [R1+0xab8], R4 ;  /* 0x000ab80401007387 */ /* 0x0003e80000100800 */
[----:B0-----:R-:W2:Y:S01]  /*bae0*/  LDL.LU R5, [R1+0x90] ;  /* 0x0000900001057983 */ /* 0x001ea20000300800 */
[----:B---3--:R-:W-:Y:S02]  /*baf0*/  IADD3 R7, P4, PT, R21, R2, RZ ;  /* 0x0000000215077210 */ /* 0x008fe40007f9e0ff */
[----:B-1----:R-:W-:-:S03]  /*bb00*/  LEA.HI.X.SX32 R4, R8, R3, 0x1, P3 ;  /* 0x0000000308047211 */ /* 0x002fc600018f0eff */
[----:B------:R-:W-:Y:S04]  /*bb10*/  STL [R1+0xabc], R7 ;  /* 0x000abc0701007387 */ /* 0x000fe80000100800 */
[----:B------:R0:W-:Y:S04]  /*bb20*/  STL [R1+0xab0], R4 ;  /* 0x000ab00401007387 */ /* 0x0001e80000100800 */
[----:B0-----:R-:W3:Y:S01]  /*bb30*/  LDL.LU R4, [R1+0x94] ;  /* 0x0000940001047983 */ /* 0x001ee20000300800 */
[----:B-----5:R-:W-:Y:S02]  /*bb40*/  IADD3 R8, P3, PT, R24, R2, RZ ;  /* 0x0000000218087210 */ /* 0x020fe40007f7e0ff */
[----:B------:R-:W-:-:S03]  /*bb50*/  LEA.HI.X.SX32 R7, R9, R3, 0x1, P2 ;  /* 0x0000000309077211 */ /* 0x000fc600010f0eff */
[----:B------:R4:W-:Y:S04]  /*bb60*/  STL [R1+0xab4], R8 ;  /* 0x000ab40801007387 */ /* 0x0009e80000100800 */
[----:B------:R0:W-:Y:S04]  /*bb70*/  STL [R1+0xaa8], R7 ;  /* 0x000aa80701007387 */ /* 0x0001e80000100800 */
[----:B------:R-:W5:Y:S01]  /*bb80*/  LDL.LU R28, [R1+0x9c] ;  /* 0x00009c00011c7983 */ /* 0x000f620000300800 */
[----:B----4-:R-:W-:Y:S02]  /*bb90*/  IADD3 R8, P2, PT, R16, R2, RZ ;  /* 0x0000000210087210 */ /* 0x010fe40007f5e0ff */
[----:B0-----:R-:W-:-:S03]  /*bba0*/  LEA.HI.X.SX32 R7, R10, R3, 0x1, P1 ;  /* 0x000000030a077211 */ /* 0x001fc600008f0eff */
[----:B------:R0:W-:Y:S04]  /*bbb0*/  STL [R1+0xaac], R8 ;  /* 0x000aac0801007387 */ /* 0x0001e80000100800 */
[----:B------:R1:W-:Y:S04]  /*bbc0*/  STL [R1+0xaa0], R7 ;  /* 0x000aa00701007387 */ /* 0x0003e80000100800 */
[----:B------:R-:W4:Y:S01]  /*bbd0*/  LDL.LU R19, [R1+0xc0] ;  /* 0x0000c00001137983 */ /* 0x000f220000300800 */
[----:B0-----:R-:W-:Y:S02]  /*bbe0*/  IADD3 R8, P1, PT, R15, R2, RZ ;  /* 0x000000020f087210 */ /* 0x001fe40007f3e0ff */
[----:B-1----:R-:W-:-:S03]  /*bbf0*/  LEA.HI.X.SX32 R7, R18, R3, 0x1, P6 ;  /* 0x0000000312077211 */ /* 0x002fc600030f0eff */
[----:B------:R0:W-:Y:S04]  /*bc00*/  STL [R1+0xaa4], R8 ;  /* 0x000aa40801007387 */ /* 0x0001e80000100800 */
[----:B------:R1:W-:Y:S04]  /*bc10*/  STL [R1+0xa98], R7 ;  /* 0x000a980701007387 */ /* 0x0003e80000100800 */
[----:B------:R-:W4:Y:S01]  /*bc20*/  LDL.LU R17, [R1+0xc4] ;  /* 0x0000c40001117983 */ /* 0x000f220000300800 */
[----:B0-----:R-:W-:Y:S02]  /*bc30*/  IADD3 R8, P6, PT, R14, R2, RZ ;  /* 0x000000020e087210 */ /* 0x001fe40007fde0ff */
[----:B-1----:R-:W-:-:S03]  /*bc40*/  LEA.HI.X.SX32 R7, R20, R3, 0x1, P5 ;  /* 0x0000000314077211 */ /* 0x002fc600028f0eff */
[----:B------:R-:W-:Y:S04]  /*bc50*/  STL [R1+0xa9c], R8 ;  /* 0x000a9c0801007387 */ /* 0x000fe80000100800 */
[----:B------:R0:W-:Y:S02]  /*bc60*/  STL [R1+0x70c], R7 ;  /* 0x00070c0701007387 */ /* 0x0001e40000100800 */
[----:B0-----:R-:W-:Y:S02]  /*bc70*/  LEA.HI.X.SX32 R7, R21, R3, 0x1, P4 ;  /* 0x0000000315077211 */ /* 0x001fe400020f0eff */
[----:B------:R-:W4:Y:S01]  /*bc80*/  LDL.LU R21, [R1+0xc8] ;  /* 0x0000c80001157983 */ /* 0x000f220000300800 */
[----:B--2---:R-:W-:-:S05]  /*bc90*/  IADD3 R8, P5, PT, R13, R2, RZ ;  /* 0x000000020d087210 */ /* 0x004fca0007fbe0ff */
[----:B------:R0:W-:Y:S04]  /*bca0*/  STL [R1+0x728], R8 ;  /* 0x0007280801007387 */ /* 0x0001e80000100800 */
[----:B------:R1:W-:Y:S01]  /*bcb0*/  STL [R1+0x710], R7 ;  /* 0x0007100701007387 */ /* 0x0003e20000100800 */
[----:B0-----:R-:W-:Y:S02]  /*bcc0*/  IADD3 R8, P4, PT, R12, R2, RZ ;  /* 0x000000020c087210 */ /* 0x001fe40007f9e0ff */
[-C--:B-1----:R-:W-:Y:S02]  /*bcd0*/  LEA.HI.X.SX32 R7, R24, R3.reuse, 0x1, P3 ;  /* 0x0000000318077211 */ /* 0x082fe400018f0eff */
[----:B------:R-:W2:Y:S04]  /*bce0*/  LDL.LU R24, [R1+0xcc] ;  /* 0x0000cc0001187983 */ /* 0x000ea80000300800 */
[----:B------:R-:W-:Y:S04]  /*bcf0*/  STL [R1+0x730], R8 ;  /* 0x0007300801007387 */ /* 0x000fe80000100800 */
[----:B------:R0:W-:Y:S02]  /*bd00*/  STL [R1+0x714], R7 ;  /* 0x0007140701007387 */ /* 0x0001e40000100800 */
[----:B0-----:R-:W-:-:S02]  /*bd10*/  LEA.HI.X.SX32 R7, R16, R3, 0x1, P2 ;  /* 0x0000000310077211 */ /* 0x001fc400010f0eff */
[----:B------:R-:W2:Y:S01]  /*bd20*/  LDL.LU R16, [R1+0xd0] ;  /* 0x0000d00001107983 */ /* 0x000ea20000300800 */
[----:B------:R-:W-:-:S05]  /*bd30*/  IADD3 R8, P3, PT, R11, R2, RZ ;  /* 0x000000020b087210 */ /* 0x000fca0007f7e0ff */
[----:B------:R0:W-:Y:S04]  /*bd40*/  STL [R1+0x738], R8 ;  /* 0x0007380801007387 */ /* 0x0001e80000100800 */
[----:B------:R1:W-:Y:S01]  /*bd50*/  STL [R1+0x718], R7 ;  /* 0x0007180701007387 */ /* 0x0003e20000100800 */
[-C--:B0-----:R-:W-:Y:S02]  /*bd60*/  IADD3 R8, P2, PT, R27, R2.reuse, RZ ;  /* 0x000000021b087210 */ /* 0x081fe40007f5e0ff */
[----:B-1----:R-:W-:Y:S02]  /*bd70*/  LEA.HI.X.SX32 R7, R15, R3, 0x1, P1 ;  /* 0x000000030f077211 */ /* 0x002fe400008f0eff */
[----:B------:R-:W2:Y:S04]  /*bd80*/  LDL.LU R15, [R1+0xd4] ;  /* 0x0000d400010f7983 */ /* 0x000ea80000300800 */
[----:B------:R0:W-:Y:S04]  /*bd90*/  STL [R1+0x740], R8 ;  /* 0x0007400801007387 */ /* 0x0001e80000100800 */
[----:B------:R1:W-:Y:S01]  /*bda0*/  STL [R1+0x71c], R7 ;  /* 0x00071c0701007387 */ /* 0x0003e20000100800 */
[----:B0-----:R-:W-:-:S02]  /*bdb0*/  IADD3 R8, P1, PT, R29, R2, RZ ;  /* 0x000000021d087210 */ /* 0x001fc40007f3e0ff */
[-C--:B-1----:R-:W-:Y:S02]  /*bdc0*/  LEA.HI.X.SX32 R7, R14, R3.reuse, 0x1, P6 ;  /* 0x000000030e077211 */ /* 0x082fe400030f0eff */
[----:B------:R-:W2:Y:S04]  /*bdd0*/  LDL.LU R14, [R1+0xd8] ;  /* 0x0000d800010e7983 */ /* 0x000ea80000300800 */
[----:B------:R-:W-:Y:S04]  /*bde0*/  STL [R1+0x748], R8 ;  /* 0x0007480801007387 */ /* 0x000fe80000100800 */
[----:B------:R0:W-:Y:S02]  /*bdf0*/  STL [R1+0x720], R7 ;  /* 0x0007200701007387 */ /* 0x0001e40000100800 */
[----:B0-----:R-:W-:-:S02]  /*be00*/  LEA.HI.X.SX32 R7, R13, R3, 0x1, P5 ;  /* 0x000000030d077211 */ /* 0x001fc400028f0eff */
[----:B------:R-:W2:Y:S01]  /*be10*/  LDL.LU R13, [R1+0xdc] ;  /* 0x0000dc00010d7983 */ /* 0x000ea20000300800 */
[----:B------:R-:W-:-:S05]  /*be20*/  IADD3 R8, P6, PT, R6, R2, RZ ;  /* 0x0000000206087210 */ /* 0x000fca0007fde0ff */
[----:B------:R-:W-:Y:S04]  /*be30*/  STL [R1+0x750], R8 ;  /* 0x0007500801007387 */ /* 0x000fe80000100800 */
[----:B------:R0:W-:Y:S02]  /*be40*/  STL [R1+0x724], R7 ;  /* 0x0007240701007387 */ /* 0x0001e40000100800 */
[----:B0-----:R-:W-:Y:S02]  /*be50*/  LEA.HI.X.SX32 R7, R12, R3, 0x1, P4 ;  /* 0x000000030c077211 */ /* 0x001fe400020f0eff */
[----:B------:R-:W2:Y:S01]  /*be60*/  LDL.LU R12, [R1+0xe0] ;  /* 0x0000e000010c7983 */ /* 0x000ea20000300800 */
[----:B------:R-:W-:-:S05]  /*be70*/  IADD3 R8, P5, PT, R5, R2, RZ ;  /* 0x0000000205087210 */ /* 0x000fca0007fbe0ff */
[----:B------:R-:W-:Y:S04]  /*be80*/  STL [R1+0x758], R8 ;  /* 0x0007580801007387 */ /* 0x000fe80000100800 */
[----:B------:R0:W-:Y:S02]  /*be90*/  STL [R1+0x72c], R7 ;  /* 0x00072c0701007387 */ /* 0x0001e40000100800 */
[----:B0-----:R-:W-:Y:S02]  /*bea0*/  LEA.HI.X.SX32 R7, R11, R3, 0x1, P3 ;  /* 0x000000030b077211 */ /* 0x001fe400018f0eff */
[----:B------:R-:W2:Y:S01]  /*beb0*/  LDL.LU R11, [R1+0xe4] ;  /* 0x0000e400010b7983 */ /* 0x000ea20000300800 */
[----:B---3--:R-:W-:-:S05]  /*bec0*/  IADD3 R8, P4, PT, R4, R2, RZ ;  /* 0x0000000204087210 */ /* 0x008fca0007f9e0ff */
[----:B------:R-:W-:Y:S04]  /*bed0*/  STL [R1+0x760], R8 ;  /* 0x0007600801007387 */ /* 0x000fe80000100800 */
[----:B------:R0:W-:Y:S02]  /*bee0*/  STL [R1+0x734], R7 ;  /* 0x0007340701007387 */ /* 0x0001e40000100800 */
[----:B0-----:R-:W-:Y:S02]  /*bef0*/  LEA.HI.X.SX32 R7, R27, R3, 0x1, P2 ;  /* 0x000000031b077211 */ /* 0x001fe400010f0eff */
[----:B------:R-:W3:Y:S01]  /*bf00*/  LDL.LU R27, [R1+0xe8] ;  /* 0x0000e800011b7983 */ /* 0x000ee20000300800 */
[----:B-----5:R-:W-:-:S05]  /*bf10*/  IADD3 R8, P3, PT, R28, R2, RZ ;  /* 0x000000021c087210 */ /* 0x020fca0007f7e0ff */
[----:B------:R4:W-:Y:S04]  /*bf20*/  STL [R1+0x768], R8 ;  /* 0x0007680801007387 */ /* 0x0009e80000100800 */
[----:B------:R0:W-:Y:S01]  /*bf30*/  STL [R1+0x73c], R7 ;  /* 0x00073c0701007387 */ /* 0x0001e20000100800 */
[-C--:B----4-:R-:W-:Y:S02]  /*bf40*/  IADD3 R8, P2, PT, R19, R2.reuse, RZ ;  /* 0x0000000213087210 */ /* 0x090fe40007f5e0ff */
[----:B0-----:R-:W-:Y:S02]  /*bf50*/  LEA.HI.X.SX32 R7, R29, R3, 0x1, P1 ;  /* 0x000000031d077211 */ /* 0x001fe400008f0eff */
[----:B------:R-:W4:Y:S04]  /*bf60*/  LDL.LU R29, [R1+0x110] ;  /* 0x00011000011d7983 */ /* 0x000f280000300800 */
[----:B------:R0:W-:Y:S04]  /*bf70*/  STL [R1+0x770], R8 ;  /* 0x0007700801007387 */ /* 0x0001e80000100800 */
[----:B------:R1:W-:Y:S01]  /*bf80*/  STL [R1+0x744], R7 ;  /* 0x0007440701007387 */ /* 0x0003e20000100800 */
[----:B0-----:R-:W-:-:S02]  /*bf90*/  IADD3 R8, P1, PT, R17, R2, RZ ;  /* 0x0000000211087210 */ /* 0x001fc40007f3e0ff */
[----:B-1----:R-:W-:Y:S02]  /*bfa0*/  LEA.HI.X.SX32 R7, R6, R3, 0x1, P6 ;  /* 0x0000000306077211 */ /* 0x002fe400030f0eff */
[----:B------:R-:W5:Y:S04]  /*bfb0*/  LDL.LU R6, [R1+0x114] ;  /* 0x0001140001067983 */ /* 0x000f680000300800 */
[----:B------:R0:W-:Y:S04]  /*bfc0*/  STL [R1+0x778], R8 ;  /* 0x0007780801007387 */ /* 0x0001e80000100800 */
[----:B------:R1:W-:Y:S01]  /*bfd0*/  STL [R1+0x74c], R7 ;  /* 0x00074c0701007387 */ /* 0x0003e20000100800 */
[----:B0-----:R-:W-:-:S02]  /*bfe0*/  IADD3 R8, P6, PT, R21, R2, RZ ;  /* 0x0000000215087210 */ /* 0x001fc40007fde0ff */
[-C--:B-1----:R-:W-:Y:S02]  /*bff0*/  LEA.HI.X.SX32 R7, R5, R3.reuse, 0x1, P5 ;  /* 0x0000000305077211 */ /* 0x082fe400028f0eff */
[----:B------:R-:W5:Y:S04]  /*c000*/  LDL.LU R5, [R1+0x124] ;  /* 0x0001240001057983 */ /* 0x000f680000300800 */
[----:B------:R-:W-:Y:S04]  /*c010*/  STL [R1+0x780], R8 ;  /* 0x0007800801007387 */ /* 0x000fe80000100800 */
[----:B------:R0:W-:Y:S02]  /*c020*/  STL [R1+0x754], R7 ;  /* 0x0007540701007387 */ /* 0x0001e40000100800 */
[----:B0-----:R-:W-:-:S02]  /*c030*/  LEA.HI.X.SX32 R7, R4, R3, 0x1, P4 ;  /* 0x0000000304077211 */ /* 0x001fc400020f0eff */
[----:B------:R-:W5:Y:S01]  /*c040*/  LDL.LU R4, [R1+0x128] ;  /* 0x0001280001047983 */ /* 0x000f620000300800 */
[----:B--2---:R-:W-:-:S05]  /*c050*/  IADD3 R8, P5, PT, R24, R2, RZ ;  /* 0x0000000218087210 */ /* 0x004fca0007fbe0ff */
        /* <DEDUP_REMOVED lines=39> */
[----:B----4-:R-:W-:-:S05]  /*c2d0*/  IADD3 R8, P3, PT, R29, R2, RZ ;  /* 0x000000021d087210 */ /* 0x010fca0007f7e0ff */
[----:B------:R5:W-:Y:S04]  /*c2e0*/  STL [R1+0x7c8], R8 ;  /* 0x0007c80801007387 */ /* 0x000be80000100800 */
[----:B------:R0:W-:Y:S01]  /*c2f0*/  STL [R1+0x79c], R7 ;  /* 0x00079c0701007387 */ /* 0x0001e20000100800 */
[-C--:B-----5:R-:W-:Y:S02]  /*c300*/  IADD3 R8, P2, PT, R6, R2.reuse, RZ ;  /* 0x0000000206087210 */ /* 0x0a0fe40007f5e0ff */
        /* <DEDUP_REMOVED lines=16> */
[-C--:B------:R-:W-:Y:S02]  /*c410*/  LEA.HI.X.SX32 R6, R6, R3.reuse, 0x1, P2 ;  /* 0x0000000306067211 */ /* 0x080fe400010f0eff */
[-C--:B------:R-:W-:Y:S02]  /*c420*/  LEA.HI.X.SX32 R5, R5, R3.reuse, 0x1, P1 ;  /* 0x0000000305057211 */ /* 0x080fe400008f0eff */
[----:B------:R-:W-:Y:S02]  /*c430*/  LEA.HI.X.SX32 R4, R4, R3, 0x1, P6 ;  /* 0x0000000304047211 */ /* 0x000fe400030f0eff */
[----:B--2---:R-:W-:-:S05]  /*c440*/  IADD3 R8, P5, PT, R28, R2, RZ ;  /* 0x000000021c087210 */ /* 0x004fca0007fbe0ff */
[----:B------:R-:W-:Y:S04]  /*c450*/  STL [R1+0x7e8], R8 ;  /* 0x0007e80801007387 */ /* 0x000fe80000100800 */
[----:B------:R0:W-:Y:S02]  /*c460*/  STL [R1+0x7bc], R7 ;  /* 0x0007bc0701007387 */ /* 0x0001e40000100800 */
[----:B0-----:R-:W-:Y:S02]  /*c470*/  LEA.HI.X.SX32 R7, R29, R3, 0x1, P3 ;  /* 0x000000031d077211 */ /* 0x001fe400018f0eff */
[----:B------:R-:W2:Y:S01]  /*c480*/  LDL.LU R29, [R1+0x16c] ;  /* 0x00016c00011d7983 */ /* 0x000ea20000300800 */
[----:B------:R-:W-:-:S05]  /*c490*/  IADD3 R8, P4, PT, R19, R2, RZ ;  /* 0x0000000213087210 */ /* 0x000fca0007f9e0ff */
[----:B------:R-:W-:Y:S04]  /*c4a0*/  STL [R1+0x7f0], R8 ;  /* 0x0007f00801007387 */ /* 0x000fe80000100800 */
[----:B------:R0:W-:Y:S04]  /*c4b0*/  STL [R1+0x7c4], R7 ;  /* 0x0007c40701007387 */ /* 0x0001e80000100800 */
[----:B0-----:R-:W2:Y:S01]  /*c4c0*/  LDL.LU R7, [R1+0x174] ;  /* 0x0001740001077983 */ /* 0x001ea20000300800 */
        /* <DEDUP_REMOVED lines=10> */
[----:B------:R0:W-:Y:S01]  /*c570*/  STL [R1+0x7dc], R4 ;  /* 0x0007dc0401007387 */ /* 0x0001e20000100800 */
[----:B------:R-:W-:-:S03]  /*c580*/  LEA.HI.X.SX32 R9, R28, R3, 0x1, P5 ;  /* 0x000000031c097211 */ /* 0x000fc600028f0eff */
[----:B0-----:R-:W2:Y:S01]  /*c590*/  LDL.LU R4, [R1+0x190] ;  /* 0x0001900001047983 */ /* 0x001ea20000300800 */
[----:B------:R-:W-:-:S05]  /*c5a0*/  IADD3 R8, P6, PT, R16, R2, RZ ;  /* 0x0000000210087210 */ /* 0x000fca0007fde0ff */
[----:B------:R-:W-:Y:S04]  /*c5b0*/  STL [R1+0x810], R8 ;  /* 0x0008100801007387 */ /* 0x000fe80000100800 */
[----:B------:R0:W-:Y:S04]  /*c5c0*/  STL [R1+0x7e4], R9 ;  /* 0x0007e40901007387 */ /* 0x0001e80000100800 */
[----:B------:R-:W2:Y:S01]  /*c5d0*/  LDL.LU R28, [R1+0x194] ;  /* 0x00019400011c7983 */ /* 0x000ea20000300800 */
[----:B0-----:R-:W-:Y:S02]  /*c5e0*/  LEA.HI.X.SX32 R9, R19, R3, 0x1, P4 ;  /* 0x0000000313097211 */ /* 0x001fe400020f0eff */
[----:B------:R-:W-:-:S05]  /*c5f0*/  IADD3 R8, P5, PT, R15, R2, RZ ;  /* 0x000000020f087210 */ /* 0x000fca0007fbe0ff */
[----:B------:R-:W-:Y:S04]  /*c600*/  STL [R1+0x818], R8 ;  /* 0x0008180801007387 */ /* 0x000fe80000100800 */
[----:B------:R0:W-:Y:S04]  /*c610*/  STL [R1+0x7ec], R9 ;  /* 0x0007ec0901007387 */ /* 0x0001e80000100800 */
[----:B------:R-:W2:Y:S01]  /*c620*/  LDL.LU R19, [R1+0x18c] ;  /* 0x00018c0001137983 */ /* 0x000ea20000300800 */
[----:B0-----:R-:W-:Y:S02]  /*c630*/  LEA.HI.X.SX32 R9, R17, R3, 0x1, P3 ;  /* 0x0000000311097211 */ /* 0x001fe400018f0eff */
[----:B---3--:R-:W-:-:S05]  /*c640*/  IADD3 R8, P4, PT, R14, R2, RZ ;  /* 0x000000020e087210 */ /* 0x008fca0007f9e0ff */
[----:B------:R-:W-:Y:S04]  /*c650*/  STL [R1+0x820], R8 ;  /* 0x0008200801007387 */ /* 0x000fe80000100800 */
[----:B------:R0:W-:Y:S04]  /*c660*/  STL [R1+0x7f4], R9 ;  /* 0x0007f40901007387 */ /* 0x0001e80000100800 */
[----:B------:R-:W3:Y:S01]  /*c670*/  LDL.LU R17, [R1+0x180] ;  /* 0x0001800001117983 */ /* 0x000ee20000300800 */
[----:B0-----:R-:W-:Y:S02]  /*c680*/  LEA.HI.X.SX32 R9, R21, R3, 0x1, P2 ;  /* 0x0000000315097211 */ /* 0x001fe400010f0eff */
[----:B----4-:R-:W-:-:S05]  /*c690*/  IADD3 R8, P3, PT, R13, R2, RZ ;  /* 0x000000020d087210 */ /* 0x010fca0007f7e0ff */
[----:B------:R-:W-:Y:S04]  /*c6a0*/  STL [R1+0x828], R8 ;  /* 0x0008280801007387 */ /* 0x000fe80000100800 */
[----:B------:R0:W-:Y:S04]  /*c6b0*/  STL [R1+0x7fc], R9 ;  /* 0x0007fc0901007387 */ /* 0x0001e80000100800 */
[----:B------:R-:W4:Y:S01]  /*c6c0*/  LDL.LU R21, [R1+0x17c] ;  /* 0x00017c0001157983 */ /* 0x000f220000300800 */
[----:B0-----:R-:W-:Y:S02]  /*c6d0*/  LEA.HI.X.SX32 R9, R24, R3, 0x1, P1 ;  /* 0x0000000318097211 */ /* 0x001fe400008f0eff */
[----:B-----5:R-:W-:-:S05]  /*c6e0*/  IADD3 R8, P2, PT, R12, R2, RZ ;  /* 0x000000020c087210 */ /* 0x020fca0007f5e0ff */
[----:B------:R0:W-:Y:S04]  /*c6f0*/  STL [R1+0x830], R8 ;  /* 0x0008300801007387 */ /* 0x0001e80000100800 */
[----:B------:R1:W-:Y:S04]  /*c700*/  STL [R1+0x804], R9 ;  /* 0x0008040901007387 */ /* 0x0003e80000100800 */
[----:B------:R-:W5:Y:S01]  /*c710*/  LDL.LU R24, [R1+0x178] ;  /* 0x0001780001187983 */ /* 0x000f620000300800 */
[----:B0-----:R-:W-:Y:S02]  /*c720*/  IADD3 R8, P1, PT, R11, R2, RZ ;  /* 0x000000020b087210 */ /* 0x001fe40007f3e0ff */
[----:B-1----:R-:W-:-:S03]  /*c730*/  LEA.HI.X.SX32 R9, R16, R3, 0x1, P6 ;  /* 0x0000000310097211 */ /* 0x002fc600030f0eff */
[----:B------:R-:W-:Y:S04]  /*c740*/  STL [R1+0x838], R8 ;  /* 0x0008380801007387 */ /* 0x000fe80000100800 */
[----:B------:R0:W-:Y:S04]  /*c750*/  STL [R1+0x80c], R9 ;  /* 0x00080c0901007387 */ /* 0x0001e80000100800 */
[----:B------:R-:W5:Y:S01]  /*c760*/  LDL.LU R16, [R1+0x170] ;  /* 0x0001700001107983 */ /* 0x000f620000300800 */
[----:B0-----:R-:W-:Y:S02]  /*c770*/  LEA.HI.X.SX32 R9, R15, R3, 0x1, P5 ;  /* 0x000000030f097211 */ /* 0x001fe400028f0eff */
[----:B------:R-:W-:-:S05]  /*c780*/  IADD3 R8, P6, PT, R27, R2, RZ ;  /* 0x000000021b087210 */ /* 0x000fca0007fde0ff */
[----:B------:R-:W-:Y:S04]  /*c790*/  STL [R1+0x840], R8 ;  /* 0x0008400801007387 */ /* 0x000fe80000100800 */
[----:B------:R0:W-:Y:S04]  /*c7a0*/  STL [R1+0x814], R9 ;  /* 0x0008140901007387 */ /* 0x0001e80000100800 */
[----:B------:R-:W5:Y:S01]  /*c7b0*/  LDL.LU R15, [R1+0x15c] ;  /* 0x00015c00010f7983 */ /* 0x000f620000300800 */
[----:B0-----:R-:W-:Y:S02]  /*c7c0*/  LEA.HI.X.SX32 R9, R14, R3, 0x1, P4 ;  /* 0x000000030e097211 */ /* 0x001fe400020f0eff */
[----:B--2---:R-:W-:-:S05]  /*c7d0*/  IADD3 R8, P5, PT, R29, R2, RZ ;  /* 0x000000021d087210 */ /* 0x004fca0007fbe0ff */
[----:B------:R-:W-:Y:S04]  /*c7e0*/  STL [R1+0x848], R8 ;  /* 0x0008480801007387 */ /* 0x000fe80000100800 */
[----:B------:R0:W-:Y:S04]  /*c7f0*/  STL [R1+0x81c], R9 ;  /* 0x00081c0901007387 */ /* 0x0001e80000100800 */
[----:B------:R-:W2:Y:S01]  /*c800*/  LDL.LU R14, [R1+0x158] ;  /* 0x00015800010e7983 */ /* 0x000ea20000300800 */
[----:B0-----:R-:W-:Y:S02]  /*c810*/  LEA.HI.X.SX32 R9, R13, R3, 0x1, P3 ;  /* 0x000000030d097211 */ /* 0x001fe400018f0eff */
[----:B------:R-:W-:-:S05]  /*c820*/  IADD3 R8, P4, PT, R7, R2, RZ ;  /* 0x0000000207087210 */ /* 0x000fca0007f9e0ff */
[----:B------:R0:W-:Y:S04]  /*c830*/  STL [R1+0x850], R8 ;  /* 0x0008500801007387 */ /* 0x0001e80000100800 */
[----:B------:R1:W-:Y:S04]  /*c840*/  STL [R1+0x824], R9 ;  /* 0x0008240901007387 */ /* 0x0003e80000100800 */
[----:B------:R-:W2:Y:S01]  /*c850*/  LDL.LU R13, [R1+0x154] ;  /* 0x00015400010d7983 */ /* 0x000ea20000300800 */
[----:B0-----:R-:W-:Y:S02]  /*c860*/  IADD3 R8, P3, PT, R6, R2, RZ ;  /* 0x0000000206087210 */ /* 0x001fe40007f7e0ff */
[----:B-1----:R-:W-:-:S03]  /*c870*/  LEA.HI.X.SX32 R9, R12, R3, 0x1, P2 ;  /* 0x000000030c097211 */ /* 0x002fc600010f0eff */
[----:B------:R0:W-:Y:S04]  /*c880*/  STL [R1+0x858], R8 ;  /* 0x0008580801007387 */ /* 0x0001e80000100800 */
[----:B------:R-:W2:Y:S04]  /*c890*/  LDL.LU R12, [R1+0x148] ;  /* 0x00014800010c7983 */ /* 0x000ea80000300800 */
[----:B------:R1:W-:Y:S01]  /*c8a0*/  STL [R1+0x82c], R9 ;  /* 0x00082c0901007387 */ /* 0x0003e20000100800 */
        /* <DEDUP_REMOVED lines=8> */
[----:B------:R-:W2:Y:S01]  /*c930*/  LDL.LU R27, [R1+0x11c] ;  /* 0x00011c00011b7983 */ /* 0x000ea20000300800 */
[----:B0-----:R-:W-:-:S03]  /*c940*/  IADD3 R8, P6, PT, R28, R2, RZ ;  /* 0x000000021c087210 */ /* 0x001fc60007fde0ff */
[----:B------:R0:W-:Y:S04]  /*c950*/  STL [R1+0x83c], R9 ;  /* 0x00083c0901007387 */ /* 0x0001e80000100800 */
[----:B------:R1:W-:Y:S01]  /*c960*/  STL [R1+0x870], R8 ;  /* 0x0008700801007387 */ /* 0x0003e20000100800 */
[----:B0-----:R-:W-:-:S03]  /*c970*/  LEA.HI.X.SX32 R9, R29, R3, 0x1, P5 ;  /* 0x000000031d097211 */ /* 0x001fc600028f0eff */
[----:B------:R-:W2:Y:S04]  /*c980*/  LDL.LU R29, [R1+0x118] ;  /* 0x00011800011d7983 */ /* 0x000ea80000300800 */
[----:B------:R0:W-:Y:S01]  /*c990*/  STL [R1+0x844], R9 ;  /* 0x0008440901007387 */ /* 0x0001e20000100800 */
[----:B-1----:R-:W-:Y:S02]  /*c9a0*/  IADD3 R8, P5, PT, R19, R2, RZ ;  /* 0x0000000213087210 */ /* 0x002fe40007fbe0ff */
[----:B0-----:R-:W-:-:S03]  /*c9b0*/  LEA.HI.X.SX32 R9, R7, R3, 0x1, P4 ;  /* 0x0000000307097211 */ /* 0x001fc600020f0eff */
[----:B------:R0:W-:Y:S04]  /*c9c0*/  STL [R1+0x878], R8 ;  /* 0x0008780801007387 */ /* 0x0001e80000100800 */
[----:B------:R-:W-:Y:S01]  /*c9d0*/  STL [R1+0x84c], R9 ;  /* 0x00084c0901007387 */ /* 0x000fe20000100800 */
[----:B0-----:R-:W-:-:S03]  /*c9e0*/  LEA.HI.X.SX32 R8, R6, R3, 0x1, P3 ;  /* 0x0000000306087211 */ /* 0x001fc600018f0eff */
[----:B------:R-:W2:Y:S01]  /*c9f0*/  LDL.LU R6, [R1+0x10c] ;  /* 0x00010c0001067983 */ /* 0x000ea20000300800 */
[----:B---3--:R-:W-:-:S05]  /*ca00*/  IADD3 R7, P4, PT, R17, R2, RZ ;  /* 0x0000000211077210 */ /* 0x008fca0007f9e0ff */
[----:B------:R-:W-:Y:S04]  /*ca10*/  STL [R1+0x880], R7 ;  /* 0x0008800701007387 */ /* 0x000fe80000100800 */
[----:B------:R0:W-:Y:S02]  /*ca20*/  STL [R1+0x854], R8 ;  /* 0x0008540801007387 */ /* 0x0001e40000100800 */
[-C--:B0-----:R-:W-:Y:S02]  /*ca30*/  LEA.HI.X.SX32 R8, R5, R3.reuse, 0x1, P2 ;  /* 0x0000000305087211 */ /* 0x081fe400010f0eff */
[----:B------:R-:W3:Y:S01]  /*ca40*/  LDL.LU R5, [R1+0x108] ;  /* 0x0001080001057983 */ /* 0x000ee20000300800 */
[----:B----4-:R-:W-:Y:S02]  /*ca50*/  IADD3 R7, P3, PT, R21, R2, RZ ;  /* 0x0000000215077210 */ /* 0x010fe40007f7e0ff */
[----:B------:R-:W-:-:S03]  /*ca60*/  LEA.HI.X.SX32 R4, R4, R3, 0x1, P1 ;  /* 0x0000000304047211 */ /* 0x000fc600008f0eff */
[----:B------:R-:W-:Y:S04]  /*ca70*/  STL [R1+0x888], R7 ;  /* 0x0008880701007387 */ /* 0x000fe80000100800 */
[----:B------:R0:W-:Y:S04]  /*ca80*/  STL [R1+0x85c], R8 ;  /* 0x00085c0801007387 */ /* 0x0001e80000100800 */
[----:B0-----:R-:W4:Y:S01]  /*ca90*/  LDL.LU R8, [R1+0x104] ;  /* 0x0001040001087983 */ /* 0x001f220000300800 */
[----:B-----5:R-:W-:-:S05]  /*caa0*/  IADD3 R7, P2, PT, R24, R2, RZ ;  /* 0x0000000218077210 */ /* 0x020fca0007f5e0ff */
[----:B------:R0:W-:Y:S04]  /*cab0*/  STL [R1+0x890], R7 ;  /* 0x0008900701007387 */ /* 0x0001e80000100800 */
[----:B------:R1:W-:Y:S01]  /*cac0*/  STL [R1+0x864], R4 ;  /* 0x0008640401007387 */ /* 0x0003e20000100800 */
[-C--:B0-----:R-:W-:Y:S02]  /*cad0*/  LEA.HI.X.SX32 R7, R28, R3.reuse, 0x1, P6 ;  /* 0x000000031c077211 */ /* 0x081fe400030f0eff */
[----:B------:R-:W-:Y:S01]  /*cae0*/  IADD3 R9, P1, PT, R16, R2, RZ ;  /* 0x0000000210097210 */ /* 0x000fe20007f3e0ff */
[----:B-1----:R-:W5:Y:S04]  /*caf0*/  LDL.LU R4, [R1+0x100] ;  /* 0x0001000001047983 */ /* 0x002f680000300800 */
[----:B------:R-:W-:Y:S04]  /*cb00*/  STL [R1+0x898], R9 ;  /* 0x0008980901007387 */ /* 0x000fe80000100800 */
[----:B------:R0:W-:Y:S04]  /*cb10*/  STL [R1+0x86c], R7 ;  /* 0x00086c0701007387 */ /* 0x0001e80000100800 */
[----:B------:R-:W5:Y:S01]  /*cb20*/  LDL.LU R28, [R1+0xfc] ;  /* 0x0000fc00011c7983 */ /* 0x000f620000300800 */
[----:B0-----:R-:W-:-:S02]  /*cb30*/  LEA.HI.X.SX32 R7, R19, R3, 0x1, P5 ;  /* 0x0000000313077211 */ /* 0x001fc400028f0eff */
[----:B------:R-:W-:-:S05]  /*cb40*/  IADD3 R9, P6, PT, R15, R2, RZ ;  /* 0x000000020f097210 */ /* 0x000fca0007fde0ff */
[----:B------:R-:W-:Y:S04]  /*cb50*/  STL [R1+0x8a0], R9 ;  /* 0x0008a00901007387 */ /* 0x000fe80000100800 */
[----:B------:R0:W-:Y:S02]  /*cb60*/  STL [R1+0x874], R7 ;  /* 0x0008740701007387 */ /* 0x0001e40000100800 */
[----:B0-----:R-:W-:Y:S02]  /*cb70*/  LEA.HI.X.SX32 R7, R17, R3, 0x1, P4 ;  /* 0x0000000311077211 */ /* 0x001fe400020f0eff */
[----:B--2---:R-:W-:-:S05]  /*cb80*/  IADD3 R10, P5, PT, R14, R2, RZ ;  /* 0x000000020e0a7210 */ /* 0x004fca0007fbe0ff */
[----:B------:R-:W-:Y:S04]  /*cb90*/  STL [R1+0x8a8], R10 ;  /* 0x0008a80a01007387 */ /* 0x000fe80000100800 */
[----:B------:R-:W2:Y:S04]  /*cba0*/  LDL.LU R19, [R1+0xf8] ;  /* 0x0000f80001137983 */ /* 0x000ea80000300800 */
[----:B------:R0:W-:Y:S01]  /*cbb0*/  STL [R1+0x87c], R7 ;  /* 0x00087c0701007387 */ /* 0x0001e20000100800 */
[----:B------:R-:W-:-:S05]  /*cbc0*/  IADD3 R9, P4, PT, R13, R2, RZ ;  /* 0x000000020d097210 */ /* 0x000fca0007f9e0ff */
[----:B------:R1:W-:Y:S04]  /*cbd0*/  STL [R1+0x8b0], R9 ;  /* 0x0008b00901007387 */ /* 0x0003e80000100800 */
[----:B------:R-:W2:Y:S01]  /*cbe0*/  LDL.LU R17, [R1+0xf4] ;  /* 0x0000f40001117983 */ /* 0x000ea20000300800 */
[----:B0-----:R-:W-:Y:S02]  /*cbf0*/  LEA.HI.X.SX32 R7, R21, R3, 0x1, P3 ;  /* 0x0000000315077211 */ /* 0x001fe400018f0eff */
[----:B-1----:R-:W-:-:S03]  /*cc00*/  IADD3 R9, P3, PT, R12, R2, RZ ;  /* 0x000000020c097210 */ /* 0x002fc60007f7e0ff */
[----:B------:R0:W-:Y:S04]  /*cc10*/  STL [R1+0x884], R7 ;  /* 0x0008840701007387 */ /* 0x0001e80000100800 */
[----:B------:R1:W-:Y:S04]  /*cc20*/  STL [R1+0x8b8], R9 ;  /* 0x0008b80901007387 */ /* 0x0003e80000100800 */
[----:B------:R-:W2:Y:S01]  /*cc30*/  LDL.LU R21, [R1+0xf0] ;  /* 0x0000f00001157983 */ /* 0x000ea20000300800 */
[----:B0-----:R-:W-:-:S05]  /*cc40*/  LEA.HI.X.SX32 R7, R24, R3, 0x1, P2 ;  /* 0x0000000318077211 */ /* 0x001fca00010f0eff */
[----:B------:R0:W-:Y:S01]  /*cc50*/  STL [R1+0x88c], R7 ;  /* 0x00088c0701007387 */ /* 0x0001e20000100800 */
[----:B-1----:R-:W-:Y:S02]  /*cc60*/  IADD3 R9, P2, PT, R11, R2, RZ ;  /* 0x000000020b097210 */ /* 0x002fe40007f5e0ff */
[----:B0-----:R-:W-:-:S03]  /*cc70*/  LEA.HI.X.SX32 R7, R16, R3, 0x1, P1 ;  /* 0x0000000310077211 */ /* 0x001fc600008f0eff */
[----:B------:R0:W-:Y:S04]  /*cc80*/  STL [R1+0x8c0], R9 ;  /* 0x0008c00901007387 */ /* 0x0001e80000100800 */
[----:B------:R-:W2:Y:S04]  /*cc90*/  LDL.LU R24, [R1+0xec] ;  /* 0x0000ec0001187983 */ /* 0x000ea80000300800 */
[----:B------:R1:W-:Y:S01]  /*cca0*/  STL [R1+0x894], R7 ;  /* 0x0008940701007387 */ /* 0x0003e20000100800 */
[----:B0-----:R-:W-:-:S05]  /*ccb0*/  IADD3 R9, P1, PT, R27, R2, RZ ;  /* 0x000000021b097210 */ /* 0x001fca0007f3e0ff */
[----:B------:R0:W-:Y:S04]  /*ccc0*/  STL [R1+0x8c8], R9 ;  /* 0x0008c80901007387 */ /* 0x0001e80000100800 */
[----:B------:R-:W2:Y:S01]  /*ccd0*/  LDL.LU R16, [R1+0xbc] ;  /* 0x0000bc0001107983 */ /* 0x000ea20000300800 */
[----:B-1----:R-:W-:-:S05]  /*cce0*/  LEA.HI.X.SX32 R7, R15, R3, 0x1, P6 ;  /* 0x000000030f077211 */ /* 0x002fca00030f0eff */
[----:B------:R1:W-:Y:S01]  /*ccf0*/  STL [R1+0x89c], R7 ;  /* 0x00089c0701007387 */ /* 0x0003e20000100800 */
[----:B0-----:R-:W-:-:S05]  /*cd00*/  IADD3 R9, P6, PT, R29, R2, RZ ;  /* 0x000000021d097210 */ /* 0x001fca0007fde0ff */
[----:B------:R-:W-:Y:S04]  /*cd10*/  STL [R1+0x8d0], R9 ;  /* 0x0008d00901007387 */ /* 0x000fe80000100800 */
[----:B------:R-:W2:Y:S01]  /*cd20*/  LDL.LU R15, [R1+0xb8] ;  /* 0x0000b800010f7983 */ /* 0x000ea20000300800 */
[----:B-1----:R-:W-:-:S05]  /*cd30*/  LEA.HI.X.SX32 R7, R14, R3, 0x1, P5 ;  /* 0x000000030e077211 */ /* 0x002fca00028f0eff */
        /* <DEDUP_REMOVED lines=9> */
[----:B------:R4:W-:Y:S04]  /*cdd0*/  STL [R1+0x8e0], R9 ;  /* 0x0008e00901007387 */ /* 0x0009e80000100800 */
[----:B------:R0:W-:Y:S04]  /*cde0*/  STL [R1+0x8b4], R7 ;  /* 0x0008b40701007387 */ /* 0x0001e80000100800 */
[----:B------:R-:W3:Y:S01]  /*cdf0*/  LDL.LU R12, [R1+0xac] ;  /* 0x0000ac00010c7983 */ /* 0x000ee20000300800 */
[----:B----4-:R-:W-:Y:S02]  /*ce00*/  IADD3 R9, P3, PT, R8, R2, RZ ;  /* 0x0000000208097210 */ /* 0x010fe40007f7e0ff */
[----:B0-----:R-:W-:-:S03]  /*ce10*/  LEA.HI.X.SX32 R7, R11, R3, 0x1, P2 ;  /* 0x000000030b077211 */ /* 0x001fc600010f0eff */
[----:B------:R5:W-:Y:S04]  /*ce20*/  STL [R1+0x8e8], R9 ;  /* 0x0008e80901007387 */ /* 0x000be80000100800 */
[----:B------:R-:W4:Y:S04]  /*ce30*/  LDL.LU R11, [R1+0xa8] ;  /* 0x0000a800010b7983 */ /* 0x000f280000300800 */
[----:B------:R0:W-:Y:S01]  /*ce40*/  STL [R1+0x8bc], R7 ;  /* 0x0008bc0701007387 */ /* 0x0001e20000100800 */
[----:B-----5:R-:W-:Y:S02]  /*ce50*/  IADD3 R9, P2, PT, R4, R2, RZ ;  /* 0x0000000204097210 */ /* 0x020fe40007f5e0ff */
[----:B0-----:R-:W-:-:S03]  /*ce60*/  LEA.HI.X.SX32 R7, R27, R3, 0x1, P1 ;  /* 0x000000031b077211 */ /* 0x001fc600008f0eff */
[----:B------:R0:W-:Y:S04]  /*ce70*/  STL [R1+0x8f0], R9 ;  /* 0x0008f00901007387 */ /* 0x0001e80000100800 */
[----:B------:R-:W5:Y:S01]  /*ce80*/  LDL.LU R27, [R1+0xa4] ;  /* 0x0000a400011b7983 */ /* 0x000f620000300800 */
[----:B0-----:R-:W-:-:S03]  /*ce90*/  IADD3 R9, P1, PT, R28, R2, RZ ;  /* 0x000000021c097210 */ /* 0x001fc60007f3e0ff */
[----:B------:R0:W-:Y:S04]  /*cea0*/  STL [R1+0x8c4], R7 ;  /* 0x0008c40701007387 */ /* 0x0001e80000100800 */
[----:B------:R-:W-:Y:S01]  /*ceb0*/  STL [R1+0x8f8], R9 ;  /* 0x0008f80901007387 */ /* 0x000fe20000100800 */
[-C--:B------:R-:W-:Y:S02]  /*cec0*/  LEA.HI.X.SX32 R6, R6, R3.reuse, 0x1, P5 ;  /* 0x0000000306067211 */ /* 0x080fe400028f0eff */
[-C--:B0-----:R-:W-:Y:S02]  /*ced0*/  LEA.HI.X.SX32 R7, R29, R3.reuse, 0x1, P6 ;  /* 0x000000031d077211 */ /* 0x081fe400030f0eff */
[----:B------:R-:W5:Y:S04]  /*cee0*/  LDL.LU R29, [R1+0xa0] ;  /* 0x0000a000011d7983 */ /* 0x000f680000300800 */
[----:B------:R0:W-:Y:S01]  /*cef0*/  STL [R1+0x8cc], R7 ;  /* 0x0008cc0701007387 */ /* 0x0001e20000100800 */
[----:B------:R-:W-:-:S03]  /*cf00*/  LEA.HI.X.SX32 R5, R5, R3, 0x1, P4 ;  /* 0x0000000305057211 */ /* 0x000fc600020f0eff */
[----:B0-----:R-:W5:Y:S01]  /*cf10*/  LDL.LU R7, [R1+0x98] ;  /* 0x0000980001077983 */ /* 0x001f620000300800 */
[-C--:B------:R-:W-:Y:S02]  /*cf20*/  LEA.HI.X.SX32 R10, R8, R3.reuse, 0x1, P3 ;  /* 0x00000003080a7211 */ /* 0x080fe400018f0eff */
[----:B------:R-:W-:Y:S02]  /*cf30*/  LEA.HI.X.SX32 R8, R4, R3, 0x1, P2 ;  /* 0x0000000304087211 */ /* 0x000fe400010f0eff */
[----:B--2---:R-:W-:-:S05]  /*cf40*/  IADD3 R9, P6, PT, R19, R2, RZ ;  /* 0x0000000213097210 */ /* 0x004fca0007fde0ff */
        /* <DEDUP_REMOVED lines=8> */
[----:B------:R0:W-:Y:S04]  /*cfd0*/  STL [R1+0x910], R9 ;  /* 0x0009100901007387 */ /* 0x0001e80000100800 */
[----:B------:R-:W-:Y:S04]  /*cfe0*/  STL [R1+0x8e4], R10 ;  /* 0x0008e40a01007387 */ /* 0x000fe80000100800 */
[----:B------:R-:W2:Y:S01]  /*cff0*/  LDL.LU R4, [R1+0x74] ;  /* 0x0000740001047983 */ /* 0x000ea20000300800 */
[----:B0-----:R-:W-:-:S05]  /*d000*/  IADD3 R9, P3, PT, R24, R2, RZ ;  /* 0x0000000218097210 */ /* 0x001fca0007f7e0ff */
[----:B------:R0:W-:Y:S04]  /*d010*/  STL [R1+0x918], R9 ;  /* 0x0009180901007387 */ /* 0x0001e80000100800 */
[----:B------:R-:W-:Y:S01]  /*d020*/  STL [R1+0x8ec], R8 ;  /* 0x0008ec0801007387 */ /* 0x000fe20000100800 */
[----:B0-----:R-:W-:Y:S02]  /*d030*/  LEA.HI.X.SX32 R9, R28, R3, 0x1, P1 ;  /* 0x000000031c097211 */ /* 0x001fe400008f0eff */
[----:B------:R-:W-:-:S05]  /*d040*/  IADD3 R10, P2, PT, R16, R2, RZ ;  /* 0x00000002100a7210 */ /* 0x000fca0007f5e0ff */
[----:B------:R0:W-:Y:S04]  /*d050*/  STL [R1+0x920], R10 ;  /* 0x0009200a01007387 */ /* 0x0001e80000100800 */
[----:B------:R-:W2:Y:S01]  /*d060*/  LDL.LU R28, [R1+0x70] ;  /* 0x00007000011c7983 */ /* 0x000ea20000300800 */
[----:B0-----:R-:W-:-:S03]  /*d070*/  LEA.HI.X.SX32 R10, R19, R3, 0x1, P6 ;  /* 0x00000003130a7211 */ /* 0x001fc600030f0eff */
[----:B------:R0:W-:Y:S01]  /*d080*/  STL [R1+0x8f4], R9 ;  /* 0x0008f40901007387 */ /* 0x0001e20000100800 */
[----:B------:R-:W-:-:S05]  /*d090*/  IADD3 R8, P1, PT, R15, R2, RZ ;  /* 0x000000020f087210 */ /* 0x000fca0007f3e0ff */
[----:B------:R1:W-:Y:S04]  /*d0a0*/  STL [R1+0x928], R8 ;  /* 0x0009280801007387 */ /* 0x0003e80000100800 */
[----:B------:R1:W-:Y:S04]  /*d0b0*/  STL [R1+0x8fc], R10 ;  /* 0x0008fc0a01007387 */ /* 0x0003e80000100800 */
[----:B------:R-:W2:Y:S01]  /*d0c0*/  LDL.LU R19, [R1+0x68] ;  /* 0x0000680001137983 */ /* 0x000ea20000300800 */
[----:B0-----:R-:W-:Y:S02]  /*d0d0*/  IADD3 R9, P6, PT, R14, R2, RZ ;  /* 0x000000020e097210 */ /* 0x001fe40007fde0ff */
[----:B-1----:R-:W-:-:S03]  /*d0e0*/  LEA.HI.X.SX32 R8, R17, R3, 0x1, P5 ;  /* 0x0000000311087211 */ /* 0x002fc600028f0eff */
[----:B------:R0:W-:Y:S04]  /*d0f0*/  STL [R1+0x930], R9 ;  /* 0x0009300901007387 */ /* 0x0001e80000100800 */
[----:B------:R-:W-:Y:S01]  /*d100*/  STL [R1+0x904], R8 ;  /* 0x0009040801007387 */ /* 0x000fe20000100800 */
[----:B------:R-:W-:-:S05]  /*d110*/  IADD3 R10, P5, PT, R13, R2, RZ ;  /* 0x000000020d0a7210 */ /* 0x000fca0007fbe0ff */
[----:B------:R1:W-:Y:S04]  /*d120*/  STL [R1+0x938], R10 ;  /* 0x0009380a01007387 */ /* 0x0003e80000100800 */
[----:B------:R-:W2:Y:S01]  /*d130*/  LDL.LU R17, [R1+0x64] ;  /* 0x0000640001117983 */ /* 0x000ea20000300800 */
[-C--:B0-----:R-:W-:Y:S02]  /*d140*/  LEA.HI.X.SX32 R9, R21, R3.reuse, 0x1, P4 ;  /* 0x0000000315097211 */ /* 0x081fe400020f0eff */
[----:B-1----:R-:W-:-:S03]  /*d150*/  LEA.HI.X.SX32 R10, R24, R3, 0x1, P3 ;  /* 0x00000003180a7211 */ /* 0x002fc600018f0eff */
[----:B------:R-:W-:Y:S01]  /*d160*/  STL [R1+0x90c], R9 ;  /* 0x00090c0901007387 */ /* 0x000fe20000100800 */
[----:B---3--:R-:W-:-:S05]  /*d170*/  IADD3 R8, P4, PT, R12, R2, RZ ;  /* 0x000000020c087210 */ /* 0x008fca0007f9e0ff */
[----:B------:R0:W-:Y:S04]  /*d180*/  STL [R1+0x940], R8 ;  /* 0x0009400801007387 */ /* 0x0001e80000100800 */
[----:B------:R-:W-:Y:S04]  /*d190*/  STL [R1+0x914], R10 ;  /* 0x0009140a01007387 */ /* 0x000fe80000100800 */
[----:B------:R-:W3:Y:S01]  /*d1a0*/  LDL.LU R21, [R1+0x60] ;  /* 0x0000600001157983 */ /* 0x000ee20000300800 */
[----:B0-----:R-:W-:Y:S02]  /*d1b0*/  LEA.HI.X.SX32 R8, R16, R3, 0x1, P2 ;  /* 0x0000000310087211 */ /* 0x001fe400010f0eff */
[----:B----4-:R-:W-:-:S05]  /*d1c0*/  IADD3 R9, P3, PT, R11, R2, RZ ;  /* 0x000000020b097210 */ /* 0x010fca0007f7e0ff */
[----:B------:R0:W-:Y:S04]  /*d1d0*/  STL [R1+0x948], R9 ;  /* 0x0009480901007387 */ /* 0x0001e80000100800 */
[----:B------:R-:W-:Y:S01]  /*d1e0*/  STL [R1+0x91c], R8 ;  /* 0x00091c0801007387 */ /* 0x000fe20000100800 */
[----:B0-----:R-:W-:Y:S02]  /*d1f0*/  LEA.HI.X.SX32 R9, R15, R3, 0x1, P1 ;  /* 0x000000030f097211 */ /* 0x001fe400008f0eff */
[----:B-----5:R-:W-:-:S05]  /*d200*/  IADD3 R10, P2, PT, R27, R2, RZ ;  /* 0x000000021b0a7210 */ /* 0x020fca0007f5e0ff */
[----:B------:R0:W-:Y:S04]  /*d210*/  STL [R1+0x950], R10 ;  /* 0x0009500a01007387 */ /* 0x0001e80000100800 */
[----:B------:R-:W4:Y:S01]  /*d220*/  LDL.LU R24, [R1+0x5c] ;  /* 0x00005c0001187983 */ /* 0x000f220000300800 */
[----:B0-----:R-:W-:Y:S02]  /*d230*/  LEA.HI.X.SX32 R10, R14, R3, 0x1, P6 ;  /* 0x000000030e0a7211 */ /* 0x001fe400030f0eff */
[-C--:B------:R-:W-:Y:S01]  /*d240*/  IADD3 R8, P1, PT, R29, R2.reuse, RZ ;  /* 0x000000021d087210 */ /* 0x080fe20007f3e0ff */
[----:B------:R0:W-:Y:S04]  /*d250*/  STL [R1+0x924], R9 ;  /* 0x0009240901007387 */ /* 0x0001e80000100800 */
[----:B------:R1:W-:Y:S04]  /*d260*/  STL [R1+0x958], R8 ;  /* 0x0009580801007387 */ /* 0x0003e80000100800 */
[----:B------:R-:W-:Y:S04]  /*d270*/  STL [R1+0x92c], R10 ;  /* 0x00092c0a01007387 */ /* 0x000fe80000100800 */
[----:B------:R-:W5:Y:S01]  /*d280*/  LDL.LU R16, [R1+0x58] ;  /* 0x0000580001107983 */ /* 0x000f620000300800 */
[----:B0-----:R-:W-:-:S02]  /*d290*/  IADD3 R9, P6, PT, R7, R2, RZ ;  /* 0x0000000207097210 */ /* 0x001fc40007fde0ff */
[----:B-1----:R-:W-:-:S03]  /*d2a0*/  LEA.HI.X.SX32 R8, R13, R3, 0x1, P5 ;  /* 0x000000030d087211 */ /* 0x002fc600028f0eff */
[----:B------:R0:W-:Y:S04]  /*d2b0*/  STL [R1+0x960], R9 ;  /* 0x0009600901007387 */ /* 0x0001e80000100800 */
[----:B------:R1:W-:Y:S01]  /*d2c0*/  STL [R1+0x934], R8 ;  /* 0x0009340801007387 */ /* 0x0003e20000100800 */
[-C--:B0-----:R-:W-:Y:S02]  /*d2d0*/  LEA.HI.X.SX32 R9, R12, R3.reuse, 0x1, P4 ;  /* 0x000000030c097211 */ /* 0x081fe400020f0eff */
[----:B------:R-:W-:Y:S02]  /*d2e0*/  LEA.HI.X.SX32 R7, R7, R3, 0x1, P6 ;  /* 0x0000000307077211 */ /* 0x000fe400030f0eff */
[----:B--2---:R-:W-:-:S05]  /*d2f0*/  IADD3 R10, P5, PT, R6, R2, RZ ;  /* 0x00000002060a7210 */ /* 0x004fca0007fbe0ff */
[----:B------:R-:W-:Y:S04]  /*d300*/  STL [R1+0x968], R10 ;  /* 0x0009680a01007387 */ /* 0x000fe80000100800 */
[----:B------:R-:W2:Y:S04]  /*d310*/  LDL.LU R15, [R1+0x54] ;  /* 0x00005400010f7983 */ /* 0x000ea80000300800 */
[----:B------:R0:W-:Y:S01]  /*d320*/  STL [R1+0x93c], R9 ;  /* 0x00093c0901007387 */ /* 0x0001e20000100800 */
[----:B-1----:R-:W-:Y:S02]  /*d330*/  IADD3 R8, P4, PT, R5, R2, RZ ;  /* 0x0000000205087210 */ /* 0x002fe40007f9e0ff */
[----:B0-----:R-:W-:-:S03]  /*d340*/  LEA.HI.X.SX32 R9, R11, R3, 0x1, P3 ;  /* 0x000000030b097211 */ /* 0x001fc600018f0eff */
[----:B------:R0:W-:Y:S04]  /*d350*/  STL [R1+0x970], R8 ;  /* 0x0009700801007387 */ /* 0x0001e80000100800 */
[----:B------:R-:W2:Y:S04]  /*d360*/  LDL.LU R14, [R1+0x50] ;  /* 0x00005000010e7983 */ /* 0x000ea80000300800 */
[----:B------:R1:W-:Y:S01]  /*d370*/  STL [R1+0x944], R9 ;  /* 0x0009440901007387 */ /* 0x0003e20000100800 */
[----:B0-----:R-:W-:-:S03]  /*d380*/  IADD3 R8, P3, PT, R4, R2, RZ ;  /* 0x0000000204087210 */ /* 0x001fc60007f7e0ff */
[----:B------:R-:W2:Y:S04]  /*d390*/  LDL.LU R13, [R1+0x4c] ;  /* 0x00004c00010d7983 */ /* 0x000ea80000300800 */
[----:B------:R-:W-:Y:S01]  /*d3a0*/  STL [R1+0x978], R8 ;  /* 0x0009780801007387 */ /* 0x000fe20000100800 */
[----:B-1----:R-:W-:-:S03]  /*d3b0*/  LEA.HI.X.SX32 R9, R27, R3, 0x1, P2 ;  /* 0x000000031b097211 */ /* 0x002fc600010f0eff */
[----:B------:R-:W2:Y:S04]  /*d3c0*/  LDL.LU R12, [R1+0x48] ;  /* 0x00004800010c7983 */ /* 0x000ea80000300800 */
[----:B------:R0:W-:Y:S04]  /*d3d0*/  STL [R1+0x94c], R9 ;  /* 0x00094c0901007387 */ /* 0x0001e80000100800 */
[----:B------:R-:W2:Y:S01]  /*d3e0*/  LDL.LU R11, [R1+0x40] ;  /* 0x00004000010b7983 */ /* 0x000ea20000300800 */
[----:B0-----:R-:W-:Y:S02]  /*d3f0*/  LEA.HI.X.SX32 R9, R29, R3, 0x1, P1 ;  /* 0x000000031d097211 */ /* 0x001fe400008f0eff */
[----:B------:R-:W-:-:S05]  /*d400*/  IADD3 R8, P2, PT, R28, R2, RZ ;  /* 0x000000021c087210 */ /* 0x000fca0007f5e0ff */
[----:B------:R0:W-:Y:S04]  /*d410*/  STL [R1+0x980], R8 ;  /* 0x0009800801007387 */ /* 0x0001e80000100800 */
[----:B------:R-:W2:Y:S04]  /*d420*/  LDL.LU R27, [R1+0x3c] ;  /* 0x00003c00011b7983 */ /* 0x000ea80000300800 */
[----:B------:R-:W-:Y:S04]  /*d430*/  STL [R1+0x954], R9 ;  /* 0x0009540901007387 */ /* 0x000fe80000100800 */
[----:B------:R-:W2:Y:S01]  /*d440*/  LDL.LU R29, [R1+0x38] ;  /* 0x00003800011d7983 */ /* 0x000ea20000300800 */
[----:B0-----:R-:W-:-:S05]  /*d450*/  IADD3 R8, P1, PT, R19, R2, RZ ;  /* 0x0000000213087210 */ /* 0x001fca0007f3e0ff */
[----:B------:R0:W-:Y:S04]  /*d460*/  STL [R1+0x988], R8 ;  /* 0x0009880801007387 */ /* 0x0001e80000100800 */
[----:B------:R-:W2:Y:S04]  /*d470*/  LDL.LU R20, [R1+0x34] ;  /* 0x0000340001147983 */ /* 0x000ea80000300800 */
[----:B------:R1:W-:Y:S04]  /*d480*/  STL [R1+0x95c], R7 ;  /* 0x00095c0701007387 */ /* 0x0003e80000100800 */
[----:B------:R-:W2:Y:S01]  /*d490*/  LDL.LU R18, [R1+0x1c] ;  /* 0x00001c0001127983 */ /* 0x000ea20000300800 */
[----:B0-----:R-:W-:-:S02]  /*d4a0*/  IADD3 R8, P6, PT, R17, R2, RZ ;  /* 0x0000000211087210 */ /* 0x001fc40007fde0ff */
[----:B-1----:R-:W-:-:S03]  /*d4b0*/  LEA.HI.X.SX32 R7, R6, R3, 0x1, P5 ;  /* 0x0000000306077211 */ /* 0x002fc600028f0eff */
[----:B------:R0:W-:Y:S04]  /*d4c0*/  STL [R1+0x990], R8 ;  /* 0x0009900801007387 */ /* 0x0001e80000100800 */
[----:B------:R-:W2:Y:S04]  /*d4d0*/  LDL.LU R10, [R1+0x18] ;  /* 0x00001800010a7983 */ /* 0x000ea80000300800 */
[----:B------:R1:W-:Y:S04]  /*d4e0*/  STL [R1+0x964], R7 ;  /* 0x0009640701007387 */ /* 0x0003e80000100800 */
[----:B------:R-:W2:Y:S01]  /*d4f0*/  LDL.LU R9, [R1+0x14] ;  /* 0x0000140001097983 */ /* 0x000ea20000300800 */
[----:B------:R-:W-:-:S02]  /*d500*/  LEA.HI.X.SX32 R5, R5, R3, 0x1, P4 ;  /* 0x0000000305057211 */ /* 0x000fc400020f0eff */
[----:B---3--:R-:W-:-:S05]  /*d510*/  IADD3 R6, P5, PT, R21, R2, RZ ;  /* 0x0000000215067210 */ /* 0x008fca0007fbe0ff */
[----:B------:R-:W-:Y:S04]  /*d520*/  STL [R1+0x998], R6 ;  /* 0x0009980601007387 */ /* 0x000fe80000100800 */
[----:B0-----:R-:W3:Y:S04]  /*d530*/  LDL.LU R8, [R1+0x10] ;  /* 0x0000100001087983 */ /* 0x001ee80000300800 */
[----:B------:R0:W-:Y:S04]  /*d540*/  STL [R1+0x96c], R5 ;  /* 0x00096c0501007387 */ /* 0x0001e80000100800 */
[----:B-1----:R-:W3:Y:S01]  /*d550*/  LDL.LU R7, [R1+0xc] ;  /* 0x00000c0001077983 */ /* 0x002ee20000300800 */
[----:B------:R-:W-:-:S02]  /*d560*/  LEA.HI.X.SX32 R28, R28, R3, 0x1, P2 ;  /* 0x000000031c1c7211 */ /* 0x000fc400010f0eff */
[----:B0-----:R-:W-:Y:S02]  /*d570*/  LEA.HI.X.SX32 R5, R4, R3, 0x1, P3 ;  /* 0x0000000304057211 */ /* 0x001fe400018f0eff */
[----:B----4-:R-:W-:-:S05]  /*d580*/  IADD3 R6, P4, PT, R24, R2, RZ ;  /* 0x0000000218067210 */ /* 0x010fca0007f9e0ff */
[----:B------:R0:W-:Y:S01]  /*d590*/  STL [R1+0x9a0], R6 ;  /* 0x0009a00601007387 */ /* 0x0001e20000100800 */
[----:B------:R-:W-:-:S03]  /*d5a0*/  LEA.HI.X.SX32 R19, R19, R3, 0x1, P1 ;  /* 0x0000000313137211 */ /* 0x000fc600008f0eff */
[----:B0-----:R-:W4:Y:S04]  /*d5b0*/  LDL.LU R6, [R1+0x8] ;  /* 0x0000080001067983 */ /* 0x001f280000300800 */
[----:B------:R0:W-:Y:S01]  /*d5c0*/  STL [R1+0x974], R5 ;  /* 0x0009740501007387 */ /* 0x0001e20000100800 */
[----:B-----5:R-:W-:-:S03]  /*d5d0*/  IADD3 R4, P3, PT, R16, R2, RZ ;  /* 0x0000000210047210 */ /* 0x020fc60007f7e0ff */
[----:B0-----:R-:W5:Y:S04]  /*d5e0*/  LDL.LU R5, [R1+0x4] ;  /* 0x0000040001057983 */ /* 0x001f680000300800 */
[----:B------:R0:W-:Y:S04]  /*d5f0*/  STL [R1+0x9a8], R4 ;  /* 0x0009a80401007387 */ /* 0x0001e80000100800 */
[----:B0-----:R-:W3:Y:S04]  /*d600*/  LDL.LU R4, [R1] ;  /* 0x0000000001047983 */ /* 0x001ee80000300800 */
[----:B------:R2:W-:Y:S01]  /*d610*/  STL [R1+0x97c], R28 ;  /* 0x00097c1c01007387 */ /* 0x0005e20000100800 */
[----:B------:R-:W-:-:S02]  /*d620*/  LEA.HI.X.SX32 R17, R17, R3, 0x1, P6 ;  /* 0x0000000311117211 */ /* 0x000fc400030f0eff */
[-C--:B------:R-:W-:Y:S02]  /*d630*/  LEA.HI.X.SX32 R21, R21, R3.reuse, 0x1, P5 ;  /* 0x0000000315157211 */ /* 0x080fe400028f0eff */
[-C--:B------:R-:W-:Y:S02]  /*d640*/  LEA.HI.X.SX32 R24, R24, R3.reuse, 0x1, P4 ;  /* 0x0000000318187211 */ /* 0x080fe400020f0eff */
[----:B------:R-:W-:Y:S02]  /*d650*/  LEA.HI.X.SX32 R16, R16, R3, 0x1, P3 ;  /* 0x0000000310107211 */ /* 0x000fe400018f0eff */
[----:B--2---:R-:W-:-:S05]  /*d660*/  IADD3 R28, P2, PT, R15, R2, RZ ;  /* 0x000000020f1c7210 */ /* 0x004fca0007f5e0ff */
[----:B------:R0:W-:Y:S04]  /*d670*/  STL [R1+0x9b0], R28 ;  /* 0x0009b01c01007387 */ /* 0x0001e80000100800 */
[----:B0-----:R-:W2:Y:S04]  /*d680*/  LDL.LU R28, [R1+0xc0c] ;  /* 0x000c0c00011c7983 */ /* 0x001ea80000300800 */
[----:B------:R0:W-:Y:S02]  /*d690*/  STL [R1+0x984], R19 ;  /* 0x0009841301007387 */ /* 0x0001e40000100800 */
[----:B0-----:R-:W-:-:S05]  /*d6a0*/  IADD3 R19, P1, PT, R14, R2, RZ ;  /* 0x000000020e137210 */ /* 0x001fca0007f3e0ff */
        /* <DEDUP_REMOVED lines=12> */
[----:B------:R0:W-:Y:S01]  /*d770*/  STL [R1+0x9d0], R24 ;  /* 0x0009d01801007387 */ /* 0x0001e20000100800 */
[----:B------:R-:W-:-:S03]  /*d780*/  LEA.HI.X.SX32 R15, R15, R3, 0x1, P2 ;  /* 0x000000030f0f7211 */ /* 0x000fc600010f0eff */
        /* <DEDUP_REMOVED lines=32> */
[----:B---3--:R-:W-:-:S05]  /*d990*/  IADD3 R27, P3, PT, R8, R2, RZ ;  /* 0x00000002081b7210 */ /* 0x008fca0007f7e0ff */
[----:B------:R0:W-:Y:S04]  /*d9a0*/  STL [R1+0xa08], R27 ;  /* 0x000a081b01007387 */ /* 0x0001e80000100800 */
[----:B0-----:R-:W3:Y:S04]  /*d9b0*/  LDL.LU R27, [R1+0xbe0] ;  /* 0x000be000011b7983 */ /* 0x001ee80000300800 */
[----:B------:R0:W-:Y:S02]  /*d9c0*/  STL [R1+0x9dc], R29 ;  /* 0x0009dc1d01007387 */ /* 0x0001e40000100800 */
[----:B0-----:R-:W-:-:S05]  /*d9d0*/  IADD3 R29, P2, PT, R7, R2, RZ ;  /* 0x00000002071d7210 */ /* 0x001fca0007f5e0ff */
[----:B------:R0:W-:Y:S04]  /*d9e0*/  STL [R1+0xa10], R29 ;  /* 0x000a101d01007387 */ /* 0x0001e80000100800 */
[----:B0-----:R-:W3:Y:S01]  /*d9f0*/  LDL.LU R29, [R1+0xbdc] ;  /* 0x000bdc00011d7983 */ /* 0x001ee20000300800 */
[-C--:B------:R-:W-:Y:S02]  /*da00*/  LEA.HI.X.SX32 R20, R20, R3.reuse, 0x1, P1 ;  /* 0x0000000314147211 */ /* 0x080fe400008f0eff */
[----:B------:R-:W-:-:S03]  /*da10*/  LEA.HI.X.SX32 R18, R18, R3, 0x1, P6 ;  /* 0x0000000312127211 */ /* 0x000fc600030f0eff */
[----:B------:R4:W-:Y:S01]  /*da20*/  STL [R1+0x9e4], R20 ;  /* 0x0009e41401007387 */ /* 0x0009e20000100800 */
[----:B------:R-:W-:Y:S02]  /*da30*/  LEA.HI.X.SX32 R9, R9, R3, 0x1, P4 ;  /* 0x0000000309097211 */ /* 0x000fe400020f0eff */
[----:B----4-:R-:W-:-:S05]  /*da40*/  IADD3 R20, P1, PT, R6, R2, RZ ;  /* 0x0000000206147210 */ /* 0x010fca0007f3e0ff */
[----:B------:R5:W-:Y:S04]  /*da50*/  STL [R1+0xa18], R20 ;  /* 0x000a181401007387 */ /* 0x000be80000100800 */
[----:B------:R0:W-:Y:S01]  /*da60*/  STL [R1+0x9ec], R18 ;  /* 0x0009ec1201007387 */ /* 0x0001e20000100800 */
[-C--:B-----5:R-:W-:Y:S02]  /*da70*/  IADD3 R20, P6, PT, R5, R2.reuse, RZ ;  /* 0x0000000205147210 */ /* 0x0a0fe40007fde0ff */
[-C--:B0-----:R-:W-:Y:S02]  /*da80*/  LEA.HI.X.SX32 R18, R10, R3.reuse, 0x1, P5 ;  /* 0x000000030a127211 */ /* 0x081fe400028f0eff */
[----:B------:R-:W-:Y:S01]  /*da90*/  IADD3 R10, P5, PT, R4, R2, RZ ;  /* 0x00000002040a7210 */ /* 0x000fe20007fbe0ff */
[----:B------:R-:W-:Y:S04]  /*daa0*/  STL [R1+0xa20], R20 ;  /* 0x000a201401007387 */ /* 0x000fe80000100800 */
[----:B------:R-:W-:Y:S04]  /*dab0*/  STL [R1+0x9f4], R18 ;  /* 0x0009f41201007387 */ /* 0x000fe80000100800 */
[----:B------:R0:W-:Y:S04]  /*dac0*/  STL [R1+0xa28], R10 ;  /* 0x000a280a01007387 */ /* 0x0001e80000100800 */
[----:B------:R3:W-:Y:S01]  /*dad0*/  STL [R1+0x9fc], R9 ;  /* 0x0009fc0901007387 */ /* 0x0007e20000100800 */
[----:B------:R-:W-:-:S02]  /*dae0*/  LEA.HI.X.SX32 R6, R6, R3, 0x1, P1 ;  /* 0x0000000306067211 */ /* 0x000fc400008f0eff */
[-C--:B0-----:R-:W-:Y:S02]  /*daf0*/  LEA.HI.X.SX32 R10, R8, R3.reuse, 0x1, P3 ;  /* 0x00000003080a7211 */ /* 0x081fe400018f0eff */
[----:B------:R-:W-:Y:S01]  /*db00*/  LEA.HI.X.SX32 R8, R7, R3, 0x1, P2 ;  /* 0x0000000307087211 */ /* 0x000fe200010f0eff */
[----:B------:R-:W-:Y:S02]  /*db10*/  IMAD R23, R23, UR10, RZ ;  /* 0x0000000a17177c24 */ /* 0x000fe4000f8e02ff */
[----:B------:R-:W-:Y:S02]  /*db20*/  IMAD R25, R25, UR10, RZ ;  /* 0x0000000a19197c24 */ /* 0x000fe4000f8e02ff */
[----:B------:R-:W-:Y:S02]  /*db30*/  IMAD R26, R26, UR10, RZ ;  /* 0x0000000a1a1a7c24 */ /* 0x000fe4000f8e02ff */
[----:B------:R-:W-:Y:S01]  /*db40*/  IMAD R22, R22, UR10, RZ ;  /* 0x0000000a16167c24 */ /* 0x000fe2000f8e02ff */
[----:B------:R-:W-:-:S02]  /*db50*/  LEA.HI.X.SX32 R0, R0, UR13, 0x1, P0 ;  /* 0x0000000d00007c11 */ /* 0x000fc400080f0eff */
[-C--:B--2---:R-:W-:Y:S02]  /*db60*/  IADD3 R7, P2, PT, R11, R2.reuse, RZ ;  /* 0x000000020b077210 */ /* 0x084fe40007f5e0ff */
[-C--:B---3--:R-:W-:Y:S02]  /*db70*/  IADD3 R9, P3, PT, R27, R2.reuse, RZ ;  /* 0x000000021b097210 */ /* 0x088fe40007f7e0ff */
[----:B------:R-:W-:-:S05]  /*db80*/  IADD3 R18, P4, PT, R29, R2, RZ ;  /* 0x000000021d127210 */ /* 0x000fca0007f9e0ff */
[----:B------:R-:W-:Y:S04]  /*db90*/  STL [R1+0xa30], R18 ;  /* 0x000a301201007387 */ /* 0x000fe80000100800 */
[----:B------:R-:W-:Y:S04]  /*dba0*/  STL [R1+0xa04], R10 ;  /* 0x000a040a01007387 */ /* 0x000fe80000100800 */
[----:B------:R-:W-:Y:S04]  /*dbb0*/  STL [R1+0xa38], R9 ;  /* 0x000a380901007387 */ /* 0x000fe80000100800 */
[----:B------:R0:W-:Y:S04]  /*dbc0*/  STL [R1+0xa0c], R8 ;  /* 0x000a0c0801007387 */ /* 0x0001e80000100800 */
[----:B------:R1:W-:Y:S04]  /*dbd0*/  STL [R1+0xa40], R7 ;  /* 0x000a400701007387 */ /* 0x0003e80000100800 */
[----:B------:R2:W-:Y:S01]  /*dbe0*/  STL [R1+0xa14], R6 ;  /* 0x000a140601007387 */ /* 0x0005e20000100800 */
[----:B0-----:R-:W-:-:S02]  /*dbf0*/  IADD3 R8, P1, PT, R12, R2, RZ ;  /* 0x000000020c087210 */ /* 0x001fc40007f3e0ff */
[-C--:B-1----:R-:W-:Y:S02]  /*dc00*/  LEA.HI.X.SX32 R7, R5, R3.reuse, 0x1, P6 ;  /* 0x0000000305077211 */ /* 0x082fe400030f0eff */
[----:B------:R-:W-:Y:S02]  /*dc10*/  LEA.HI.X.SX32 R5, R4, R3, 0x1, P5 ;  /* 0x0000000304057211 */ /* 0x000fe400028f0eff */
[-C--:B--2---:R-:W-:Y:S01]  /*dc20*/  IADD3 R6, P6, PT, R13, R2.reuse, RZ ;  /* 0x000000020d067210 */ /* 0x084fe20007fde0ff */
[----:B------:R-:W-:Y:S01]  /*dc30*/  STL [R1+0xa48], R8 ;  /* 0x000a480801007387 */ /* 0x000fe20000100800 */
[----:B------:R-:W-:-:S03]  /*dc40*/  IADD3 R4, P5, PT, R14, R2, RZ ;  /* 0x000000020e047210 */ /* 0x000fc60007fbe0ff */
[----:B------:R-:W-:Y:S04]  /*dc50*/  STL [R1+0xa1c], R7 ;  /* 0x000a1c0701007387 */ /* 0x000fe80000100800 */
[----:B------:R0:W-:Y:S04]  /*dc60*/  STL [R1+0xa50], R6 ;  /* 0x000a500601007387 */ /* 0x0001e80000100800 */
[----:B------:R1:W-:Y:S04]  /*dc70*/  STL [R1+0xa24], R5 ;  /* 0x000a240501007387 */ /* 0x0003e80000100800 */
[----:B------:R2:W-:Y:S01]  /*dc80*/  STL [R1+0xa58], R4 ;  /* 0x000a580401007387 */ /* 0x0005e20000100800 */
[----:B0-----:R-:W-:-:S02]  /*dc90*/  LEA.HI.X.SX32 R6, R29, R3, 0x1, P4 ;  /* 0x000000031d067211 */ /* 0x001fc400020f0eff */
[----:B-1----:R-:W-:-:S03]  /*dca0*/  IADD3 R5, P4, PT, R15, R2, RZ ;  /* 0x000000020f057210 */ /* 0x002fc60007f9e0ff */
[----:B------:R0:W-:Y:S01]  /*dcb0*/  STL [R1+0xa2c], R6 ;  /* 0x000a2c0601007387 */ /* 0x0001e20000100800 */
[----:B--2---:R-:W-:-:S03]  /*dcc0*/  LEA.HI.X.SX32 R4, R27, R3, 0x1, P3 ;  /* 0x000000031b047211 */ /* 0x004fc600018f0eff */
[----:B------:R1:W-:Y:S04]  /*dcd0*/  STL [R1+0xa60], R5 ;  /* 0x000a600501007387 */ /* 0x0003e80000100800 */
[----:B------:R2:W-:Y:S01]  /*dce0*/  STL [R1+0xa34], R4 ;  /* 0x000a340401007387 */ /* 0x0005e20000100800 */
[----:B0-----:R-:W-:Y:S02]  /*dcf0*/  IADD3 R6, P3, PT, R16, R2, RZ ;  /* 0x0000000210067210 */ /* 0x001fe40007f7e0ff */
[----:B-1----:R-:W-:-:S03]  /*dd00*/  LEA.HI.X.SX32 R5, R11, R3, 0x1, P2 ;  /* 0x000000030b057211 */ /* 0x002fc600010f0eff */
[----:B------:R0:W-:Y:S01]  /*dd10*/  STL [R1+0xa68], R6 ;  /* 0x000a680601007387 */ /* 0x0001e20000100800 */
[----:B--2---:R-:W-:-:S03]  /*dd20*/  IADD3 R4, P2, PT, R24, R2, RZ ;  /* 0x0000000218047210 */ /* 0x004fc60007f5e0ff */
[----:B------:R1:W-:Y:S04]  /*dd30*/  STL [R1+0xa3c], R5 ;  /* 0x000a3c0501007387 */ /* 0x0003e80000100800 */
[----:B------:R2:W-:Y:S01]  /*dd40*/  STL [R1+0xa70], R4 ;  /* 0x000a700401007387 */ /* 0x0005e20000100800 */
[----:B0-----:R-:W-:Y:S02]  /*dd50*/  LEA.HI.X.SX32 R6, R12, R3, 0x1, P1 ;  /* 0x000000030c067211 */ /* 0x001fe400008f0eff */
        /* <DEDUP_REMOVED lines=25> */
[----:B------:R-:W-:Y:S01]  /*def0*/  STL [R1+0xa74], R6 ;  /* 0x000a740601007387 */ /* 0x000fe20000100800 */
[-C--:B--2---:R-:W-:Y:S02]  /*df00*/  LEA.HI.X.SX32 R4, R17, R3.reuse, 0x1, P6 ;  /* 0x0000000311047211 */ /* 0x084fe400030f0eff */
[----:B------:R-:W-:Y:S01]  /*df10*/  IADD3 R2, P6, PT, R22, R2, RZ ;  /* 0x0000000216027210 */ /* 0x000fe20007fde0ff */
[----:B------:R0:W-:Y:S04]  /*df20*/  STL [R1+0xa94], R5 ;  /* 0x000a940501007387 */ /* 0x0001e80000100800 */
[----:B------:R1:W-:Y:S04]  /*df30*/  STL [R1+0xa7c], R4 ;  /* 0x000a7c0401007387 */ /* 0x0003e80000100800 */
[----:B------:R2:W-:Y:S01]  /*df40*/  STL [R1+0x708], R2 ;  /* 0x0007080201007387 */ /* 0x0005e20000100800 */
[----:B0-----:R-:W-:-:S02]  /*df50*/  LEA.HI.X.SX32 R5, R19, R3, 0x1, P5 ;  /* 0x0000000313057211 */ /* 0x001fc400028f0eff */
[----:B-1----:R-:W-:-:S03]  /*df60*/  LEA.HI.X.SX32 R4, R28, R3, 0x1, P4 ;  /* 0x000000031c047211 */ /* 0x002fc600020f0eff */
[----:B------:R0:W-:Y:S01]  /*df70*/  STL [R1+0x6f4], R5 ;  /* 0x0006f40501007387 */ /* 0x0001e20000100800 */
[----:B--2---:R-:W-:-:S03]  /*df80*/  LEA.HI.X.SX32 R2, R23, R3, 0x1, P3 ;  /* 0x0000000317027211 */ /* 0x004fc600018f0eff */
[----:B------:R1:W-:Y:S04]  /*df90*/  STL [R1+0x6f8], R4 ;  /* 0x0006f80401007387 */ /* 0x0003e80000100800 */
[----:B------:R2:W-:Y:S01]  /*dfa0*/  STL [R1+0x6fc], R2 ;  /* 0x0006fc0201007387 */ /* 0x0005e20000100800 */
[-C--:B0-----:R-:W-:Y:S02]  /*dfb0*/  LEA.HI.X.SX32 R5, R25, R3.reuse, 0x1, P2 ;  /* 0x0000000319057211 */ /* 0x081fe400010f0eff */
[----:B-1----:R-:W-:-:S03]  /*dfc0*/  LEA.HI.X.SX32 R4, R26, R3, 0x1, P1 ;  /* 0x000000031a047211 */ /* 0x002fc600008f0eff */
[----:B------:R-:W-:Y:S01]  /*dfd0*/  STL [R1+0x700], R5 ;  /* 0x0007000501007387 */ /* 0x000fe20000100800 */
[----:B--2---:R-:W-:-:S03]  /*dfe0*/  LEA.HI.X.SX32 R2, R22, R3, 0x1, P6 ;  /* 0x0000000316027211 */ /* 0x004fc600030f0eff */
[----:B------:R-:W-:Y:S04]  /*dff0*/  STL [R1+0x704], R4 ;  /* 0x0007040401007387 */ /* 0x000fe80000100800 */
[----:B------:R0:W-:Y:S04]  /*e000*/  STL [R1+0x4f8], R2 ;  /* 0x0004f80201007387 */ /* 0x0001e80000100800 */
[----:B------:R-:W-:Y:S04]  /*e010*/  STL [R1+0x3d8], R0 ;  /* 0x0003d80001007387 */ /* 0x000fe80000100800 */
[----:B------:R-:W-:Y:S01]  /*e020*/  STL [R1+0x4a8], RZ ;  /* 0x0004a8ff01007387 */ /* 0x000fe20000100800 */
[----:B0-----:R-:W0:Y:S03]  /*e030*/  LDC R2, c[0x0][0x3a8] ;  /* 0x0000ea00ff027b82 */ /* 0x001e260000000800 */
[----:B------:R-:W-:Y:S04]  /*e040*/  STL [R1+0x2c0], RZ ;  /* 0x0002c0ff01007387 */ /* 0x000fe80000100800 */
        /* <DEDUP_REMOVED lines=98> */
[----:B------:R-:W2:Y:S01]  /*e670*/  LDL R16, [R1+0x3dc] ;  /* 0x0003dc0001107983 */ /* 0x000ea20000100800 */
[----:B0-----:R-:W-:-:S02]  /*e680*/  IMAD R3, R2, 0x3f, RZ ;  /* 0x0000003f02037824 */ /* 0x001fc400078e02ff */
[C---:B------:R-:W-:Y:S02]  /*e690*/  IMAD R4, R2.reuse, 0x3e, RZ ;  /* 0x0000003e02047824 */ /* 0x040fe400078e02ff */
[C---:B------:R-:W-:Y:S02]  /*e6a0*/  IMAD R5, R2.reuse, 0x3d, RZ ;  /* 0x0000003d02057824 */ /* 0x040fe400078e02ff */
[C---:B------:R-:W-:Y:S02]  /*e6b0*/  IMAD R6, R2.reuse, 0x3c, RZ ;  /* 0x0000003c02067824 */ /* 0x040fe400078e02ff */
[C---:B------:R-:W-:Y:S02]  /*e6c0*/  IMAD R7, R2.reuse, 0x3b, RZ ;  /* 0x0000003b02077824 */ /* 0x040fe400078e02ff */
[C---:B------:R-:W-:Y:S02]  /*e6d0*/  IMAD R8, R2.reuse, 0x3a, RZ ;  /* 0x0000003a02087824 */ /* 0x040fe400078e02ff */
[----:B------:R-:W-:-:S02]  /*e6e0*/  IMAD R9, R2, 0x39, RZ ;  /* 0x0000003902097824 */ /* 0x000fc400078e02ff */
[C---:B------:R-:W-:Y:S02]  /*e6f0*/  IMAD R11, R2.reuse, 0x37, RZ ;  /* 0x00000037020b7824 */ /* 0x040fe400078e02ff */
[C---:B------:R-:W-:Y:S02]  /*e700*/  IMAD R12, R2.reuse, 0x36, RZ ;  /* 0x00000036020c7824 */ /* 0x040fe400078e02ff */
[C---:B------:R-:W-:Y:S02]  /*e710*/  IMAD R13, R2.reuse, 0x35, RZ ;  /* 0x00000035020d7824 */ /* 0x040fe400078e02ff */
[----:B------:R-:W-:Y:S01]  /*e720*/  IMAD R14, R2, 0x34, RZ ;  /* 0x00000034020e7824 */ /* 0x000fe200078e02ff */
[----:B--2---:R-:W-:-:S05]  /*e730*/  IADD3 R10, P0, PT, R3, R16, RZ ;  /* 0x00000010030a7210 */ /* 0x004fca0007f1e0ff */
[----:B------:R0:W-:Y:S02]  /*e740*/  STL [R1+0x500], R10 ;  /* 0x0005000a01007387 */ /* 0x0001e40000100800 */
[----:B0-----:R-:W-:-:S05]  /*e750*/  IADD3 R10, P1, PT, R4, R16, RZ ;  /* 0x00000010040a7210 */ /* 0x001fca0007f3e0ff */
        /* <DEDUP_REMOVED lines=8> */
[----:B------:R0:W-:Y:S01]  /*e7e0*/  STL [R1+0x528], R10 ;  /* 0x0005280a01007387 */ /* 0x0001e20000100800 */
[----:B------:R-:W-:Y:S02]  /*e7f0*/  LEA.HI.X.SX32 R3, R3, R0, 0x1, P0 ;  /* 0x0000000003037211 */ /* 0x000fe400000f0eff */
[----:B0-----:R-:W-:-:S05]  /*e800*/  IADD3 R10, P6, PT, R9, R16, RZ ;  /* 0x00000010090a7210 */ /* 0x001fca0007fde0ff */
[----:B------:R0:W-:Y:S04]  /*e810*/  STL [R1+0x530], R10 ;  /* 0x0005300a01007387 */ /* 0x0001e80000100800 */
[----:B------:R1:W-:Y:S01]  /*e820*/  STL [R1+0x4fc], R3 ;  /* 0x0004fc0301007387 */ /* 0x0003e20000100800 */
[----:B0-----:R-:W-:-:S05]  /*e830*/  IMAD R10, R2, 0x38, RZ ;  /* 0x00000038020a7824 */ /* 0x001fca00078e02ff */
[----:B-1----:R-:W-:-:S05]  /*e840*/  IADD3 R3, P0, PT, R10, R16, RZ ;  /* 0x000000100a037210 */ /* 0x002fca0007f1e0ff */
[----:B------:R0:W-:Y:S02]  /*e850*/  STL [R1+0x538], R3 ;  /* 0x0005380301007387 */ /* 0x0001e40000100800 */
[----:B0-----:R-:W-:Y:S02]  /*e860*/  LEA.HI.X.SX32 R3, R4, R0, 0x1, P1 ;  /* 0x0000000004037211 */ /* 0x001fe400008f0eff */
[----:B------:R-:W-:-:S03]  /*e870*/  IADD3 R4, P1, PT, R11, R16, RZ ;  /* 0x000000100b047210 */ /* 0x000fc60007f3e0ff */
[----:B------:R0:W-:Y:S04]  /*e880*/  STL [R1+0x504], R3 ;  /* 0x0005040301007387 */ /* 0x0001e80000100800 */
[----:B------:R1:W-:Y:S01]  /*e890*/  STL [R1+0x540], R4 ;  /* 0x0005400401007387 */ /* 0x0003e20000100800 */
[-C--:B0-----:R-:W-:Y:S02]  /*e8a0*/  LEA.HI.X.SX32 R3, R5, R0.reuse, 0x1, P2 ;  /* 0x0000000005037211 */ /* 0x081fe400010f0eff */
[----:B------:R-:W-:Y:S02]  /*e8b0*/  LEA.HI.X.SX32 R5, R6, R0, 0x1, P3 ;  /* 0x0000000006057211 */ /* 0x000fe400018f0eff */
[-C--:B-1----:R-:W-:Y:S01]  /*e8c0*/  IADD3 R4, P2, PT, R12, R16.reuse, RZ ;  /* 0x000000100c047210 */ /* 0x082fe20007f5e0ff */
[----:B------:R0:W-:Y:S04]  /*e8d0*/  STL [R1+0x50c], R3 ;  /* 0x00050c0301007387 */ /* 0x0001e80000100800 */
[----:B------:R1:W-:Y:S01]  /*e8e0*/  STL [R1+0x548], R4 ;  /* 0x0005480401007387 */ /* 0x0003e20000100800 */
[----:B0-----:R-:W-:-:S03]  /*e8f0*/  IADD3 R3, P3, PT, R13, R16, RZ ;  /* 0x000000100d037210 */ /* 0x001fc60007f7e0ff */
[----:B------:R0:W-:Y:S01]  /*e900*/  STL [R1+0x514], R5 ;  /* 0x0005140501007387 */ /* 0x0001e20000100800 */
[----:B-1----:R-:W-:-:S03]  /*e910*/  LEA.HI.X.SX32 R4, R7, R0, 0x1, P4 ;  /* 0x0000000007047211 */ /* 0x002fc600020f0eff */
[----:B------:R1:W-:Y:S01]  /*e920*/  STL [R1+0x550], R3 ;  /* 0x0005500301007387 */ /* 0x0003e20000100800 */
[----:B0-----:R-:W-:-:S03]  /*e930*/  IADD3 R5, P4, PT, R14, R16, RZ ;  /* 0x000000100e057210 */ /* 0x001fc60007f9e0ff */
[----:B------:R-:W-:Y:S01]  /*e940*/  STL [R1+0x51c], R4 ;  /* 0x00051c0401007387 */ /* 0x000fe20000100800 */
[----:B-1----:R-:W-:-:S03]  /*e950*/  LEA.HI.X.SX32 R3, R8, R0, 0x1, P5 ;  /* 0x0000000008037211 */ /* 0x002fc600028f0eff */
[----:B------:R-:W-:Y:S04]  /*e960*/  STL [R1+0x558], R5 ;  /* 0x0005580501007387 */ /* 0x000fe80000100800 */
[----:B------:R0:W-:Y:S02]  /*e970*/  STL [R1+0x524], R3 ;  /* 0x0005240301007387 */ /* 0x0001e40000100800 */
[----:B0-----:R-:W-:Y:S02]  /*e980*/  LEA.HI.X.SX32 R3, R9, R0, 0x1, P6 ;  /* 0x0000000009037211 */ /* 0x001fe400030f0eff */
[----:B------:R-:W2:Y:S01]  /*e990*/  LDL R9, [R1+0x3dc] ;  /* 0x0003dc0001097983 */ /* 0x000ea20000100800 */
[----:B------:R-:W-:-:S05]  /*e9a0*/  IMAD R15, R2, 0x33, RZ ;  /* 0x00000033020f7824 */ /* 0x000fca00078e02ff */
[----:B------:R-:W-:Y:S01]  /*e9b0*/  IADD3 R4, P5, PT, R15, R16, RZ ;  /* 0x000000100f047210 */ /* 0x000fe20007fbe0ff */
[C---:B------:R-:W-:Y:S02]  /*e9c0*/  IMAD R16, R2.reuse, 0x32, RZ ;  /* 0x0000003202107824 */ /* 0x040fe400078e02ff */
[C---:B------:R-:W-:Y:S02]  /*e9d0*/  IMAD R17, R2.reuse, 0x31, RZ ;  /* 0x0000003102117824 */ /* 0x040fe400078e02ff */
[----:B------:R-:W-:Y:S01]  /*e9e0*/  STL [R1+0x560], R4 ;  /* 0x0005600401007387 */ /* 0x000fe20000100800 */
[----:B------:R-:W-:-:S03]  /*e9f0*/  IMAD R18, R2, 0x30, RZ ;  /* 0x0000003002127824 */ /* 0x000fc600078e02ff */
[----:B------:R0:W-:Y:S01]  /*ea00*/  STL [R1+0x52c], R3 ;  /* 0x00052c0301007387 */ /* 0x0001e20000100800 */
[----:B------:R-:W-:Y:S01]  /*ea10*/  IMAD R19, R2, 0x2f, RZ ;  /* 0x0000002f02137824 */ /* 0x000fe200078e02ff */
[----:B0-----:R-:W-:Y:S01]  /*ea20*/  LEA.HI.X.SX32 R3, R10, R0, 0x1, P0 ;  /* 0x000000000a037211 */ /* 0x001fe200000f0eff */
        /* <DEDUP_REMOVED lines=8> */
[C---:B------:R-:W-:Y:S02]  /*eab0*/  IMAD R28, R2.reuse, 0x26, RZ ;  /* 0x00000026021c7824 */ /* 0x040fe400078e02ff */
[C---:B------:R-:W-:Y:S02]  /*eac0*/  IMAD R29, R2.reuse, 0x25, RZ ;  /* 0x00000025021d7824 */ /* 0x040fe400078e02ff */
[----:B------:R-:W-:-:S02]  /*ead0*/  IMAD R10, R2, 0x21, RZ ;  /* 0x00000021020a7824 */ /* 0x000fc400078e02ff */
[C---:B------:R-:W-:Y:S02]  /*eae0*/  IMAD.SHL.U32 R8, R2.reuse, 0x20, RZ ;  /* 0x0000002002087824 */ /* 0x040fe400078e00ff */
[----:B------:R-:W-:Y:S01]  /*eaf0*/  IMAD R7, R2, 0x1f, RZ ;  /* 0x0000001f02077824 */ /* 0x000fe200078e02ff */
[-C--:B--2---:R-:W-:Y:S02]  /*eb00*/  IADD3 R5, P6, PT, R16, R9.reuse, RZ ;  /* 0x0000000910057210 */ /* 0x084fe40007fde0ff */
[----:B------:R-:W-:-:S03]  /*eb10*/  IADD3 R4, P0, PT, R17, R9, RZ ;  /* 0x0000000911047210 */ /* 0x000fc60007f1e0ff */
[----:B------:R0:W-:Y:S04]  /*eb20*/  STL [R1+0x568], R5 ;  /* 0x0005680501007387 */ /* 0x0001e80000100800 */
[----:B------:R1:W-:Y:S01]  /*eb30*/  STL [R1+0x534], R3 ;  /* 0x0005340301007387 */ /* 0x0003e20000100800 */
[----:B0-----:R-:W-:-:S03]  /*eb40*/  LEA.HI.X.SX32 R5, R11, R0, 0x1, P1 ;  /* 0x000000000b057211 */ /* 0x001fc600008f0eff */
[----:B------:R0:W-:Y:S01]  /*eb50*/  STL [R1+0x570], R4 ;  /* 0x0005700401007387 */ /* 0x0001e20000100800 */
[----:B-1----:R-:W-:-:S03]  /*eb60*/  IADD3 R3, P1, PT, R18, R9, RZ ;  /* 0x0000000912037210 */ /* 0x002fc60007f3e0ff */
[----:B------:R1:W-:Y:S01]  /*eb70*/  STL [R1+0x53c], R5 ;  /* 0x00053c0501007387 */ /* 0x0003e20000100800 */
[----:B0-----:R-:W-:-:S03]  /*eb80*/  LEA.HI.X.SX32 R4, R12, R0, 0x1, P2 ;  /* 0x000000000c047211 */ /* 0x001fc600010f0eff */
[----:B------:R0:W-:Y:S01]  /*eb90*/  STL [R1+0x578], R3 ;  /* 0x0005780301007387 */ /* 0x0001e20000100800 */
[----:B-1----:R-:W-:-:S03]  /*eba0*/  IADD3 R5, P2, PT, R19, R9, RZ ;  /* 0x0000000913057210 */ /* 0x002fc60007f5e0ff */
        /* <DEDUP_REMOVED lines=38> */
[-C--:B0-----:R-:W-:Y:S02]  /*ee10*/  LEA.HI.X.SX32 R3, R22, R0.reuse, 0x1, P5 ;  /* 0x0000000016037211 */ /* 0x081fe400028f0eff */
[----:B------:R-:W-:Y:S01]  /*ee20*/  IADD3 R6, P5, PT, R29, R9, RZ ;  /* 0x000000091d067210 */ /* 0x000fe20007fbe0ff */
[----:B-1----:R-:W-:Y:S02]  /*ee30*/  IMAD R4, R2, 0x24, RZ ;  /* 0x0000002402047824 */ /* 0x002fe400078e02ff */
[----:B------:R0:W-:Y:S01]  /*ee40*/  STL [R1+0x594], R3 ;  /* 0x0005940301007387 */ /* 0x0001e20000100800 */
[----:B--2---:R-:W-:-:S03]  /*ee50*/  LEA.HI.X.SX32 R5, R23, R0, 0x1, P6 ;  /* 0x0000000017057211 */ /* 0x004fc600030f0eff */
[----:B------:R1:W-:Y:S04]  /*ee60*/  STL [R1+0x5d0], R6 ;  /* 0x0005d00601007387 */ /* 0x0003e80000100800 */
[----:B------:R2:W-:Y:S01]  /*ee70*/  STL [R1+0x59c], R5 ;  /* 0x00059c0501007387 */ /* 0x0005e20000100800 */
[----:B0-----:R-:W-:Y:S01]  /*ee80*/  IMAD R3, R2, 0x23, RZ ;  /* 0x0000002302037824 */ /* 0x001fe200078e02ff */
[----:B-1----:R-:W-:Y:S02]  /*ee90*/  IADD3 R6, P6, PT, R4, R9, RZ ;  /* 0x0000000904067210 */ /* 0x002fe40007fde0ff */
[----:B--2---:R-:W-:-:S03]  /*eea0*/  LEA.HI.X.SX32 R5, R24, R0, 0x1, P0 ;  /* 0x0000000018057211 */ /* 0x004fc600000f0eff */
[----:B------:R0:W-:Y:S01]  /*eeb0*/  STL [R1+0x5d8], R6 ;  /* 0x0005d80601007387 */ /* 0x0001e20000100800 */
[----:B------:R-:W-:-:S03]  /*eec0*/  IMAD R11, R2, 0x22, RZ ;  /* 0x00000022020b7824 */ /* 0x000fc600078e02ff */
[----:B------:R1:W-:Y:S01]  /*eed0*/  STL [R1+0x5a4], R5 ;  /* 0x0005a40501007387 */ /* 0x0003e20000100800 */
[----:B0-----:R-:W-:Y:S02]  /*eee0*/  IADD3 R6, P0, PT, R3, R9, RZ ;  /* 0x0000000903067210 */ /* 0x001fe40007f1e0ff */
[----:B-1----:R-:W-:-:S03]  /*eef0*/  LEA.HI.X.SX32 R5, R25, R0, 0x1, P1 ;  /* 0x0000000019057211 */ /* 0x002fc600008f0eff */
[----:B------:R0:W-:Y:S04]  /*ef00*/  STL [R1+0x5e0], R6 ;  /* 0x0005e00601007387 */ /* 0x0001e80000100800 */
[----:B------:R1:W-:Y:S01]  /*ef10*/  STL [R1+0x5ac], R5 ;  /* 0x0005ac0501007387 */ /* 0x0003e20000100800 */
[----:B0-----:R-:W-:Y:S02]  /*ef20*/  IADD3 R6, P1, PT, R11, R9, RZ ;  /* 0x000000090b067210 */ /* 0x001fe40007f3e0ff */
[----:B-1----:R-:W-:-:S03]  /*ef30*/  LEA.HI.X.SX32 R5, R26, R0, 0x1, P2 ;  /* 0x000000001a057211 */ /* 0x002fc600010f0eff */
[----:B------:R0:W-:Y:S04]  /*ef40*/  STL [R1+0x5e8], R6 ;  /* 0x0005e80601007387 */ /* 0x0001e80000100800 */
[----:B------:R1:W-:Y:S01]  /*ef50*/  STL [R1+0x5b4], R5 ;  /* 0x0005b40501007387 */ /* 0x0003e20000100800 */
[----:B0-----:R-:W-:Y:S02]  /*ef60*/  IADD3 R6, P2, PT, R10, R9, RZ ;  /* 0x000000090a067210 */ /* 0x001fe40007f5e0ff */
[----:B-1----:R-:W-:-:S03]  /*ef70*/  LEA.HI.X.SX32 R5, R27, R0, 0x1, P3 ;  /* 0x000000001b057211 */ /* 0x002fc600018f0eff */
[----:B------:R0:W-:Y:S01]  /*ef80*/  STL [R1+0x5f0], R6 ;  /* 0x0005f00601007387 */ /* 0x0001e20000100800 */
[----:B------:R-:W-:-:S03]  /*ef90*/  IADD3 R12, P3, PT, R8, R9, RZ ;  /* 0x00000009080c7210 */ /* 0x000fc60007f7e0ff */
[----:B------:R1:W-:Y:S04]  /*efa0*/  STL [R1+0x5bc], R5 ;  /* 0x0005bc0501007387 */ /* 0x0003e80000100800 */
[----:B------:R2:W-:Y:S01]  /*efb0*/  STL [R1+0x5f8], R12 ;  /* 0x0005f80c01007387 */ /* 0x0005e20000100800 */
[----:B0-----:R-:W-:Y:S01]  /*efc0*/  IMAD R6, R2, 0x1e, RZ ;  /* 0x0000001e02067824 */ /* 0x001fe200078e02ff */
[-C--:B-1----:R-:W-:Y:S02]  /*efd0*/  LEA.HI.X.SX32 R5, R28, R0.reuse, 0x1, P4 ;  /* 0x000000001c057211 */ /* 0x082fe400020f0eff */
[-C--:B------:R-:W-:Y:S02]  /*efe0*/  IADD3 R13, P4, PT, R7, R9.reuse, RZ ;  /* 0x00000009070d7210 */ /* 0x080fe40007f9e0ff */
[----:B--2---:R-:W-:Y:S01]  /*eff0*/  LEA.HI.X.SX32 R12, R29, R0, 0x1, P5 ;  /* 0x000000001d0c7211 */ /* 0x004fe200028f0eff */
[----:B------:R0:W-:Y:S04]  /*f000*/  STL [R1+0x5c4], R5 ;  /* 0x0005c40501007387 */ /* 0x0001e80000100800 */
[----:B------:R1:W-:Y:S01]  /*f010*/  STL [R1+0x600], R13 ;  /* 0x0006000d01007387 */ /* 0x0003e20000100800 */
[----:B0-----:R-:W-:Y:S01]  /*f020*/  IMAD R5, R2, 0x1d, RZ ;  /* 0x0000001d02057824 */ /* 0x001fe200078e02ff */
[----:B-1----:R-:W-:-:S02]  /*f030*/  IADD3 R13, P5, PT, R6, R9, RZ ;  /* 0x00000009060d7210 */ /* 0x002fc40007fbe0ff */
[----:B------:R0:W-:Y:S04]  /*f040*/  STL [R1+0x5cc], R12 ;  /* 0x0005cc0c01007387 */ /* 0x0001e80000100800 */
[----:B------:R1:W-:Y:S01]  /*f050*/  STL [R1+0x608], R13 ;  /* 0x0006080d01007387 */ /* 0x0003e20000100800 */
[----:B0-----:R-:W-:Y:S01]  /*f060*/  LEA.HI.X.SX32 R12, R4, R0, 0x1, P6 ;  /* 0x00000000040c7211 */ /* 0x001fe200030f0eff */
[----:B------:R-:W-:Y:S01]  /*f070*/  IMAD R4, R2, 0x1c, RZ ;  /* 0x0000001c02047824 */ /* 0x000fe200078e02ff */
[----:B-1----:R-:W-:-:S03]  /*f080*/  IADD3 R13, P6, PT, R5, R9, RZ ;  /* 0x00000009050d7210 */ /* 0x002fc60007fde0ff */
        /* <DEDUP_REMOVED lines=58> */
[----:B------:R-:W-:Y:S01]  /*f430*/  IMAD.SHL.U32 R8, R2, 0x10, RZ ;  /* 0x0000001002087824 */ /* 0x000fe200078e00ff */
        /* <DEDUP_REMOVED lines=26> */
[----:B------:R0:W-:Y:S01]  /*f5e0*/  STL [R1+0x65c], R12 ;  /* 0x00065c0c01007387 */ /* 0x0001e20000100800 */
[----:B------:R-:W-:-:S03]  /*f5f0*/  LEA.HI.X.SX32 R11, R11, R0, 0x1, P3 ;  /* 0x000000000b0b7211 */ /* 0x000fc600018f0eff */
[----:B------:R1:W-:Y:S01]  /*f600*/  STL [R1+0x698], R13 ;  /* 0x0006980d01007387 */ /* 0x0003e20000100800 */
[-C--:B------:R-:W-:Y:S01]  /*f610*/  LEA.HI.X.SX32 R10, R10, R0.reuse, 0x1, P4 ;  /* 0x000000000a0a7211 */ /* 0x080fe200020f0eff */
[----:B0-----:R-:W-:Y:S01]  /*f620*/  IMAD R12, R2, 0xa, RZ ;  /* 0x0000000a020c7824 */ /* 0x001fe200078e02ff */
[-C--:B-1----:R-:W-:Y:S01]  /*f630*/  IADD3 R13, P3, PT, R3, R9.reuse, RZ ;  /* 0x00000009030d7210 */ /* 0x082fe20007f7e0ff */
[----:B------:R0:W-:Y:S04]  /*f640*/  STL [R1+0x664], R11 ;  /* 0x0006640b01007387 */ /* 0x0001e80000100800 */
[----:B------:R1:W-:Y:S01]  /*f650*/  STL [R1+0x6a0], R13 ;  /* 0x0006a00d01007387 */ /* 0x0003e20000100800 */
[-C--:B------:R-:W-:Y:S01]  /*f660*/  LEA.HI.X.SX32 R8, R8, R0.reuse, 0x1, P5 ;  /* 0x0000000008087211 */ /* 0x080fe200028f0eff */
[----:B0-----:R-:W-:Y:S01]  /*f670*/  IMAD R11, R2, 0x9, RZ ;  /* 0x00000009020b7824 */ /* 0x001fe200078e02ff */
[-C--:B-1----:R-:W-:Y:S01]  /*f680*/  IADD3 R13, P4, PT, R12, R9.reuse, RZ ;  /* 0x000000090c0d7210 */ /* 0x082fe20007f9e0ff */
[----:B------:R0:W-:Y:S04]  /*f690*/  STL [R1+0x66c], R10 ;  /* 0x00066c0a01007387 */ /* 0x0001e80000100800 */
[----:B------:R1:W-:Y:S01]  /*f6a0*/  STL [R1+0x6a8], R13 ;  /* 0x0006a80d01007387 */ /* 0x0003e20000100800 */
[-C--:B------:R-:W-:Y:S01]  /*f6b0*/  LEA.HI.X.SX32 R7, R7, R0.reuse, 0x1, P6 ;  /* 0x0000000007077211 */ /* 0x080fe200030f0eff */
[----:B0-----:R-:W-:Y:S01]  /*f6c0*/  IMAD.SHL.U32 R10, R2, 0x8, RZ ;  /* 0x00000008020a7824 */ /* 0x001fe200078e00ff */
        /* <DEDUP_REMOVED lines=14> */
[C---:B0-----:R-:W-:Y:S01]  /*f7b0*/  IMAD R6, R2.reuse, 0x5, RZ ;  /* 0x0000000502067824 */ /* 0x041fe200078e02ff */
[-C--:B-1----:R-:W-:Y:S01]  /*f7c0*/  IADD3 R13, P1, PT, R7, R9.reuse, RZ ;  /* 0x00000009070d7210 */ /* 0x082fe20007f3e0ff */
[----:B------:R0:W-:Y:S04]  /*f7d0*/  STL [R1+0x68c], R5 ;  /* 0x00068c0501007387 */ /* 0x0001e80000100800 */
[----:B------:R1:W-:Y:S01]  /*f7e0*/  STL [R1+0x6c8], R13 ;  /* 0x0006c80d01007387 */ /* 0x0003e20000100800 */
[-C--:B------:R-:W-:Y:S01]  /*f7f0*/  LEA.HI.X.SX32 R3, R3, R0.reuse, 0x1, P3 ;  /* 0x0000000003037211 */ /* 0x080fe200018f0eff */
[----:B0-----:R-:W-:Y:S01]  /*f800*/  IMAD.SHL.U32 R5, R2, 0x4, RZ ;  /* 0x0000000402057824 */ /* 0x001fe200078e00ff */
[----:B-1----:R-:W-:Y:S01]  /*f810*/  IADD3 R13, P2, PT, R6, R9, RZ ;  /* 0x00000009060d7210 */ /* 0x002fe20007f5e0ff */
[----:B------:R0:W-:Y:S04]  /*f820*/  STL [R1+0x694], R4 ;  /* 0x0006940401007387 */ /* 0x0001e80000100800 */
[----:B------:R1:W-:Y:S01]  /*f830*/  STL [R1+0x6d0], R13 ;  /* 0x0006d00d01007387 */ /* 0x0003e20000100800 */
[----:B------:R-:W-:-:S03]  /*f840*/  LEA.HI.X.SX32 R14, R12, R0, 0x1, P4 ;  /* 0x000000000c0e7211 */ /* 0x000fc600020f0eff */
[----:B------:R2:W-:Y:S01]  /*f850*/  STL [R1+0x69c], R3 ;  /* 0x00069c0301007387 */ /* 0x0005e20000100800 */
[C---:B0-----:R-:W-:Y:S01]  /*f860*/  IMAD R4, R2.reuse, 0x3, RZ ;  /* 0x0000000302047824 */ /* 0x041fe200078e02ff */
[----:B-1----:R-:W-:Y:S01]  /*f870*/  IADD3 R13, P3, PT, R5, R9, RZ ;  /* 0x00000009050d7210 */ /* 0x002fe20007f7e0ff */
[----:B--2---:R-:W-:-:S04]  /*f880*/  IMAD.SHL.U32 R3, R2, 0x2, RZ ;  /* 0x0000000202037824 */ /* 0x004fc800078e00ff */
[----:B------:R0:W-:Y:S01]  /*f890*/  STL [R1+0x6d8], R13 ;  /* 0x0006d80d01007387 */ /* 0x0001e20000100800 */
[-C--:B------:R-:W-:Y:S02]  /*f8a0*/  LEA.HI.X.SX32 R12, R11, R0.reuse, 0x1, P5 ;  /* 0x000000000b0c7211 */ /* 0x080fe400028f0eff */
[----:B------:R-:W-:Y:S02]  /*f8b0*/  LEA.HI.X.SX32 R10, R10, R0, 0x1, P6 ;  /* 0x000000000a0a7211 */ /* 0x000fe400030f0eff */
[-C--:B------:R-:W-:Y:S01]  /*f8c0*/  IADD3 R11, P5, PT, R3, R9.reuse, RZ ;  /* 0x00000009030b7210 */ /* 0x080fe20007fbe0ff */
[----:B------:R-:W-:Y:S01]  /*f8d0*/  STL [R1+0x6a4], R14 ;  /* 0x0006a40e01007387 */ /* 0x000fe20000100800 */
[----:B0-----:R-:W-:Y:S02]  /*f8e0*/  IADD3 R13, P4, PT, R4, R9, RZ ;  /* 0x00000009040d7210 */ /* 0x001fe40007f9e0ff */
[----:B------:R-:W-:Y:S02]  /*f8f0*/  IADD3 R9, P6, PT, R9, R2, RZ ;  /* 0x0000000209097210 */ /* 0x000fe40007fde0ff */
[-C--:B------:R-:W-:Y:S01]  /*f900*/  LEA.HI.X.SX32 R8, R8, R0.reuse, 0x1, P0 ;  /* 0x0000000008087211 */ /* 0x080fe200000f0eff */
[----:B------:R-:W-:Y:S01]  /*f910*/  STL [R1+0x6e0], R13 ;  /* 0x0006e00d01007387 */ /* 0x000fe20000100800 */
[----:B------:R-:W-:-:S02]  /*f920*/  LEA.HI.X.SX32 R7, R7, R0, 0x1, P1 ;  /* 0x0000000007077211 */ /* 0x000fc400008f0eff */
[-C--:B------:R-:W-:Y:S01]  /*f930*/  LEA.HI.X.SX32 R6, R6, R0.reuse, 0x1, P2 ;  /* 0x0000000006067211 */ /* 0x080fe200010f0eff */
[----:B------:R-:W-:Y:S01]  /*f940*/  STL [R1+0x6ac], R12 ;  /* 0x0006ac0c01007387 */ /* 0x000fe20000100800 */
[----:B------:R-:W-:-:S03]  /*f950*/  LEA.HI.X.SX32 R5, R5, R0, 0x1, P3 ;  /* 0x0000000005057211 */ /* 0x000fc600018f0eff */
[----:B------:R-:W-:Y:S01]  /*f960*/  STL [R1+0x6e8], R11 ;  /* 0x0006e80b01007387 */ /* 0x000fe20000100800 */
[----:B------:R-:W-:-:S03]  /*f970*/  LEA.HI.X.SX32 R4, R4, R0, 0x1, P4 ;  /* 0x0000000004047211 */ /* 0x000fc600020f0eff */
[----:B------:R-:W-:Y:S04]  /*f980*/  STL [R1+0x6b4], R10 ;  /* 0x0006b40a01007387 */ /* 0x000fe80000100800 */
[----:B------:R-:W-:Y:S04]  /*f990*/  STL [R1+0x6f0], R9 ;  /* 0x0006f00901007387 */ /* 0x000fe80000100800 */
[----:B------:R-:W-:Y:S01]  /*f9a0*/  STL [R1+0x6bc], R8 ;  /* 0x0006bc0801007387 */ /* 0x000fe20000100800 */
[----:B------:R-:W-:-:S03]  /*f9b0*/  LEA.HI.X.SX32 R3, R3, R0, 0x1, P5 ;  /* 0x0000000003037211 */ /* 0x000fc600028f0eff */
[----:B------:R-:W-:Y:S01]  /*f9c0*/  STL [R1+0x6c4], R7 ;  /* 0x0006c40701007387 */ /* 0x000fe20000100800 */
[----:B------:R-:W-:-:S03]  /*f9d0*/  LEA.HI.X.SX32 R2, R2, R0, 0x1, P6 ;  /* 0x0000000002027211 */ /* 0x000fc600030f0eff */
[----:B------:R-:W-:Y:S04]  /*f9e0*/  STL [R1+0x6cc], R6 ;  /* 0x0006cc0601007387 */ /* 0x000fe80000100800 */
[----:B------:R-:W-:Y:S04]  /*f9f0*/  STL [R1+0x6d4], R5 ;  /* 0x0006d40501007387 */ /* 0x000fe80000100800 */
[----:B------:R0:W-:Y:S04]  /*fa00*/  STL [R1+0x6dc], R4 ;  /* 0x0006dc0401007387 */ /* 0x0001e80000100800 */
[----:B------:R-:W0:Y:S04]  /*fa10*/  LDL.LU R0, [R1+0xbd8] ;  /* 0x000bd80001007983 */ /* 0x000e280000300800 */
[----:B------:R1:W-:Y:S04]  /*fa20*/  STL [R1+0x6e4], R3 ;  /* 0x0006e40301007387 */ /* 0x0003e80000100800 */
[----:B------:R-:W-:Y:S04]  /*fa30*/  STL [R1+0xbc], RZ ;  /* 0x0000bcff01007387 */ /* 0x000fe80000100800 */
        /* <DEDUP_REMOVED lines=29> */
[----:B------:R-:W-:-:S02]  /*fc10*/  USHF.R.S32.HI UR7, URZ, 0x1f, UR4 ;  /* 0x0000001fff077899 */ /* 0x000fc40008011404 */
[----:B------:R-:W-:Y:S02]  /*fc20*/  USHF.L.U32 UR6, UR6, 0x6, URZ ;  /* 0x0000000606067899 */ /* 0x000fe400080006ff */
[----:B------:R-:W-:Y:S02]  /*fc30*/  ULEA.HI UR7, UR7, UR4, URZ, 0x6 ;  /* 0x0000000407077291 */ /* 0x000fe4000f8f30ff */
[----:B------:R-:W-:Y:S02]  /*fc40*/  USHF.R.S32.HI UR4, URZ, 0x1f, UR6 ;  /* 0x0000001fff047899 */ /* 0x000fe40008011406 */
[----:B------:R-:W-:Y:S01]  /*fc50*/  USHF.R.S32.HI UR7, URZ, 0x6, UR7 ;  /* 0x00000006ff077899 */ /* 0x000fe20008011407 */
[C---:B0-----:R-:W-:Y:S02]  /*fc60*/  LOP3.LUT R4, R0.reuse, 0x10, RZ, 0x3c, !PT ;  /* 0x0000001000047812 */ /* 0x041fe400078e3cff */
[C---:B-1----:R-:W-:Y:S02]  /*fc70*/  LOP3.LUT R3, R0.reuse, 0x20, RZ, 0x3c, !PT ;  /* 0x0000002000037812 */ /* 0x042fe400078e3cff */
[----:B--23--:R-:W-:-:S07]  /*fc80*/  LOP3.LUT R2, R0, 0x30, RZ, 0x3c, !PT ;  /* 0x0000003000027812 */ /* 0x00cfce00078e3cff */
.L_x_2:
[----:B0-----:R-:W2:Y:S01]  /*fc90*/  LDL R5, [R1+0x3d8] ;  /* 0x0003d80001057983 */ /* 0x001ea20000100800 */
[----:B------:R-:W0:Y:S03]  /*fca0*/  LDC R2, c[0x0][0x3a0] ;  /* 0x0000e800ff027b82 */ /* 0x000e260000000800 */
[----:B--2---:R1:W-:Y:S04]  /*fcb0*/  STL [R1+0x1658], R5 ;  /* 0x0016580501007387 */ /* 0x0043e80000100800 */
[----:B------:R-:W2:Y:S04]  /*fcc0*/  LDL R4, [R1+0x3dc] ;  /* 0x0003dc0001047983 */ /* 0x000ea80000100800 */
[----:B-1----:R-:W0:Y:S04]  /*fcd0*/  LDL R5, [R1+0x4a8] ;  /* 0x0004a80001057983 */ /* 0x002e280000100800 */
[----:B------:R-:W-:Y:S04]  /*fce0*/  STL [R1+0x1648], R14 ;  /* 0x0016480e01007387 */ /* 0x000fe80000100800 */
[----:B------:R-:W-:Y:S04]  /*fcf0*/  STL [R1+0x1650], R14 ;  /* 0x0016500e01007387 */ /* 0x000fe80000100800 */
[----:B------:R-:W-:Y:S04]  /*fd00*/  STL [R1+0x1644], R7 ;  /* 0x0016440701007387 */ /* 0x000fe80000100800 */
[----:B------:R-:W-:Y:S04]  /*fd10*/  STL [R1+0x164c], R7 ;  /* 0x00164c0701007387 */ /* 0x000fe80000100800 */
[----:B------:R1:W-:Y:S04]  /*fd20*/  STL [R1+0x1654], R7 ;  /* 0x0016540701007387 */ /* 0x0003e80000100800 */
        /* <DEDUP_REMOVED lines=23> */
[----:B-----5:R-:W-:Y:S04]  /*fea0*/  STL [R1+0x1430], R0 ;  /* 0x0014300001007387 */ /* 0x020fe80000100800 */
        /* <DEDUP_REMOVED lines=45> */
[----:B------:R-:W-:Y:S01]  /*10180*/  STL [R1+0x15a0], R0 ;  /* 0x0015a00001007387 */ /* 0x000fe20000100800 */
[----:B0-----:R-:W-:-:S03]  /*10190*/  IMAD R2, R5, -0x40, R2 ;  /* 0xffffffc005027824 */ /* 0x001fc600078e0202 */
[----:B------:R-:W2:Y:S02]  /*101a0*/  LDL.LU R5, [R1+0x1658] ;  /* 0x0016580001057983 */ /* 0x000ea40000300800 */
[----:B------:R-:W-:Y:S02]  /*101b0*/  ISETP.GT.AND P0, PT, R2, RZ, PT ;  /* 0x000000ff0200720c */ /* 0x000fe40003f04270 */
[----:B-1----:R-:W-:-:S11]  /*101c0*/  PRMT R7, RZ, 0x7610, R7 ;  /* 0x00007610ff077816 */ /* 0x002fd60000000007 */
[----:B--2---:R-:W2:Y:S01]  /*101d0*/  @P0 LDG.E.U8 R7, desc[UR8][R4.64] ;  /* 0x0000000804070981 */ /* 0x004ea2000c1e1100 */
[----:B------:R-:W-:-:S03]  /*101e0*/  ISETP.GT.AND P1, PT, R2, 0x1, PT ;  /* 0x000000010200780c */ /* 0x000fc60003f24270 */
[----:B--2---:R0:W-:Y:S04]  /*101f0*/  STL [R1+0x238], R7 ;  /* 0x0002380701007387 */ /* 0x0041e80000100800 */
[----:B0-----:R-:W2:Y:S04]  /*10200*/  LDL.LU R7, [R1+0x1654] ;  /* 0x0016540001077983 */ /* 0x001ea80000300800 */
[----:B------:R-:W3:Y:S04]  /*10210*/  LDL R4, [R1+0x6ec] ;  /* 0x0006ec0001047983 */ /* 0x000ee80000100800 */
[----:B------:R-:W3:Y:S01]  /*10220*/  LDL R5, [R1+0x6f0] ;  /* 0x0006f00001057983 */ /* 0x000ee20000100800 */
[----:B------:R-:W-:-:S02]  /*10230*/  PRMT R14, RZ, 0x7610, R14 ;  /* 0x00007610ff0e7816 */ /* 0x000fc4000000000e */
[----:B---3--:R-:W-:-:S04]  /*10240*/  @P1 LOP3.LUT R5, R5, R4, RZ, 0x3c, !PT ;  /* 0x0000000405051212 */ /* 0x008fc800078e3cff */
[----:B------:R-:W-:-:S04]  /*10250*/  @P1 LOP3.LUT R4, R5, R4, RZ, 0x3c, !PT ;  /* 0x0000000405041212 */ /* 0x000fc800078e3cff */
[----:B------:R-:W-:-:S05]  /*10260*/  @P1 LOP3.LUT R5, R5, R4, RZ, 0x3c, !PT ;  /* 0x0000000405051212 */ /* 0x000fca00078e3cff */
[----:B------:R-:W3:Y:S01]  /*10270*/  @P1 LDG.E.U8 R14, desc[UR8][R4.64] ;  /* 0x00000008040e1981 */ /* 0x000ee2000c1e1100 */
[----:B------:R-:W-:-:S03]  /*10280*/  ISETP.GT.AND P2, PT, R2, 0x2, PT ;  /* 0x000000020200780c */ /* 0x000fc60003f44270 */
[----:B---3--:R0:W-:Y:S04]  /*10290*/  STL [R1+0x234], R14 ;  /* 0x0002340e01007387 */ /* 0x0081e80000100800 */
[----:B0-----:R-:W3:Y:S04]  /*102a0*/  LDL.LU R14, [R1+0x1650] ;  /* 0x00165000010e7983 */ /* 0x001ee80000300800 */
[----:B------:R-:W4:Y:S04]  /*102b0*/  LDL R4, [R1+0x6e4] ;  /* 0x0006e40001047983 */ /* 0x000f280000100800 */
[----:B------:R-:W4:Y:S01]  /*102c0*/  LDL R5, [R1+0x6e8] ;  /* 0x0006e80001057983 */ /* 0x000f220000100800 */
[----:B--2---:R-:W-:-:S02]  /*102d0*/  PRMT R7, RZ, 0x7610, R7 ;  /* 0x00007610ff077816 */ /* 0x004fc40000000007 */
[----:B----4-:R-:W-:-:S04]  /*102e0*/  @P2 LOP3.LUT R5, R5, R4, RZ, 0x3c, !PT ;  /* 0x0000000405052212 */ /* 0x010fc800078e3cff */
[----:B------:R-:W-:-:S04]  /*102f0*/  @P2 LOP3.LUT R4, R5, R4, RZ, 0x3c, !PT ;  /* 0x0000000405042212 */ /* 0x000fc800078e3cff */
[----:B------:R-:W-:-:S05]  /*10300*/  @P2 LOP3.LUT R5, R5, R4, RZ, 0x3c, !PT ;  /* 0x0000000405052212 */ /* 0x000fca00078e3cff */
[----:B------:R-:W2:Y:S01]  /*10310*/  @P2 LDG.E.U8 R7, desc[UR8][R4.64] ;  /* 0x0000000804072981 */ /* 0x000ea2000c1e1100 */
[----:B------:R-:W-:-:S03]  /*10320*/  ISETP.GT.AND P3, PT, R2, 0x3, PT ;  /* 0x000000030200780c */ /* 0x000fc60003f64270 */
[----:B--2---:R0:W-:Y:S04]  /*10330*/  STL [R1+0x230], R7 ;  /* 0x0002300701007387 */ /* 0x0041e80000100800 */
[----:B0-----:R-:W2:Y:S04]  /*10340*/  LDL.LU R7, [R1+0x164c] ;  /* 0x00164c0001077983 */ /* 0x001ea80000300800 */
[----:B------:R-:W4:Y:S04]  /*10350*/  LDL R4, [R1+0x6dc] ;  /* 0x0006dc0001047983 */ /* 0x000f280000100800 */
[----:B------:R-:W4:Y:S01]  /*10360*/  LDL R5, [R1+0x6e0] ;  /* 0x0006e00001057983 */ /* 0x000f220000100800 */
[----:B---3--:R-:W-:-:S02]  /*10370*/  PRMT R14, RZ, 0x7610, R14 ;  /* 0x00007610ff0e7816 */ /* 0x008fc4000000000e */
[----:B----4-:R-:W-:-:S04]  /*10380*/  @P3 LOP3.LUT R5, R5, R4, RZ, 0x3c, !PT ;  /* 0x0000000405053212 */ /* 0x010fc800078e3cff */
        /* <DEDUP_REMOVED lines=18> */
[----:B------:R-:W-:-:S02]  /*104b0*/  PRMT R15, RZ, 0x7610, R15 ;  /* 0x00007610ff0f7816 */ /* 0x000fc4000000000f */
[----:B----4-:R-:W-:-:S04]  /*104c0*/  @P1 LOP3.LUT R5, R5, R4, RZ, 0x3c, !PT ;  /* 0x0000000405051212 */ /* 0x010fc800078e3cff */
[----:B------:R-:W-:-:S04]  /*104d0*/  @P1 LOP3.LUT R4, R5, R4, RZ, 0x3c, !PT ;  /* 0x0000000405041212 */ /* 0x000fc800078e3cff */
[----:B------:R-:W-:-:S05]  /*104e0*/  @P1 LOP3.LUT R5, R5, R4, RZ, 0x3c, !PT ;  /* 0x0000000405051212 */ /* 0x000fca00078e3cff */
[----:B------:R-:W4:Y:S01]  /*104f0*/  @P1 LDG.E.U8 R15, desc[UR8][R4.64] ;  /* 0x00000008040f1981 */ /* 0x000f22000c1e1100 */
[----:B------:R-:W-:-:S03]  /*10500*/  ISETP.GT.AND P2, PT, R2, 0x6, PT ;  /* 0x000000060200780c */ /* 0x000fc60003f44270 */
[----:B----4-:R0:W-:Y:S04]  /*10510*/  STL [R1+0x224], R15 ;  /* 0x0002240f01007387 */ /* 0x0101e80000100800 */
[----:B0-----:R-:W4:Y:S04]  /*10520*/  LDL.LU R15, [R1+0x1640] ;  /* 0x00164000010f7983 */ /* 0x001f280000300800 */
[----:B------:R-:W2:Y:S04]  /*10530*/  LDL R4, [R1+0x6c4] ;  /* 0x0006c40001047983 */ /* 0x000ea80000100800 */
[----:B------:R-:W2:Y:S01]  /*10540*/  LDL R5, [R1+0x6c8] ;  /* 0x0006c80001057983 */ /* 0x000ea20000100800 */
[----:B------:R-:W-:-:S02]  /*10550*/  PRMT R9, RZ, 0x7610, R9 ;  /* 0x00007610ff097816 */ /* 0x000fc40000000009 */
[----:B--2---:R-:W-:-:S04]  /*10560*/  @P2 LOP3.LUT R5, R5, R4, RZ, 0x3c, !PT ;  /* 0x0000000405052212 */ /* 0x004fc800078e3cff */
[----:B------:R-:W-:-:S04]  /*10570*/  @P2 LOP3.LUT R4, R5, R4, RZ, 0x3c, !PT ;  /* 0x0000000405042212 */ /* 0x000fc800078e3cff */
[----:B------:R-:W-:-:S05]  /*10580*/  @P2 LOP3.LUT R5, R5, R4, RZ, 0x3c, !PT ;  /* 0x0000000405052212 */ /* 0x000fca00078e3cff */
[----:B------:R-:W2:Y:S01]  /*10590*/  @P2 LDG.E.U8 R9, desc[UR8][R4.64] ;  /* 0x0000000804092981 */ /* 0x000ea2000c1e1100 */
[----:B------:R-:W-:-:S03]  /*105a0*/  ISETP.GT.AND P3, PT, R2, 0x7, PT ;  /* 0x000000070200780c */ /* 0x000fc60003f64270 */
[----:B--2---:R0:W-:Y:S04]  /*105b0*/  STL [R1+0x220], R9 ;  /* 0x0002200901007387 */ /* 0x0041e80000100800 */
[----:B0-----:R-:W2:Y:S04]  /*105c0*/  LDL.LU R9, [R1+0x163c] ;  /* 0x00163c0001097983 */ /* 0x001ea80000300800 */
        /* <DEDUP_REMOVED lines=182> */
[----:B---3--:R-:W-:-:S02]  /*11130*/  PRMT R14, RZ, 0x7610, R14 ;  /* 0x00007610ff0e7816 */ /* 0x008fc4000000000e */
[----:B--2---:R-:W-:-:S04]  /*11140*/  @P1 LOP3.LUT R5, R5, R4, RZ, 0x3c, !PT ;  /* 0x0000000405051212 */ /* 0x004fc800078e3cff */
[----:B------:R-:W-:-:S04]  /*11150*/  @P1 LOP3.LUT R4, R5, R4, RZ, 0x3c, !PT ;  /* 0x0000000405041212 */ /* 0x000fc800078e3cff */
[----:B------:R-:W-:-:S05]  /*11160*/  @P1 LOP3.LUT R5, R5, R4, RZ, 0x3c, !PT ;  /* 0x0000000405051212 */ /* 0x000fca00078e3cff */
[----:B------:R0:W2:Y:S04]  /*11170*/  @P1 LDG.E.U8 R14, desc[UR8][R4.64] ;  /* 0x00000008040e1981 */ /* 0x0000a8000c1e1100 */
[----:B------:R-:W0:Y:S04]  /*11180*/  LDL R4, [R1+0x624] ;  /* 0x0006240001047983 */ /* 0x000e280000100800 */
[----:B------:R-:W0:Y:S01]  /*11190*/  LDL R5, [R1+0x628] ;  /* 0x0006280001057983 */ /* 0x000e220000100800 */
[----:B------:R-:W-:Y:S02]  /*111a0*/  ISETP.GT.AND P2, PT, R2, 0x1a, PT ;  /* 0x0000001a0200780c */ /* 0x000fe40003f44270 */
[----:B------:R-:W-:-:S11]  /*111b0*/  PRMT R23, RZ, 0x7610, R23 ;  /* 0x00007610ff177816 */ /* 0x000fd60000000017 */
[----:B0-----:R-:W-:-:S04]  /*111c0*/  @P2 LOP3.LUT R5, R5, R4, RZ, 0x3c, !PT ;  /* 0x0000000405052212 */ /* 0x001fc800078e3cff */
[----:B------:R-:W-:-:S04]  /*111d0*/  @P2 LOP3.LUT R4, R5, R4, RZ, 0x3c, !PT ;  /* 0x0000000405042212 */ /* 0x000fc800078e3cff */
[----:B------:R-:W-:-:S05]  /*111e0*/  @P2 LOP3.LUT R5, R5, R4, RZ, 0x3c, !PT ;  /* 0x0000000405052212 */ /* 0x000fca00078e3cff */
[----:B------:R-:W3:Y:S04]  /*111f0*/  @P2 LDG.E.U8 R23, desc[UR8][R4.64] ;  /* 0x0000000804172981 */ /* 0x000ee8000c1e1100 */
[----:B--2---:R0:W-:Y:S04]  /*11200*/  STL [R1+0x34], R14 ;  /* 0x0000340e01007387 */ /* 0x0041e80000100800 */
[----:B0-----:R-:W2:Y:S04]  /*11210*/  LDL R14, [R1+0x610] ;  /* 0x00061000010e7983 */ /* 0x001ea80000100800 */
[----:B---3--:R0:W-:Y:S04]  /*11220*/  STL [R1+0x30], R23 ;  /* 0x0000301701007387 */ /* 0x0081e80000100800 */
[----:B0-----:R-:W3:Y:S04]  /*11230*/  LDL.LU R23, [R1+0x15f0] ;  /* 0x0015f00001177983 */ /* 0x001ee80000300800 */
[----:B------:R-:W2:Y:S04]  /*11240*/  LDL R4, [R1+0x61c] ;  /* 0x00061c0001047983 */ /* 0x000ea80000100800 */
[----:B------:R-:W2:Y:S01]  /*11250*/  LDL R5, [R1+0x620] ;  /* 0x0006200001057983 */ /* 0x000ea20000100800 */
[----:B------:R-:W-:-:S02]  /*11260*/  ISETP.GT.AND P3, PT, R2, 0x1b, PT ;  /* 0x0000001b0200780c */ /* 0x000fc40003f64270 */
[----:B------:R-:W-:-:S11]  /*11270*/  PRMT R7, RZ, 0x7610, R7 ;  /* 0x00007610ff077816 */ /* 0x000fd60000000007 */
[----:B--2---:R-:W-:-:S04]  /*11280*/  @P3 LOP3.LUT R5, R5, R4, RZ, 0x3c, !PT ;  /* 0x0000000405053212 */ /* 0x004fc800078e3cff */
[----:B------:R-:W-:-:S04]  /*11290*/  @P3 LOP3.LUT R4, R5, R4, RZ, 0x3c, !PT ;  /* 0x0000000405043212 */ /* 0x000fc800078e3cff */
[----:B------:R-:W-:-:S05]  /*112a0*/  @P3 LOP3.LUT R5, R5, R4, RZ, 0x3c, !PT ;  /* 0x0000000405053212 */ /* 0x000fca00078e3cff */
[----:B------:R-:W2:Y:S04]  /*112b0*/  @P3 LDG.E.U8 R7, desc[UR8][R4.64] ;  /* 0x0000000804073981 */ /* 0x000ea8000c1e1100 */
[----:B------:R-:W3:Y:S04]  /*112c0*/  LDL R4, [R1+0x614] ;  /* 0x0006140001047983 */ /* 0x000ee80000100800 */
[----:B------:R-:W3:Y:S01]  /*112d0*/  LDL R5, [R1+0x618] ;  /* 0x0006180001057983 */ /* 0x000ee20000100800 */
[C---:B------:R-:W-:Y:S02]  /*112e0*/  ISETP.GT.AND P0, PT, R2.reuse, 0x1c, PT ;  /* 0x0000001c0200780c */ /* 0x040fe40003f04270 */
[----:B----4-:R-:W-:Y:S01]  /*112f0*/  PRMT R15, RZ, 0x7610, R15 ;  /* 0x00007610ff0f7816 */ /* 0x010fe2000000000f */
[----:B--2---:R0:W-:Y:S01]  /*11300*/  STL [R1+0x2c], R7 ;  /* 0x00002c0701007387 */ /* 0x0041e20000100800 */
[----:B------:R-:W-:-:S02]  /*11310*/  ISETP.GT.AND P1, PT, R2, 0x1d, PT ;  /* 0x0000001d0200780c */ /* 0x000fc40003f24270 */
[----:B------:R-:W-:Y:S01]  /*11320*/  PRMT R9, RZ, 0x7610, R9 ;  /* 0x00007610ff097816 */ /* 0x000fe20000000009 */
[----:B0-----:R-:W2:Y:S06]  /*11330*/  LDL R7, [R1+0x600] ;  /* 0x0006000001077983 */ /* 0x001eac0000100800 */
[----:B---3--:R-:W-:-:S04]  /*11340*/  @P0 LOP3.LUT R5, R5, R4, RZ, 0x3c, !PT ;  /* 0x0000000405050212 */ /* 0x008fc800078e3cff */
[----:B------:R-:W-:-:S04]  /*11350*/  @P0 LOP3.LUT R4, R5, R4, RZ, 0x3c, !PT ;  /* 0x0000000405040212 */ /* 0x000fc800078e3cff */
[----:B------:R-:W-:-:S05]  /*11360*/  @P0 LOP3.LUT R5, R5, R4, RZ, 0x3c, !PT ;  /* 0x0000000405050212 */ /* 0x000fca00078e3cff */
[----:B------:R0:W3:Y:S04]  /*11370*/  @P0 LDG.E.U8 R15, desc[UR8][R4.64] ;  /* 0x00000008040f0981 */ /* 0x0000e8000c1e1100 */
[----:B------:R-:W4:Y:S01]  /*11380*/  LDL R5, [R1+0x60c] ;  /* 0x00060c0001057983 */ /* 0x000f220000100800 */
[----:B0-----:R-:W-:Y:S01]  /*11390*/  @P1 IMAD.MOV.U32 R4, RZ, RZ, R14 ;  /* 0x000000ffff041224 */ /* 0x001fe200078e000e */
[----:B------:R-:W-:Y:S02]  /*113a0*/  ISETP.GT.AND P2, PT, R2, 0x1e, PT ;  /* 0x0000001e0200780c */ /* 0x000fe40003f44270 */
[----:B---3--:R0:W-:Y:S01]  /*113b0*/  STL [R1+0x28], R15 ;  /* 0x0000280f01007387 */ /* 0x0081e20000100800 */
[----:B------:R-:W-:-:S03]  /*113c0*/  PRMT R24, RZ, 0x7610, R24 ;  /* 0x00007610ff187816 */ /* 0x000fc60000000018 */
[----:B------:R-:W3:Y:S04]  /*113d0*/  LDL R14, [R1+0x5ec] ;  /* 0x0005ec00010e7983 */ /* 0x000ee80000100800 */
[----:B----4-:R1:W4:Y:S04]  /*113e0*/  @P1 LDG.E.U8 R9, desc[UR8][R4.64] ;  /* 0x0000000804091981 */ /* 0x010328000c1e1100 */
[----:B0-----:R-:W2:Y:S04]  /*113f0*/  LDL R15, [R1+0x5f8] ;  /* 0x0005f800010f7983 */ /* 0x001ea80000100800 */
[----:B------:R-:W1:Y:S04]  /*11400*/  LDL R4, [R1+0x604] ;  /* 0x0006040001047983 */ /* 0x000e680000100800 */
[----:B------:R-:W1:Y:S02]  /*11410*/  LDL R5, [R1+0x608] ;  /* 0x0006080001057983 */ /* 0x000e640000100800 */
[----:B-1----:R-:W-:-:S04]  /*11420*/  @P2 LOP3.LUT R5, R5, R4, RZ, 0x3c, !PT ;  /* 0x0000000405052212 */ /* 0x002fc800078e3cff */
[----:B------:R-:W-:-:S04]  /*11430*/  @P2 LOP3.LUT R4, R5, R4, RZ, 0x3c, !PT ;  /* 0x0000000405042212 */ /* 0x000fc800078e3cff */
[----:B------:R-:W-:-:S05]  /*11440*/  @P2 LOP3.LUT R5, R5, R4, RZ, 0x3c, !PT ;  /* 0x0000000405052212 */ /* 0x000fca00078e3cff */
[----:B------:R-:W2:Y:S04]  /*11450*/  @P2 LDG.E.U8 R24, desc[UR8][R4.64] ;  /* 0x0000000804182981 */ /* 0x000ea8000c1e1100 */
[----:B----4-:R0:W-:Y:S04]  /*11460*/  STL [R1+0x24], R9 ;  /* 0x0000240901007387 */ /* 0x0101e80000100800 */
[----:B0-----:R-:W4:Y:S01]  /*11470*/  LDL R9, [R1+0x5f0] ;  /* 0x0005f00001097983 */ /* 0x001f220000100800 */
[----:B------:R-:W-:-:S03]  /*11480*/  ISETP.GT.AND P3, PT, R2, 0x1f, PT ;  /* 0x0000001f0200780c */ /* 0x000fc60003f64270 */
[----:B--2---:R0:W-:Y:S04]  /*11490*/  STL [R1+0x20], R24 ;  /* 0x0000201801007387 */ /* 0x0041e80000100800 */
[----:B0-----:R-:W2:Y:S04]  /*114a0*/  LDL.LU R24, [R1+0x15ec] ;  /* 0x0015ec0001187983 */ /* 0x001ea80000300800 */
[----:B------:R-:W2:Y:S01]  /*114b0*/  LDL R5, [R1+0x5fc] ;  /* 0x0005fc0001057983 */ /* 0x000ea20000100800 */
[----:B------:R-:W-:Y:S01]  /*114c0*/  PRMT R25, RZ, 0x7610, R25 ;  /* 0x00007610ff197816 */ /* 0x000fe20000000019 */
[----:B------:R-:W-:-:S02]  /*114d0*/  @P3 IMAD.MOV.U32 R4, RZ, RZ, R7 ;  /* 0x000000ffff043224 */ /* 0x000fc400078e0007 */
[----:B------:R-:W3:Y:S04]  /*114e0*/  LDL R7, [R1+0x5e8] ;  /* 0x0005e80001077983 */ /* 0x000ee80000100800 */
[----:B--2---:R-:W2:Y:S01]  /*114f0*/  @P3 LDG.E.U8 R25, desc[UR8][R4.64] ;  /* 0x0000000804193981 */ /* 0x004ea2000c1e1100 */
[C---:B------:R-:W-:Y:S02]  /*11500*/  ISETP.GT.AND P0, PT, R2.reuse, 0x20, PT ;  /* 0x000000200200780c */ /* 0x040fe40003f04270 */
[----:B------:R-:W-:Y:S01]  /*11510*/  PRMT R10, RZ, 0x7610, R10 ;  /* 0x00007610ff0a7816 */ /* 0x000fe2000000000a */
[----:B--2---:R0:W-:Y:S04]  /*11520*/  STL [R1+0x1c], R25 ;  /* 0x00001c1901007387 */ /* 0x0041e80000100800 */
[----:B0-----:R-:W2:Y:S04]  /*11530*/  LDL.LU R25, [R1+0x15e8] ;  /* 0x0015e80001197983 */ /* 0x001ea80000300800 */
[----:B------:R-:W2:Y:S02]  /*11540*/  LDL R5, [R1+0x5f4] ;  /* 0x0005f40001057983 */ /* 0x000ea40000100800 */
[----:B------:R-:W-:Y:S01]  /*11550*/  @P0 IMAD.MOV.U32 R4, RZ, RZ, R15 ;  /* 0x000000ffff040224 */ /* 0x000fe200078e000f */
[----:B------:R-:W-:-:S02]  /*11560*/  ISETP.GT.AND P1, PT, R2, 0x21, PT ;  /* 0x000000210200780c */ /* 0x000fc40003f24270 */
[----:B------:R-:W-:Y:S02]  /*11570*/  PRMT R8, RZ, 0x7610, R8 ;  /* 0x00007610ff087816 */ /* 0x000fe40000000008 */
[----:B--2---:R4:W2:Y:S09]  /*11580*/  @P0 LDG.E.U8 R10, desc[UR8][R4.64] ;  /* 0x00000008040a0981 */ /* 0x0048b2000c1e1100 */
[----:B----4-:R-:W-:-:S02]  /*11590*/  @P1 IMAD.MOV.U32 R4, RZ, RZ, R9 ;  /* 0x000000ffff041224 */ /* 0x010fc400078e0009 */
[----:B---3--:R-:W-:-:S05]  /*115a0*/  @P1 IMAD.MOV.U32 R5, RZ, RZ, R14 ;  /* 0x000000ffff051224 */ /* 0x008fca00078e000e */
[----:B------:R0:W3:Y:S04]  /*115b0*/  @P1 LDG.E.U8 R8, desc[UR8][R4.64] ;  /* 0x0000000804081981 */ /* 0x0000e8000c1e1100 */
[----:B--2---:R1:W-:Y:S04]  /*115c0*/  STL [R1+0x18], R10 ;  /* 0x0000180a01007387 */ /* 0x0043e80000100800 */
[----:B------:R-:W2:Y:S01]  /*115d0*/  LDL R5, [R1+0x5e4] ;  /* 0x0005e40001057983 */ /* 0x000ea20000100800 */
[----:B------:R-:W-:Y:S02]  /*115e0*/  ISETP.GT.AND P2, PT, R2, 0x22, PT ;  /* 0x000000220200780c */ /* 0x000fe40003f44270 */
[----:B------:R-:W-:Y:S01]  /*115f0*/  PRMT R6, RZ, 0x7610, R6 ;  /* 0x00007610ff067816 */ /* 0x000fe20000000006 */
[----:B------:R-:W4:Y:S04]  /*11600*/  LDL R15, [R1+0x5d4] ;  /* 0x0005d400010f7983 */ /* 0x000f280000100800 */
[----:B-1----:R-:W4:Y:S04]  /*11610*/  LDL R10, [R1+0x5e0] ;  /* 0x0005e000010a7983 */ /* 0x002f280000100800 */
[----:B------:R-:W4:Y:S02]  /*11620*/  LDL R14, [R1+0x5d8] ;  /* 0x0005d800010e7983 */ /* 0x000f240000100800 */
[----:B0-----:R-:W-:-:S02]  /*11630*/  @P2 IMAD.MOV.U32 R4, RZ, RZ, R7 ;  /* 0x000000ffff042224 */ /* 0x001fc400078e0007 */
[----:B------:R-:W4:Y:S04]  /*11640*/  LDL R9, [R1+0x5cc] ;  /* 0x0005cc0001097983 */ /* 0x000f280000100800 */
[----:B---3--:R0:W-:Y:S01]  /*11650*/  STL [R1+0x14], R8 ;  /* 0x0000140801007387 */ /* 0x0081e20000100800 */
[C---:B------:R-:W-:Y:S02]  /*11660*/  ISETP.GT.AND P3, PT, R2.reuse, 0x23, PT ;  /* 0x000000230200780c */ /* 0x040fe40003f64270 */
[----:B------:R-:W-:Y:S01]  /*11670*/  PRMT R0, RZ, 0x7610, R0 ;  /* 0x00007610ff007816 */ /* 0x000fe20000000000 */
[----:B------:R-:W3:Y:S04]  /*11680*/  LDL R7, [R1+0x5c4] ;  /* 0x0005c40001077983 */ /* 0x000ee80000100800 */
[----:B0-----:R-:W3:Y:S04]  /*11690*/  LDL R8, [R1+0x5d0] ;  /* 0x0005d00001087983 */ /* 0x001ee80000100800 */
[----:B--2---:R4:W2:Y:S04]  /*116a0*/  @P2 LDG.E.U8 R6, desc[UR8][R4.64] ;  /* 0x0000000804062981 */ /* 0x0048a8000c1e1100 */
[----:B------:R-:W2:Y:S01]  /*116b0*/  LDL R5, [R1+0x5dc] ;  /* 0x0005dc0001057983 */ /* 0x000ea20000100800 */
[----:B----4-:R-:W-:Y:S01]  /*116c0*/  @P3 IMAD.MOV.U32 R4, RZ, RZ, R10 ;  /* 0x000000ffff043224 */ /* 0x010fe200078e000a */
[----:B------:R-:W-:-:S02]  /*116d0*/  ISETP.GT.AND P0, PT, R2, 0x24, PT ;  /* 0x000000240200780c */ /* 0x000fc40003f04270 */
[----:B------:R-:W-:Y:S02]  /*116e0*/  ISETP.GT.AND P1, PT, R2, 0x25, PT ;  /* 0x000000250200780c */ /* 0x000fe40003f24270 */
[----:B--2---:R0:W2:Y:S04]  /*116f0*/  @P3 LDG.E.U8 R0, desc[UR8][R4.64] ;  /* 0x0000000804003981 */ /* 0x0040a8000c1e1100 */
[----:B------:R1:W-:Y:S01]  /*11700*/  STL [R1+0x10], R6 ;  /* 0x0000100601007387 */ /* 0x0003e20000100800 */
[----:B------:R-:W-:-:S03]  /*11710*/  PRMT R13, RZ, 0x7610, R13 ;  /* 0x00007610ff0d7816 */ /* 0x000fc6000000000d */
[----:B------:R-:W4:Y:S04]  /*11720*/  LDL R10, [R1+0x5bc] ;  /* 0x0005bc00010a7983 */ /* 0x000f280000100800 */
[----:B-1----:R-:W4:Y:S01]  /*11730*/  LDL R6, [R1+0x5c8] ;  /* 0x0005c80001067983 */ /* 0x002f220000100800 */
[----:B0-----:R-:W-:Y:S02]  /*11740*/  @P0 IMAD.MOV.U32 R4, RZ, RZ, R14 ;  /* 0x000000ffff040224 */ /* 0x001fe400078e000e */
[----:B------:R-:W-:-:S05]  /*11750*/  @P0 IMAD.MOV.U32 R5, RZ, RZ, R15 ;  /* 0x000000ffff050224 */ /* 0x000fca00078e000f */
[----:B------:R3:W4:Y:S02]  /*11760*/  @P0 LDG.E.U8 R13, desc[UR8][R4.64] ;  /* 0x00000008040d0981 */ /* 0x000724000c1e1100 */
[----:B---3--:R-:W-:Y:S02]  /*11770*/  @P1 IMAD.MOV.U32 R4, RZ, RZ, R8 ;  /* 0x000000ffff041224 */ /* 0x008fe400078e0008 */
[----:B------:R-:W-:Y:S01]  /*11780*/  @P1 IMAD.MOV.U32 R5, RZ, RZ, R9 ;  /* 0x000000ffff051224 */ /* 0x000fe200078e0009 */
[----:B------:R-:W-:Y:S02]  /*11790*/  ISETP.GT.AND P2, PT, R2, 0x26, PT ;  /* 0x000000260200780c */ /* 0x000fe40003f44270 */
[----:B------:R-:W-:-:S06]  /*117a0*/  PRMT R12, RZ, 0x7610, R12 ;  /* 0x00007610ff0c7816 */ /* 0x000fcc000000000c */
[----:B------:R0:W3:Y:S05]  /*117b0*/  @P1 LDG.E.U8 R12, desc[UR8][R4.64] ;  /* 0x00000008040c1981 */ /* 0x0000ea000c1e1100 */
[----:B0-----:R-:W-:Y:S01]  /*117c0*/  @P2 IMAD.MOV.U32 R5, RZ, RZ, R7 ;  /* 0x000000ffff052224 */ /* 0x001fe200078e0007 */
[----:B--2---:R0:W-:Y:S04]  /*117d0*/  STL [R1+0xc], R0 ;  /* 0x00000c0001007387 */ /* 0x0041e80000100800 */
[----:B------:R-:W2:Y:S04]  /*117e0*/  LDL R9, [R1+0x5b4] ;  /* 0x0005b40001097983 */ /* 0x000ea80000100800 */
[----:B------:R-:W2:Y:S04]  /*117f0*/  LDL R8, [R1+0x5b8] ;  /* 0x0005b80001087983 */ /* 0x000ea80000100800 */
[----:B0-----:R-:W2:Y:S01]  /*11800*/  LDL R0, [R1+0x5c0] ;  /* 0x0005c00001007983 */ /* 0x001ea20000100800 */
[----:B----4-:R-:W-:-:S03]  /*11810*/  @P2 IMAD.MOV.U32 R4, RZ, RZ, R6 ;  /* 0x000000ffff042224 */ /* 0x010fc600078e0006 */
[----:B------:R-:W4:Y:S04]  /*11820*/  LDL R7, [R1+0x5ac] ;  /* 0x0005ac0001077983 */ /* 0x000f280000100800 */
[----:B------:R-:W3:Y:S01]  /*11830*/  LDL R6, [R1+0x5b0] ;  /* 0x0005b00001067983 */ /* 0x000ee20000100800 */
[C---:B------:R-:W-:Y:S02]  /*11840*/  ISETP.GT.AND P3, PT, R2.reuse, 0x27, PT ;  /* 0x000000270200780c */ /* 0x040fe40003f64270 */
[----:B------:R-:W-:Y:S02]  /*11850*/  PRMT R11, RZ, 0x7610, R11 ;  /* 0x00007610ff0b7816 */ /* 0x000fe4000000000b */
[----:B------:R-:W-:Y:S02]  /*11860*/  ISETP.GT.AND P0, PT, R2, 0x28, PT ;  /* 0x000000280200780c */ /* 0x000fe40003f04270 */
[----:B------:R-:W-:-:S02]  /*11870*/  PRMT R29, RZ, 0x7610, R29 ;  /* 0x00007610ff1d7816 */ /* 0x000fc4000000001d */
[----:B------:R0:W3:Y:S01]  /*11880*/  @P2 LDG.E.U8 R11, desc[UR8][R4.64] ;  /* 0x00000008040b2981 */ /* 0x0000e2000c1e1100 */
[----:B------:R-:W-:-:S04]  /*11890*/  PRMT R28, RZ, 0x7610, R28 ;  /* 0x00007610ff1c7816 */ /* 0x000fc8000000001c */
[----:B0-----:R-:W-:Y:S01]  /*118a0*/  @P3 IMAD.MOV.U32 R5, RZ, RZ, R10 ;  /* 0x000000ffff053224 */ /* 0x001fe200078e000a */
[----:B------:R-:W-:Y:S01]  /*118b0*/  ISETP.GT.AND P1, PT, R2, 0x29, PT ;  /* 0x000000290200780c */ /* 0x000fe20003f24270 */
[----:B------:R-:W3:Y:S01]  /*118c0*/  LDL R10, [R1+0x5a4] ;  /* 0x0005a400010a7983 */ /* 0x000ee20000100800 */
[----:B------:R-:W-:Y:S01]  /*118d0*/  PRMT R27, RZ, 0x7610, R27 ;  /* 0x00007610ff1b7816 */ /* 0x000fe2000000001b */
[----:B--2---:R-:W-:Y:S02]  /*118e0*/  @P3 IMAD.MOV.U32 R4, RZ, RZ, R0 ;  /* 0x000000ffff043224 */ /* 0x004fe400078e0000 */
[----:B------:R-:W2:Y:S04]  /*118f0*/  LDL R0, [R1+0x5a8] ;  /* 0x0005a80001007983 */ /* 0x000ea80000100800 */
[----:B------:R0:W2:Y:S02]  /*11900*/  @P3 LDG.E.U8 R29, desc[UR8][R4.64] ;  /* 0x00000008041d3981 */ /* 0x0000a4000c1e1100 */
[----:B0-----:R-:W-:-:S02]  /*11910*/  @P0 IMAD.MOV.U32 R4, RZ, RZ, R8 ;  /* 0x000000ffff040224 */ /* 0x001fc400078e0008 */
[----:B------:R-:W-:-:S05]  /*11920*/  @P0 IMAD.MOV.U32 R5, RZ, RZ, R9 ;  /* 0x000000ffff050224 */ /* 0x000fca00078e0009 */
[----:B------:R3:W2:Y:S02]  /*11930*/  @P0 LDG.E.U8 R28, desc[UR8][R4.64] ;  /* 0x00000008041c0981 */ /* 0x0006a4000c1e1100 */
[----:B---3--:R-:W-:Y:S02]  /*11940*/  @P1 IMAD.MOV.U32 R4, RZ, RZ, R6 ;  /* 0x000000ffff041224 */ /* 0x008fe400078e0006 */
[----:B----4-:R-:W-:-:S05]  /*11950*/  @P1 IMAD.MOV.U32 R5, RZ, RZ, R7 ;  /* 0x000000ffff051224 */ /* 0x010fca00078e0007 */
[----:B------:R0:W3:Y:S01]  /*11960*/  @P1 LDG.E.U8 R27, desc[UR8][R4.64] ;  /* 0x00000008041b1981 */ /* 0x0000e2000c1e1100 */
[----:B------:R-:W-:Y:S02]  /*11970*/  ISETP.GT.AND P2, PT, R2, 0x2a, PT ;  /* 0x0000002a0200780c */ /* 0x000fe40003f44270 */
[----:B------:R-:W-:-:S11]  /*11980*/  PRMT R26, RZ, 0x7610, R26 ;  /* 0x00007610ff1a7816 */ /* 0x000fd6000000001a */
[----:B0-----:R-:W-:Y:S01]  /*11990*/  @P2 IMAD.MOV.U32 R5, RZ, RZ, R10 ;  /* 0x000000ffff052224 */ /* 0x001fe200078e000a */
[----:B--2---:R-:W-:Y:S04]  /*119a0*/  STL [R1+0x15e4], R29 ;  /* 0x0015e41d01007387 */ /* 0x004fe80000100800 */
[----:B------:R-:W2:Y:S04]  /*119b0*/  LDL R9, [R1+0x59c] ;  /* 0x00059c0001097983 */ /* 0x000ea80000100800 */
[----:B------:R-:W4:Y:S04]  /*119c0*/  LDL R8, [R1+0x5a0] ;  /* 0x0005a00001087983 */ /* 0x000f280000100800 */
[----:B------:R-:W-:Y:S04]  /*119d0*/  STL [R1+0x15d4], R28 ;  /* 0x0015d41c01007387 */ /* 0x000fe80000100800 */
[----:B------:R-:W4:Y:S04]  /*119e0*/  LDL R7, [R1+0x594] ;  /* 0x0005940001077983 */ /* 0x000f280000100800 */
[----:B------:R-:W4:Y:S01]  /*119f0*/  LDL R6, [R1+0x598] ;  /* 0x0005980001067983 */ /* 0x000f220000100800 */
[----:B------:R-:W-:-:S03]  /*11a00*/  @P2 IMAD.MOV.U32 R4, RZ, RZ, R0 ;  /* 0x000000ffff042224 */ /* 0x000fc600078e0000 */
[----:B------:R-:W-:Y:S04]  /*11a10*/  STL [R1+0x8], R13 ;  /* 0x0000080d01007387 */ /* 0x000fe80000100800 */
[----:B------:R2:W4:Y:S04]  /*11a20*/  @P2 LDG.E.U8 R26, desc[UR8][R4.64] ;  /* 0x00000008041a2981 */ /* 0x000528000c1e1100 */
[----:B---3--:R-:W-:Y:S04]  /*11a30*/  STL [R1+0x15d8], R27 ;  /* 0x0015d81b01007387 */ /* 0x008fe80000100800 */
[----:B------:R-:W3:Y:S04]  /*11a40*/  LDL R10, [R1+0x58c] ;  /* 0x00058c00010a7983 */ /* 0x000ee80000100800 */
[----:B------:R0:W-:Y:S04]  /*11a50*/  STL [R1+0x4], R12 ;  /* 0x0000040c01007387 */ /* 0x0001e80000100800 */
[----:B------:R-:W3:Y:S01]  /*11a60*/  LDL R0, [R1+0x590] ;  /* 0x0005900001007983 */ /* 0x000ee20000100800 */
[----:B------:R-:W-:-:S02]  /*11a70*/  ISETP.GT.AND P3, PT, R2, 0x2b, PT ;  /* 0x0000002b0200780c */ /* 0x000fc40003f64270 */
[C---:B------:R-:W-:Y:S02]  /*11a80*/  ISETP.GT.AND P0, PT, R2.reuse, 0x2c, PT ;  /* 0x0000002c0200780c */ /* 0x040fe40003f04270 */
[----:B------:R-:W-:Y:S02]  /*11a90*/  PRMT R22, RZ, 0x7610, R22 ;  /* 0x00007610ff167816 */ /* 0x000fe40000000016 */
[----:B------:R-:W-:Y:S02]  /*11aa0*/  PRMT R20, RZ, 0x7610, R20 ;  /* 0x00007610ff147816 */ /* 0x000fe40000000014 */
[----:B------:R-:W-:Y:S02]  /*11ab0*/  ISETP.GT.AND P1, PT, R2, 0x2d, PT ;  /* 0x0000002d0200780c */ /* 0x000fe40003f24270 */
[----:B------:R-:W-:-:S03]  /*11ac0*/  PRMT R17, RZ, 0x7610, R17 ;  /* 0x00007610ff117816 */ /* 0x000fc60000000011 */
[----:B--2---:R-:W-:Y:S02]  /*11ad0*/  @P3 IMAD.MOV.U32 R5, RZ, RZ, R9 ;  /* 0x000000ffff053224 */ /* 0x004fe400078e0009 */
[----:B----4-:R-:W-:-:S05]  /*11ae0*/  @P3 IMAD.MOV.U32 R4, RZ, RZ, R8 ;  /* 0x000000ffff043224 */ /* 0x010fca00078e0008 */
[----:B------:R1:W2:Y:S02]  /*11af0*/  @P3 LDG.E.U8 R22, desc[UR8][R4.64] ;  /* 0x0000000804163981 */ /* 0x0002a4000c1e1100 */
[----:B-1----:R-:W-:Y:S02]  /*11b00*/  @P0 IMAD.MOV.U32 R5, RZ, RZ, R7 ;  /* 0x000000ffff050224 */ /* 0x002fe400078e0007 */
[----:B------:R-:W-:-:S05]  /*11b10*/  @P0 IMAD.MOV.U32 R4, RZ, RZ, R6 ;  /* 0x000000ffff040224 */ /* 0x000fca00078e0006 */
[----:B------:R3:W4:Y:S04]  /*11b20*/  @P0 LDG.E.U8 R20, desc[UR8][R4.64] ;  /* 0x0000000804140981 */ /* 0x000728000c1e1100 */
[----:B------:R-:W-:Y:S01]  /*11b30*/  STL [R1+0x15c4], R26 ;  /* 0x0015c41a01007387 */ /* 0x000fe20000100800 */
[----:B---3--:R-:W-:-:S03]  /*11b40*/  @P1 IMAD.MOV.U32 R5, RZ, RZ, R10 ;  /* 0x000000ffff051224 */ /* 0x008fc600078e000a */
[----:B------:R1:W-:Y:S04]  /*11b50*/  STL [R1], R11 ;  /* 0x0000000b01007387 */ /* 0x0003e80000100800 */
[----:B------:R-:W3:Y:S01]  /*11b60*/  LDL R9, [R1+0x574] ;  /* 0x0005740001097983 */ /* 0x000ee20000100800 */
[----:B------:R-:W-:-:S03]  /*11b70*/  @P1 IMAD.MOV.U32 R4, RZ, RZ, R0 ;  /* 0x000000ffff041224 */ /* 0x000fc600078e0000 */
[----:B------:R-:W3:Y:S04]  /*11b80*/  LDL R8, [R1+0x578] ;  /* 0x0005780001087983 */ /* 0x000ee80000100800 */
[----:B------:R3:W3:Y:S01]  /*11b90*/  @P1 LDG.E.U8 R17, desc[UR8][R4.64] ;  /* 0x0000000804111981 */ /* 0x0006e2000c1e1100 */
[----:B------:R-:W-:-:S03]  /*11ba0*/  ISETP.GT.AND P2, PT, R2, 0x30, PT ;  /* 0x000000300200780c */ /* 0x000fc60003f44270 */
[----:B--2---:R-:W-:Y:S04]  /*11bb0*/  STL [R1+0x15c8], R22 ;  /* 0x0015c81601007387 */ /* 0x004fe80000100800 */
[----:B------:R-:W2:Y:S04]  /*11bc0*/  LDL R7, [R1+0x56c] ;  /* 0x00056c0001077983 */ /* 0x000ea80000100800 */
[----:B------:R-:W2:Y:S04]  /*11bd0*/  LDL R6, [R1+0x570] ;  /* 0x0005700001067983 */ /* 0x000ea80000100800 */
[----:B----4-:R-:W-:Y:S04]  /*11be0*/  STL [R1+0x15b8], R20 ;  /* 0x0015b81401007387 */ /* 0x010fe80000100800 */
[----:B------:R-:W4:Y:S04]  /*11bf0*/  LDL R0, [R1+0x568] ;  /* 0x0005680001007983 */ /* 0x000f280000100800 */
[----:B0-----:R-:W4:Y:S01]  /*11c00*/  LDL R12, [R1+0x564] ;  /* 0x00056400010c7983 */ /* 0x001f220000100800 */
[----:B---3--:R-:W-:-:S02]  /*11c10*/  @P2 IMAD.MOV.U32 R5, RZ, RZ, R9 ;  /* 0x000000ffff052224 */ /* 0x008fc400078e0009 */
[----:B------:R-:W-:Y:S01]  /*11c20*/  @P2 IMAD.MOV.U32 R4, RZ, RZ, R8 ;  /* 0x000000ffff042224 */ /* 0x000fe200078e0008 */
[----:B------:R0:W-:Y:S04]  /*11c30*/  STL [R1+0x15bc], R17 ;  /* 0x0015bc1101007387 */ /* 0x0001e80000100800 */
[----:B------:R-:W3:Y:S04]  /*11c40*/  LDL R9, [R1+0x55c] ;  /* 0x00055c0001097983 */ /* 0x000ee80000100800 */
[----:B------:R-:W3:Y:S04]  /*11c50*/  LDL R8, [R1+0x560] ;  /* 0x0005600001087983 */ /* 0x000ee80000100800 */
[----:B------:R-:W3:Y:S01]  /*11c60*/  LDL R15, [R1+0x558] ;  /* 0x00055800010f7983 */ /* 0x000ee20000100800 */
[----:B------:R-:W-:-:S02]  /*11c70*/  ISETP.GT.AND P3, PT, R2, 0x31, PT ;  /* 0x000000310200780c */ /* 0x000fc40003f64270 */
[----:B------:R-:W-:Y:S01]  /*11c80*/  ISETP.GT.AND P0, PT, R2, 0x32, PT ;  /* 0x000000320200780c */ /* 0x000fe20003f04270 */
[----:B-1----:R-:W3:Y:S01]  /*11c90*/  LDL R11, [R1+0x54c] ;  /* 0x00054c00010b7983 */ /* 0x002ee20000100800 */
[----:B------:R-:W-:-:S03]  /*11ca0*/  PRMT R3, RZ, 0x7610, R3 ;  /* 0x00007610ff037816 */ /* 0x000fc60000000003 */
[----:B------:R-:W3:Y:S04]  /*11cb0*/  LDL R10, [R1+0x550] ;  /* 0x00055000010a7983 */ /* 0x000ee80000100800 */
[----:B------:R-:W3:Y:S01]  /*11cc0*/  LDL R14, [R1+0x544] ;  /* 0x00054400010e7983 */ /* 0x000ee20000100800 */
[----:B------:R-:W-:-:S03]  /*11cd0*/  PRMT R16, RZ, 0x7610, R16 ;  /* 0x00007610ff107816 */ /* 0x000fc60000000010 */
[----:B0-----:R-:W3:Y:S01]  /*11ce0*/  LDL R17, [R1+0x554] ;  /* 0x0005540001117983 */ /* 0x001ee20000100800 */
[----:B------:R-:W-:-:S03]  /*11cf0*/  ISETP.GT.AND P1, PT, R2, 0x33, PT ;  /* 0x000000330200780c */ /* 0x000fc60003f24270 */
[----:B------:R0:W3:Y:S01]  /*11d00*/  @P2 LDG.E.U8 R16, desc[UR8][R4.64] ;  /* 0x0000000804102981 */ /* 0x0000e2000c1e1100 */
[----:B------:R-:W-:-:S03]  /*11d10*/  ISETP.GT.AND P2, PT, R2, 0x34, PT ;  /* 0x000000340200780c */ /* 0x000fc60003f44270 */
[----:B------:R-:W3:Y:S04]  /*11d20*/  LDL R13, [R1+0x53c] ;  /* 0x00053c00010d7983 */ /* 0x000ee80000100800 */
[----:B------:R-:W3:Y:S01]  /*11d30*/  LDL R27, [R1+0x534] ;  /* 0x00053400011b7983 */ /* 0x000ee20000100800 */
[----:B0-----:R-:W-:-:S03]  /*11d40*/  PRMT R5, RZ, 0x7610, R5 ;  /* 0x00007610ff057816 */ /* 0x001fc60000000005 */
[----:B------:R-:W3:Y:S04]  /*11d50*/  LDL R26, [R1+0x524] ;  /* 0x00052400011a7983 */ /* 0x000ee80000100800 */
[----:B------:R-:W3:Y:S04]  /*11d60*/  LDL R22, [R1+0x528] ;  /* 0x0005280001167983 */ /* 0x000ee80000100800 */
[----:B------:R-:W3:Y:S04]  /*11d70*/  LDL R20, [R1+0x51c] ;  /* 0x00051c0001147983 */ /* 0x000ee80000100800 */
[----:B--2---:R4:W2:Y:S02]  /*11d80*/  @P3 LDG.E.U8 R3, desc[UR8][R6.64] ;  /* 0x0000000806033981 */ /* 0x0048a4000c1e1100 */
[----:B----4-:R-:W-:-:S02]  /*11d90*/  @P0 IMAD.MOV.U32 R6, RZ, RZ, R0 ;  /* 0x000000ffff060224 */ /* 0x010fc400078e0000 */
[----:B------:R-:W4:Y:S01]  /*11da0*/  LDL R0, [R1+0x548] ;  /* 0x0005480001007983 */ /* 0x000f220000100800 */
[----:B------:R-:W-:-:S03]  /*11db0*/  @P0 IMAD.MOV.U32 R7, RZ, RZ, R12 ;  /* 0x000000ffff070224 */ /* 0x000fc600078e000c */
[----:B------:R-:W2:Y:S04]  /*11dc0*/  LDL R12, [R1+0x540] ;  /* 0x00054000010c7983 */ /* 0x000ea80000100800 */
[----:B---3--:R0:W3:Y:S02]  /*11dd0*/  @P1 LDG.E.U8 R5, desc[UR8][R8.64] ;  /* 0x0000000808051981 */ /* 0x0080e4000c1e1100 */
[----:B0-----:R-:W-:Y:S02]  /*11de0*/  @P2 IMAD.MOV.U32 R8, RZ, RZ, R15 ;  /* 0x000000ffff082224 */ /* 0x001fe400078e000f */
[----:B------:R-:W3:Y:S01]  /*11df0*/  LDL R15, [R1+0x538] ;  /* 0x00053800010f7983 */ /* 0x000ee20000100800 */
[----:B------:R-:W-:Y:S02]  /*11e00*/  PRMT R4, RZ, 0x7610, R4 ;  /* 0x00007610ff047816 */ /* 0x000fe40000000004 */
[----:B------:R-:W-:-:S04]  /*11e10*/  ISETP.GT.AND P3, PT, R2, 0x35, PT ;  /* 0x000000350200780c */ /* 0x000fc80003f64270 */
[----:B------:R0:W3:Y:S01]  /*11e20*/  @P0 LDG.E.U8 R4, desc[UR8][R6.64] ;  /* 0x0000000806040981 */ /* 0x0000e2000c1e1100 */
[----:B------:R-:W-:Y:S02]  /*11e30*/  ISETP.GT.AND P0, PT, R2, 0x36, PT ;  /* 0x000000360200780c */ /* 0x000fe40003f04270 */
[----:B0-----:R-:W-:-:S06]  /*11e40*/  PRMT R7, RZ, 0x7610, R7 ;  /* 0x00007610ff077816 */ /* 0x001fcc0000000007 */
[----:B------:R0:W3:Y:S05]  /*11e50*/  @P3 LDG.E.U8 R7, desc[UR8][R10.64] ;  /* 0x000000080a073981 */ /* 0x0000ea000c1e1100 */
[----:B0-----:R-:W-:Y:S02]  /*11e60*/  @P0 IMAD.MOV.U32 R11, RZ, RZ, R14 ;  /* 0x000000ffff0b0224 */ /* 0x001fe400078e000e */
[----:B------:R-:W3:Y:S01]  /*11e70*/  LDL R14, [R1+0x52c] ;  /* 0x00052c00010e7983 */ /* 0x000ee20000100800 */
[----:B------:R-:W-:Y:S01]  /*11e80*/  PRMT R6, RZ, 0x7610, R6 ;  /* 0x00007610ff067816 */ /* 0x000fe20000000006 */
[----:B------:R-:W-:Y:S02]  /*11e90*/  @P2 IMAD.MOV.U32 R9, RZ, RZ, R17 ;  /* 0x000000ffff092224 */ /* 0x000fe400078e0011 */
[----:B------:R-:W3:Y:S01]  /*11ea0*/  LDL R17, [R1+0x520] ;  /* 0x0005200001117983 */ /* 0x000ee20000100800 */
[----:B------:R-:W-:-:S03]  /*11eb0*/  ISETP.GT.AND P1, PT, R2, 0x37, PT ;  /* 0x000000370200780c */ /* 0x000fc60003f24270 */
[----:B------:R0:W3:Y:S01]  /*11ec0*/  @P2 LDG.E.U8 R6, desc[UR8][R8.64] ;  /* 0x0000000808062981 */ /* 0x0000e2000c1e1100 */
[----:B------:R-:W-:Y:S02]  /*11ed0*/  ISETP.GT.AND P2, PT, R2, 0x38, PT ;  /* 0x000000380200780c */ /* 0x000fe40003f44270 */
[----:B0-----:R-:W-:Y:S02]  /*11ee0*/  PRMT R8, RZ, 0x7610, R8 ;  /* 0x00007610ff087816 */ /* 0x001fe40000000008 */
[----:B------:R-:W-:Y:S01]  /*11ef0*/  PRMT R9, RZ, 0x7610, R9 ;  /* 0x00007610ff097816 */ /* 0x000fe20000000009 */
[----:B----4-:R-:W-:Y:S02]  /*11f00*/  @P0 IMAD.MOV.U32 R10, RZ, RZ, R0 ;  /* 0x000000ffff0a0224 */ /* 0x010fe400078e0000 */
[----:B------:R-:W4:Y:S04]  /*11f10*/  LDL R0, [R1+0x530] ;  /* 0x0005300001007983 */ /* 0x000f280000100800 */
[----:B------:R0:W4:Y:S04]  /*11f20*/  @P0 LDG.E.U8 R8, desc[UR8][R10.64] ;  /* 0x000000080a080981 */ /* 0x000128000c1e1100 */
[----:B--2---:R1:W2:Y:S01]  /*11f30*/  @P1 LDG.E.U8 R9, desc[UR8][R12.64] ;  /* 0x000000080c091981 */ /* 0x0042a2000c1e1100 */
[----:B0-----:R-:W-:Y:S01]  /*11f40*/  PRMT R10, RZ, 0x7610, R10 ;  /* 0x00007610ff0a7816 */ /* 0x001fe2000000000a */
[----:B-1----:R-:W-:-:S02]  /*11f50*/  @P2 IMAD.MOV.U32 R13, RZ, RZ, R27 ;  /* 0x000000ffff0d2224 */ /* 0x002fc400078e001b */
[----:B---3--:R-:W-:-:S05]  /*11f60*/  @P2 IMAD.MOV.U32 R12, RZ, RZ, R15 ;  /* 0x000000ffff0c2224 */ /* 0x008fca00078e000f */
[----:B------:R0:W3:Y:S01]  /*11f70*/  @P2 LDG.E.U8 R10, desc[UR8][R12.64] ;  /* 0x000000080c0a2981 */ /* 0x0000e2000c1e1100 */
[C---:B------:R-:W-:Y:S02]  /*11f80*/  ISETP.GT.AND P3, PT, R2.reuse, 0x39, PT ;  /* 0x000000390200780c */ /* 0x040fe40003f64270 */
[C---:B------:R-:W-:Y:S02]  /*11f90*/  ISETP.GT.AND P4, PT, R2.reuse, 0x3a, PT ;  /* 0x0000003a0200780c */ /* 0x040fe40003f84270 */
[----:B------:R-:W-:Y:S02]  /*11fa0*/  PRMT R11, RZ, 0x7610, R11 ;  /* 0x00007610ff0b7816 */ /* 0x000fe4000000000b */
[----:B------:R-:W-:Y:S02]  /*11fb0*/  ISETP.GT.AND P5, PT, R2, 0x3b, PT ;  /* 0x0000003b0200780c */ /* 0x000fe40003fa4270 */
[----:B0-----:R-:W-:Y:S02]  /*11fc0*/  PRMT R12, RZ, 0x7610, R12 ;  /* 0x00007610ff0c7816 */ /* 0x001fe4000000000c */
[----:B------:R-:W-:-:S03]  /*11fd0*/  PRMT R13, RZ, 0x7610, R13 ;  /* 0x00007610ff0d7816 */ /* 0x000fc6000000000d */
[----:B------:R-:W-:Y:S02]  /*11fe0*/  @P3 IMAD.MOV.U32 R15, RZ, RZ, R14 ;  /* 0x000000ffff0f3224 */ /* 0x000fe400078e000e */
[----:B----4-:R-:W-:-:S05]  /*11ff0*/  @P3 IMAD.MOV.U32 R14, RZ, RZ, R0 ;  /* 0x000000ffff0e3224 */ /* 0x010fca00078e0000 */
[----:B------:R0:W4:Y:S02]  /*12000*/  @P3 LDG.E.U8 R11, desc[UR8][R14.64] ;  /* 0x000000080e0b3981 */ /* 0x000124000c1e1100 */
[----:B0-----:R-:W-:Y:S02]  /*12010*/  @P4 IMAD.MOV.U32 R14, RZ, RZ, R22 ;  /* 0x000000ffff0e4224 */ /* 0x001fe400078e0016 */
[----:B------:R-:W-:-:S05]  /*12020*/  @P4 IMAD.MOV.U32 R15, RZ, RZ, R26 ;  /* 0x000000ffff0f4224 */ /* 0x000fca00078e001a */
[----:B------:R0:W2:Y:S02]  /*12030*/  @P4 LDG.E.U8 R12, desc[UR8][R14.64] ;  /* 0x000000080e0c4981 */ /* 0x0000a4000c1e1100 */
[----:B0-----:R-:W-:Y:S02]  /*12040*/  @P5 IMAD.MOV.U32 R14, RZ, RZ, R17 ;  /* 0x000000ffff0e5224 */ /* 0x001fe400078e0011 */
[----:B------:R-:W-:-:S05]  /*12050*/  @P5 IMAD.MOV.U32 R15, RZ, RZ, R20 ;  /* 0x000000ffff0f5224 */ /* 0x000fca00078e0014 */
[----:B------:R-:W2:Y:S04]  /*12060*/  @P5 LDG.E.U8 R13, desc[UR8][R14.64] ;  /* 0x000000080e0d5981 */ /* 0x000ea8000c1e1100 */
[----:B---3--:R0:W-:Y:S04]  /*12070*/  STL [R1+0x15dc], R10 ;  /* 0x0015dc0a01007387 */ /* 0x0081e80000100800 */
[----:B------:R-:W3:Y:S04]  /*12080*/  LDL R0, [R1+0x588] ;  /* 0x0005880001007983 */ /* 0x000ee80000100800 */
[----:B0-----:R-:W3:Y:S01]  /*12090*/  LDL R10, [R1+0x584] ;  /* 0x00058400010a7983 */ /* 0x001ee20000100800 */
[----:B------:R-:W-:-:S03]  /*120a0*/  ISETP.GT.AND P0, PT, R2, 0x2e, PT ;  /* 0x0000002e0200780c */ /* 0x000fc60003f04270 */
[----:B----4-:R-:W-:Y:S04]  /*120b0*/  STL [R1+0x15e0], R11 ;  /* 0x0015e00b01007387 */ /* 0x010fe80000100800 */
[----:B--2---:R0:W-:Y:S04]  /*120c0*/  STL [R1+0x15cc], R12 ;  /* 0x0015cc0c01007387 */ /* 0x0041e80000100800 */
[----:B------:R-:W2:Y:S04]  /*120d0*/  LDL R27, [R1+0x514] ;  /* 0x00051400011b7983 */ /* 0x000ea80000100800 */
[----:B------:R-:W4:Y:S04]  /*120e0*/  LDL R26, [R1+0x518] ;  /* 0x00051800011a7983 */ /* 0x000f280000100800 */
[----:B------:R-:W4:Y:S04]  /*120f0*/  LDL R22, [R1+0x50c] ;  /* 0x00050c0001167983 */ /* 0x000f280000100800 */
[----:B------:R-:W4:Y:S04]  /*12100*/  LDL R20, [R1+0x510] ;  /* 0x0005100001147983 */ /* 0x000f280000100800 */
[----:B------:R1:W-:Y:S04]  /*12110*/  STL [R1+0x15d0], R13 ;  /* 0x0015d00d01007387 */ /* 0x0003e80000100800 */
[----:B------:R-:W4:Y:S04]  /*12120*/  LDL R17, [R1+0x57c] ;  /* 0x00057c0001117983 */ /* 0x000f280000100800 */
[----:B0-----:R-:W4:Y:S04]  /*12130*/  LDL R12, [R1+0x504] ;  /* 0x00050400010c7983 */ /* 0x001f280000100800 */
[----:B-1----:R-:W4:Y:S04]  /*12140*/  LDL R13, [R1+0x580] ;  /* 0x00058000010d7983 */ /* 0x002f280000100800 */
[----:B------:R-:W4:Y:S01]  /*12150*/  LDL R11, [R1+0x508] ;  /* 0x00050800010b7983 */ /* 0x000f220000100800 */
[----:B---3--:R-:W-:-:S02]  /*12160*/  @P0 IMAD.MOV.U32 R14, RZ, RZ, R0 ;  /* 0x000000ffff0e0224 */ /* 0x008fc400078e0000 */
[----:B------:R-:W-:Y:S01]  /*12170*/  @P0 IMAD.MOV.U32 R15, RZ, RZ, R10 ;  /* 0x000000ffff0f0224 */ /* 0x000fe200078e000a */
[----:B------:R-:W3:Y:S04]  /*12180*/  LDL R0, [R1+0x500] ;  /* 0x0005000001007983 */ /* 0x000ee80000100800 */
[----:B------:R-:W3:Y:S01]  /*12190*/  LDL R10, [R1+0x4fc] ;  /* 0x0004fc00010a7983 */ /* 0x000ee20000100800 */
[C---:B------:R-:W-:Y:S02]  /*121a0*/  ISETP.GT.AND P1, PT, R2.reuse, 0x3c, PT ;  /* 0x0000003c0200780c */ /* 0x040fe40003f24270 */
[----:B------:R-:W-:Y:S02]  /*121b0*/  ISETP.GT.AND P3, PT, R2, 0x3d, PT ;  /* 0x0000003d0200780c */ /* 0x000fe40003f64270 */
[----:B------:R-:W-:-:S02]  /*121c0*/  PRMT R18, RZ, 0x7610, R18 ;  /* 0x00007610ff127816 */ /* 0x000fc40000000012 */
[----:B------:R-:W-:Y:S02]  /*121d0*/  PRMT R19, RZ, 0x7610, R19 ;  /* 0x00007610ff137816 */ /* 0x000fe40000000013 */
[C---:B------:R-:W-:Y:S02]  /*121e0*/  ISETP.GT.AND P2, PT, R2.reuse, 0x2f, PT ;  /* 0x0000002f0200780c */ /* 0x040fe40003f44270 */
[----:B------:R2:W3:Y:S01]  /*121f0*/  @P0 LDG.E.U8 R18, desc[UR8][R14.64] ;  /* 0x000000080e120981 */ /* 0x0004e2000c1e1100 */
[----:B------:R-:W-:Y:S02]  /*12200*/  ISETP.GT.AND P4, PT, R2, 0x3e, PT ;  /* 0x0000003e0200780c */ /* 0x000fe40003f84270 */
[----:B------:R-:W-:Y:S02]  /*12210*/  PRMT R21, RZ, 0x7610, R21 ;  /* 0x00007610ff157816 */ /* 0x000fe40000000015 */
[----:B------:R-:W-:Y:S02]  /*12220*/  PRMT R23, RZ, 0x7610, R23 ;  /* 0x00007610ff177816 */ /* 0x000fe40000000017 */
[----:B------:R-:W-:-:S02]  /*12230*/  PRMT R24, RZ, 0x7610, R24 ;  /* 0x00007610ff187816 */ /* 0x000fc40000000018 */
[----:B------:R-:W-:Y:S02]  /*12240*/  ISETP.GT.AND P0, PT, R2, 0x3f, PT ;  /* 0x0000003f0200780c */ /* 0x000fe40003f04270 */
[----:B------:R-:W-:Y:S01]  /*12250*/  PRMT R25, RZ, 0x7610, R25 ;  /* 0x00007610ff197816 */ /* 0x000fe20000000019 */
[----:B--2---:R-:W-:Y:S02]  /*12260*/  @P1 IMAD.MOV.U32 R15, RZ, RZ, R27 ;  /* 0x000000ffff0f1224 */ /* 0x004fe400078e001b */
[----:B----4-:R-:W-:-:S05]  /*12270*/  @P1 IMAD.MOV.U32 R14, RZ, RZ, R26 ;  /* 0x000000ffff0e1224 */ /* 0x010fca00078e001a */
[----:B------:R0:W2:Y:S02]  /*12280*/  @P1 LDG.E.U8 R19, desc[UR8][R14.64] ;  /* 0x000000080e131981 */ /* 0x0000a4000c1e1100 */
[----:B0-----:R-:W-:Y:S02]  /*12290*/  @P3 IMAD.MOV.U32 R14, RZ, RZ, R20 ;  /* 0x000000ffff0e3224 */ /* 0x001fe400078e0014 */
[----:B------:R-:W-:-:S05]  /*122a0*/  @P3 IMAD.MOV.U32 R15, RZ, RZ, R22 ;  /* 0x000000ffff0f3224 */ /* 0x000fca00078e0016 */
[----:B------:R0:W4:Y:S02]  /*122b0*/  @P3 LDG.E.U8 R21, desc[UR8][R14.64] ;  /* 0x000000080e153981 */ /* 0x000124000c1e1100 */
[----:B0-----:R-:W-:Y:S02]  /*122c0*/  @P2 IMAD.MOV.U32 R14, RZ, RZ, R13 ;  /* 0x000000ffff0e2224 */ /* 0x001fe400078e000d */
[----:B------:R-:W-:-:S05]  /*122d0*/  @P2 IMAD.MOV.U32 R15, RZ, RZ, R17 ;  /* 0x000000ffff0f2224 */ /* 0x000fca00078e0011 */
[----:B------:R0:W4:Y:S02]  /*122e0*/  @P2 LDG.E.U8 R23, desc[UR8][R14.64] ;  /* 0x000000080e172981 */ /* 0x000124000c1e1100 */
[----:B0-----:R-:W-:Y:S02]  /*122f0*/  @P4 IMAD.MOV.U32 R14, RZ, RZ, R11 ;  /* 0x000000ffff0e4224 */ /* 0x001fe400078e000b */
[----:B------:R-:W-:-:S05]  /*12300*/  @P4 IMAD.MOV.U32 R15, RZ, RZ, R12 ;  /* 0x000000ffff0f4224 */ /* 0x000fca00078e000c */
[----:B------:R3:W4:Y:S02]  /*12310*/  @P4 LDG.E.U8 R24, desc[UR8][R14.64] ;  /* 0x000000080e184981 */ /* 0x000724000c1e1100 */
[----:B---3--:R-:W-:Y:S02]  /*12320*/  @P0 IMAD.MOV.U32 R14, RZ, RZ, R0 ;  /* 0x000000ffff0e0224 */ /* 0x008fe400078e0000 */
[----:B------:R-:W-:-:S05]  /*12330*/  @P0 IMAD.MOV.U32 R15, RZ, RZ, R10 ;  /* 0x000000ffff0f0224 */ /* 0x000fca00078e000a */
[----:B------:R0:W3:Y:S04]  /*12340*/  @P0 LDG.E.U8 R25, desc[UR8][R14.64] ;  /* 0x000000080e190981 */ /* 0x0000e8000c1e1100 */
[----:B------:R-:W-:Y:S01]  /*12350*/  STL [R1+0x15a4], R18 ;  /* 0x0015a41201007387 */ /* 0x000fe20000100800 */
[----:B0-----:R-:W0:Y:S02]  /*12360*/  S2R R14, SR_TID.X ;  /* 0x00000000000e7919 */ /* 0x001e240000002100 */
[----:B0-----:R-:W-:Y:S01]  /*12370*/  LOP3.LUT R14, R14, 0x3f, RZ, 0xc0, !PT ;  /* 0x0000003f0e0e7812 */ /* 0x001fe200078ec0ff */
[----:B------:R-:W-:Y:S03]  /*12380*/  BAR.SYNC.DEFER_BLOCKING 0x0 ;  /* 0x0000000000007b1d */ /* 0x000fe60000010000 */
[----:B------:R-:W-:-:S03]  /*12390*/  ISETP.GE.AND P0, PT, R14, R2, PT ;  /* 0x000000020e00720c */ /* 0x000fc60003f06270 */
[----:B--2---:R-:W-:Y:S04]  /*123a0*/  STL [R1+0x15c0], R19 ;  /* 0x0015c01301007387 */ /* 0x004fe80000100800 */
[----:B----4-:R-:W-:Y:S04]  /*123b0*/  STL [R1+0x15a8], R23 ;  /* 0x0015a81701007387 */ /* 0x010fe80000100800 */
[----:B------:R0:W-:Y:S04]  /*123c0*/  STL [R1+0x15ac], R24 ;  /* 0x0015ac1801007387 */ /* 0x0001e80000100800 */
[----:B------:R-:W2:Y:S04]  /*123d0*/  LDL.LU R22, [R1+0x238] ;  /* 0x0002380001167983 */ /* 0x000ea80000300800 */
[----:B------:R-:W4:Y:S04]  /*123e0*/  LDL.LU R26, [R1+0x234] ;  /* 0x00023400011a7983 */ /* 0x000f280000300800 */
[----:B------:R-:W4:Y:S04]  /*123f0*/  LDL.LU R29, [R1+0x1f8] ;  /* 0x0001f800011d7983 */ /* 0x000f280000300800 */
[----:B0-----:R-:W4:Y:S04]  /*12400*/  LDL.LU R24, [R1+0x1f4] ;  /* 0x0001f40001187983 */ /* 0x001f280000300800 */
[----:B------:R-:W4:Y:S04]  /*12410*/  LDL.LU R23, [R1+0x18] ;  /* 0x0000180001177983 */ /* 0x000f280000300800 */
[----:B------:R-:W4:Y:S04]  /*12420*/  LDL.LU R11, [R1+0x14] ;  /* 0x00001400010b7983 */ /* 0x000f280000300800 */
[----:B------:R-:W4:Y:S04]  /*12430*/  LDL.LU R13, [R1+0x230] ;  /* 0x00023000010d7983 */ /* 0x000f280000300800 */
[----:B------:R-:W4:Y:S04]  /*12440*/  LDL.LU R20, [R1+0x22c] ;  /* 0x00022c0001147983 */ /* 0x000f280000300800 */
[----:B------:R-:W4:Y:S04]  /*12450*/  LDL.LU R19, [R1+0x1f0] ;  /* 0x0001f00001137983 */ /* 0x000f280000300800 */
[----:B------:R-:W4:Y:S04]  /*12460*/  LDL.LU R10, [R1+0x228] ;  /* 0x00022800010a7983 */ /* 0x000f280000300800 */
[----:B------:R-:W4:Y:S04]  /*12470*/  LDL.LU R27, [R1+0x224] ;  /* 0x00022400011b7983 */ /* 0x000f280000300800 */
[----:B------:R-:W4:Y:S04]  /*12480*/  LDL.LU R28, [R1+0x48] ;  /* 0x00004800011c7983 */ /* 0x000f280000300800 */
[----:B---3--:R0:W-:Y:S04]  /*12490*/  STL [R1+0x15b0], R25 ;  /* 0x0015b01901007387 */ /* 0x0081e80000100800 */
[----:B0-----:R-:W3:Y:S04]  /*124a0*/  LDL.LU R25, [R1+0xc] ;  /* 0x00000c0001197983 */ /* 0x001ee80000300800 */
        /* <DEDUP_REMOVED lines=41> */
[----:B0-----:R-:W3:Y:S04]  /*12740*/  LDL.LU R15, [R1+0x10] ;  /* 0x00001000010f7983 */ /* 0x001ee80000300800 */
[----:B------:R-:W3:Y:S01]  /*12750*/  LDL.LU R2, [R1+0x4c] ;  /* 0x00004c0001027983 */ /* 0x000ee20000300800 */
[----:B------:R-:W0:Y:S01]  /*12760*/  S2R R18, SR_TID.X ;  /* 0x0000000000127919 */ /* 0x000e220000002100 */
[----:B------:R-:W1:Y:S01]  /*12770*/  S2R R17, SR_TID.X ;  /* 0x0000000000117919 */ /* 0x000e620000002100 */
[----:B0-----:R-:W-:-:S02]  /*12780*/  LOP3.LUT R0, R18, 0x3f, RZ, 0xc0, !PT ;  /* 0x0000003f12007812 */ /* 0x001fc400078ec0ff */
[----:B-1----:R-:W-:-:S03]  /*12790*/  LOP3.LUT R17, R17, 0x3f, RZ, 0xc0, !PT ;  /* 0x0000003f11117812 */ /* 0x002fc600078ec0ff */
[----:B--2---:R-:W-:Y:S04]  /*127a0*/  STS.U8 [R0+UR5], R22 ;  /* 0x0000001600007988 */ /* 0x004fe80008000005 */
[----:B----4-:R-:W-:Y:S04]  /*127b0*/  STS.U8 [R0+UR5+0x40], R26 ;  /* 0x0000401a00007988 */ /* 0x010fe80008000005 */
[----:B------:R-:W-:Y:S04]  /*127c0*/  STS.U8 [R0+UR5+0x400], R29 ;  /* 0x0004001d00007988 */ /* 0x000fe80008000005 */
[----:B------:R-:W-:Y:S04]  /*127d0*/  STS.U8 [R0+UR5+0x440], R24 ;  /* 0x0004401800007988 */ /* 0x000fe80008000005 */
[----:B------:R-:W-:Y:S04]  /*127e0*/  STS.U8 [R0+UR5+0x800], R23 ;  /* 0x0008001700007988 */ /* 0x000fe80008000005 */
[----:B------:R0:W-:Y:S04]  /*127f0*/  STS.U8 [R0+UR5+0x840], R11 ;  /* 0x0008400b00007988 */ /* 0x0001e80008000005 */
[----:B------:R-:W-:Y:S01]  /*12800*/  STS.U8 [R0+UR5+0xc00], R16 ;  /* 0x000c001000007988 */ /* 0x000fe20008000005 */
[----:B0-----:R-:W-:-:S03]  /*12810*/  LOP3.LUT R11, R17, 0x8, RZ, 0x3c, !PT ;  /* 0x00000008110b7812 */ /* 0x001fc600078e3cff */
[----:B------:R-:W-:Y:S04]  /*12820*/  STS.U8 [R0+UR5+0xc40], R3 ;  /* 0x000c400300007988 */ /* 0x000fe80008000005 */
[----:B------:R0:W-:Y:S02]  /*12830*/  STS.U8 [R11+UR5+0x80], R13 ;  /* 0x0000800d0b007988 */ /* 0x0001e40008000005 */
[----:B0-----:R-:W0:Y:S02]  /*12840*/  S2R R13, SR_TID.X ;  /* 0x00000000000d7919 */ /* 0x001e240000002100 */
[----:B------:R-:W-:Y:S04]  /*12850*/  STL [R1+0x1434], R14 ;  /* 0x0014340e01007387 */ /* 0x000fe80000100800 */
[----:B------:R-:W-:Y:S04]  /*12860*/  STL [R1+0x1440], R14 ;  /* 0x0014400e01007387 */ /* 0x000fe80000100800 */
[----:B------:R-:W-:Y:S04]  /*12870*/  STL [R1+0x1448], R14 ;  /* 0x0014480e01007387 */ /* 0x000fe80000100800 */
[----:B------:R-:W-:Y:S04]  /*12880*/  STL [R1+0x1450], R14 ;  /* 0x0014500e01007387 */ /* 0x000fe80000100800 */
[----:B------:R-:W-:Y:S04]  /*12890*/  STL [R1+0x1458], R14 ;  /* 0x0014580e01007387 */ /* 0x000fe80000100800 */
[----:B------:R-:W-:Y:S04]  /*128a0*/  STL [R1+0x159c], R14 ;  /* 0x00159c0e01007387 */ /* 0x000fe80000100800 */
[----:B------:R-:W2:Y:S04]  /*128b0*/  LDL.LU R12, [R1+0x44] ;  /* 0x00004400010c7983 */ /* 0x000ea80000300800 */
[----:B------:R-:W4:Y:S04]  /*128c0*/  LDL.LU R22, [R1+0x8] ;  /* 0x0000080001167983 */ /* 0x000f280000300800 */
[----:B------:R-:W4:Y:S04]  /*128d0*/  LDL.LU R26, [R1+0x4] ;  /* 0x00000400011a7983 */ /* 0x000f280000300800 */
[----:B------:R-:W4:Y:S04]  /*128e0*/  LDL.LU R29, [R1+0x15e4] ;  /* 0x0015e400011d7983 */ /* 0x000f280000300800 */
[----:B------:R-:W4:Y:S04]  /*128f0*/  LDL.LU R24, [R1+0x220] ;  /* 0x0002200001187983 */ /* 0x000f280000300800 */
[----:B------:R-:W4:Y:S01]  /*12900*/  LDL.LU R17, [R1+0x21c] ;  /* 0x00021c0001117983 */ /* 0x000f220000300800 */
[----:B0-----:R-:W-:-:S03]  /*12910*/  LOP3.LUT R13, R13, 0x3f, RZ, 0xc0, !PT ;  /* 0x0000003f0d0d7812 */ /* 0x001fc600078ec0ff */
[----:B------:R0:W-:Y:S04]  /*12920*/  STS.U8 [R11+UR5+0xc0], R20 ;  /* 0x0000c0140b007988 */ /* 0x0001e80008000005 */
[----:B------:R-:W4:Y:S04]  /*12930*/  LDL.LU R23, [R1+0x40] ;  /* 0x0000400001177983 */ /* 0x000f280000300800 */
[----:B------:R1:W-:Y:S04]  /*12940*/  STS.U8 [R11+UR5+0x480], R19 ;  /* 0x000480130b007988 */ /* 0x0003e80008000005 */
[----:B0-----:R-:W4:Y:S04]  /*12950*/  LDL.LU R20, [R1+0x3c] ;  /* 0x00003c0001147983 */ /* 0x001f280000300800 */
[----:B-1----:R-:W4:Y:S04]  /*12960*/  LDL.LU R19, [R1] ;  /* 0x0000000001137983 */ /* 0x002f280000300800 */
[----:B---3--:R0:W-:Y:S04]  /*12970*/  STS.U8 [R11+UR5+0x4c0], R2 ;  /* 0x0004c0020b007988 */ /* 0x0081e80008000005 */
[----:B------:R-:W-:Y:S04]  /*12980*/  STS.U8 [R11+UR5+0x880], R15 ;  /* 0x0008800f0b007988 */ /* 0x000fe80008000005 */
[----:B------:R-:W-:Y:S01]  /*12990*/  STS.U8 [R11+UR5+0x8c0], R25 ;  /* 0x0008c0190b007988 */ /* 0x000fe20008000005 */
[----:B0-----:R-:W-:-:S03]  /*129a0*/  LOP3.LUT R2, R13, 0x10, RZ, 0x3c, !PT ;  /* 0x000000100d027812 */ /* 0x001fc600078e3cff */
[----:B------:R-:W-:Y:S04]  /*129b0*/  STS.U8 [R11+UR5+0xc80], R4 ;  /* 0x000c80040b007988 */ /* 0x000fe80008000005 */
[----:B------:R0:W-:Y:S04]  /*129c0*/  STS.U8 [R11+UR5+0xcc0], R5 ;  /* 0x000cc0050b007988 */ /* 0x0001e80008000005 */
[----:B------:R1:W-:Y:S04]  /*129d0*/  STS.U8 [R2+UR5+0x100], R10 ;  /* 0x0001000a02007988 */ /* 0x0003e80008000005 */
[----:B------:R3:W-:Y:S04]  /*129e0*/  STS.U8 [R2+UR5+0x140], R27 ;  /* 0x0001401b02007988 */ /* 0x0007e80008000005 */
[----:B0-----:R-:W4:Y:S04]  /*129f0*/  LDL.LU R11, [R1+0x218] ;  /* 0x00021800010b7983 */ /* 0x001f280000300800 */
[----:B-1----:R-:W4:Y:S04]  /*12a00*/  LDL.LU R10, [R1+0x214] ;  /* 0x00021400010a7983 */ /* 0x002f280000300800 */
[----:B------:R0:W-:Y:S04]  /*12a10*/  STS.U8 [R2+UR5+0x500], R28 ;  /* 0x0005001c02007988 */ /* 0x0001e80008000005 */
[----:B---3--:R-:W3:Y:S04]  /*12a20*/  LDL.LU R27, [R1+0x38] ;  /* 0x00003800011b7983 */ /* 0x008ee80000300800 */
[----:B0-----:R-:W3:Y:S01]  /*12a30*/  LDL.LU R28, [R1+0x34] ;  /* 0x00003400011c7983 */ /* 0x001ee20000300800 */
[----:B------:R-:W-:-:S03]  /*12a40*/  LOP3.LUT R13, R13, 0x18, RZ, 0x3c, !PT ;  /* 0x000000180d0d7812 */ /* 0x000fc600078e3cff */
[----:B--2---:R0:W-:Y:S04]  /*12a50*/  STS.U8 [R2+UR5+0x540], R12 ;  /* 0x0005400c02007988 */ /* 0x0041e80008000005 */
[----:B----4-:R1:W-:Y:S04]  /*12a60*/  STS.U8 [R2+UR5+0x900], R22 ;  /* 0x0009001602007988 */ /* 0x0103e80008000005 */
[----:B------:R2:W-:Y:S04]  /*12a70*/  STS.U8 [R2+UR5+0x940], R26 ;  /* 0x0009401a02007988 */ /* 0x0005e80008000005 */
[----:B------:R-:W-:Y:S04]  /*12a80*/  STS.U8 [R2+UR5+0xd00], R6 ;  /* 0x000d000602007988 */ /* 0x000fe80008000005 */
[----:B------:R-:W-:Y:S04]  /*12a90*/  STS.U8 [R2+UR5+0xd40], R7 ;  /* 0x000d400702007988 */ /* 0x000fe80008000005 */
[----:B------:R-:W-:Y:S04]  /*12aa0*/  STS.U8 [R13+UR5+0x180], R24 ;  /* 0x000180180d007988 */ /* 0x000fe80008000005 */
[----:B------:R-:W-:Y:S04]  /*12ab0*/  STS.U8 [R13+UR5+0x1c0], R17 ;  /* 0x0001c0110d007988 */ /* 0x000fe80008000005 */
[----:B------:R-:W-:Y:S04]  /*12ac0*/  STS.U8 [R13+UR5+0x580], R23 ;  /* 0x000580170d007988 */ /* 0x000fe80008000005 */
[----:B0-----:R-:W4:Y:S04]  /*12ad0*/  LDL.LU R12, [R1+0x210] ;  /* 0x00021000010c7983 */ /* 0x001f280000300800 */
[----:B------:R-:W-:Y:S04]  /*12ae0*/  STS.U8 [R13+UR5+0x5c0], R20 ;  /* 0x0005c0140d007988 */ /* 0x000fe80008000005 */
[----:B-1----:R-:W4:Y:S04]  /*12af0*/  LDL.LU R22, [R1+0x20c] ;  /* 0x00020c0001167983 */ /* 0x002f280000300800 */
[----:B------:R0:W-:Y:S04]  /*12b00*/  STS.U8 [R13+UR5+0x980], R19 ;  /* 0x000980130d007988 */ /* 0x0001e80008000005 */
[----:B--2---:R-:W2:Y:S04]  /*12b10*/  LDL.LU R26, [R1+0x30] ;  /* 0x00003000011a7983 */ /* 0x004ea80000300800 */
[----:B------:R-:W2:Y:S01]  /*12b20*/  LDL.LU R15, [R1+0x2c] ;  /* 0x00002c00010f7983 */ /* 0x000ea20000300800 */
[----:B0-----:R-:W-:-:S03]  /*12b30*/  LOP3.LUT R19, R18, 0x3f, RZ, 0xc0, !PT ;  /* 0x0000003f12137812 */ /* 0x001fc600078ec0ff */
[----:B------:R-:W-:Y:S04]  /*12b40*/  STS.U8 [R13+UR5+0x9c0], R29 ;  /* 0x0009c01d0d007988 */ /* 0x000fe80008000005 */
[----:B------:R-:W2:Y:S04]  /*12b50*/  LDL.LU R17, [R1+0x208] ;  /* 0x0002080001117983 */ /* 0x000ea80000300800 */
[----:B------:R-:W-:Y:S04]  /*12b60*/  STS.U8 [R13+UR5+0xd80], R8 ;  /* 0x000d80080d007988 */ /* 0x000fe80008000005 */
[----:B------:R-:W2:Y:S04]  /*12b70*/  LDL.LU R3, [R1+0x204] ;  /* 0x0002040001037983 */ /* 0x000ea80000300800 */
[----:B------:R0:W-:Y:S04]  /*12b80*/  STS.U8 [R13+UR5+0xdc0], R9 ;  /* 0x000dc0090d007988 */ /* 0x0001e80008000005 */
[----:B------:R-:W2:Y:S04]  /*12b90*/  LDL.LU R2, [R1+0x28] ;  /* 0x0000280001027983 */ /* 0x000ea80000300800 */
[----:B------:R-:W2:Y:S01]  /*12ba0*/  LDL.LU R20, [R1+0x24] ;  /* 0x0000240001147983 */ /* 0x000ea20000300800 */
[----:B0-----:R-:W-:-:S03]  /*12bb0*/  LOP3.LUT R13, R19, 0x20, RZ, 0x3c, !PT ;  /* 0x00000020130d7812 */ /* 0x001fc600078e3cff */
[----:B------:R-:W2:Y:S04]  /*12bc0*/  LDL.LU R25, [R1+0x200] ;  /* 0x0002000001197983 */ /* 0x000ea80000300800 */
[----:B------:R-:W2:Y:S04]  /*12bd0*/  LDL.LU R24, [R1+0x1fc] ;  /* 0x0001fc0001187983 */ /* 0x000ea80000300800 */
[----:B------:R-:W2:Y:S04]  /*12be0*/  LDL.LU R23, [R1+0x20] ;  /* 0x0000200001177983 */ /* 0x000ea80000300800 */
[----:B------:R-:W2:Y:S04]  /*12bf0*/  LDL.LU R18, [R1+0x1c] ;  /* 0x00001c0001127983 */ /* 0x000ea80000300800 */
[----:B------:R0:W-:Y:S04]  /*12c00*/  STS.U8 [R13+UR5+0x200], R11 ;  /* 0x0002000b0d007988 */ /* 0x0001e80008000005 */
[----:B------:R1:W-:Y:S04]  /*12c10*/  STS.U8 [R13+UR5+0x240], R10 ;  /* 0x0002400a0d007988 */ /* 0x0003e80008000005 */
[----:B0-----:R-:W2:Y:S04]  /*12c20*/  LDL.LU R11, [R1+0x15e0] ;  /* 0x0015e000010b7983 */ /* 0x001ea80000300800 */
[----:B-1----:R-:W2:Y:S04]  /*12c30*/  LDL.LU R10, [R1+0x15dc] ;  /* 0x0015dc00010a7983 */ /* 0x002ea80000300800 */
[----:B---3--:R0:W-:Y:S04]  /*12c40*/  STS.U8 [R13+UR5+0x600], R27 ;  /* 0x0006001b0d007988 */ /* 0x0081e80008000005 */
[----:B------:R1:W-:Y:S04]  /*12c50*/  STS.U8 [R13+UR5+0x640], R28 ;  /* 0x0006401c0d007988 */ /* 0x0003e80008000005 */
[----:B0-----:R-:W3:Y:S04]  /*12c60*/  LDL.LU R27, [R1+0x15d8] ;  /* 0x0015d800011b7983 */ /* 0x001ee80000300800 */
[----:B-1----:R-:W2:Y:S01]  /*12c70*/  LDL.LU R28, [R1+0x15d4] ;  /* 0x0015d400011c7983 */ /* 0x002ea20000300800 */
[----:B------:R-:W-:-:S03]  /*12c80*/  LOP3.LUT R19, R19, 0x28, RZ, 0x3c, !PT ;  /* 0x0000002813137812 */ /* 0x000fc600078e3cff */
[----:B--2---:R-:W-:Y:S04]  /*12c90*/  STS.U8 [R13+UR5+0xa00], R28 ;  /* 0x000a001c0d007988 */ /* 0x004fe80008000005 */
[----:B---3--:R-:W-:Y:S04]  /*12ca0*/  STS.U8 [R13+UR5+0xa40], R27 ;  /* 0x000a401b0d007988 */ /* 0x008fe80008000005 */
[----:B------:R-:W-:Y:S04]  /*12cb0*/  STS.U8 [R13+UR5+0xe00], R10 ;  /* 0x000e000a0d007988 */ /* 0x000fe80008000005 */
[----:B------:R0:W-:Y:S04]  /*12cc0*/  STS.U8 [R13+UR5+0xe40], R11 ;  /* 0x000e400b0d007988 */ /* 0x0001e80008000005 */
[----:B----4-:R1:W-:Y:S04]  /*12cd0*/  STS.U8 [R19+UR5+0x280], R12 ;  /* 0x0002800c13007988 */ /* 0x0103e80008000005 */
[----:B------:R2:W-:Y:S04]  /*12ce0*/  STS.U8 [R19+UR5+0x2c0], R22 ;  /* 0x0002c01613007988 */ /* 0x0005e80008000005 */
[----:B0-----:R-:W3:Y:S04]  /*12cf0*/  LDL.LU R13, [R1+0x15d0] ;  /* 0x0015d000010d7983 */ /* 0x001ee80000300800 */
[----:B-1----:R-:W4:Y:S04]  /*12d00*/  LDL.LU R12, [R1+0x15cc] ;  /* 0x0015cc00010c7983 */ /* 0x002f280000300800 */
[----:B--2---:R-:W2:Y:S04]  /*12d10*/  LDL.LU R22, [R1+0x15c8] ;  /* 0x0015c80001167983 */ /* 0x004ea80000300800 */
[----:B------:R0:W-:Y:S04]  /*12d20*/  STS.U8 [R19+UR5+0x680], R26 ;  /* 0x0006801a13007988 */ /* 0x0001e80008000005 */
[----:B0-----:R-:W2:Y:S04]  /*12d30*/  LDL.LU R26, [R1+0x15c4] ;  /* 0x0015c400011a7983 */ /* 0x001ea80000300800 */
[----:B------:R0:W-:Y:S02]  /*12d40*/  STS.U8 [R19+UR5+0x6c0], R15 ;  /* 0x0006c00f13007988 */ /* 0x0001e40008000005 */
[----:B0-----:R-:W-:-:S02]  /*12d50*/  LOP3.LUT R15, R0, 0x30, RZ, 0x3c, !PT ;  /* 0x00000030000f7812 */ /* 0x001fc400078e3cff */
[----:B--2---:R-:W-:Y:S04]  /*12d60*/  STS.U8 [R19+UR5+0xa80], R26 ;  /* 0x000a801a13007988 */ /* 0x004fe80008000005 */
[----:B------:R-:W-:Y:S04]  /*12d70*/  STS.U8 [R19+UR5+0xac0], R22 ;  /* 0x000ac01613007988 */ /* 0x000fe80008000005 */
[----:B----4-:R-:W-:Y:S04]  /*12d80*/  STS.U8 [R19+UR5+0xe80], R12 ;  /* 0x000e800c13007988 */ /* 0x010fe80008000005 */
[----:B---3--:R0:W-:Y:S04]  /*12d90*/  STS.U8 [R19+UR5+0xec0], R13 ;  /* 0x000ec00d13007988 */ /* 0x0081e80008000005 */
[----:B------:R1:W-:Y:S04]  /*12da0*/  STS.U8 [R15+UR5+0x300], R17 ;  /* 0x000300110f007988 */ /* 0x0003e80008000005 */
[----:B------:R2:W-:Y:S04]  /*12db0*/  STS.U8 [R15+UR5+0x340], R3 ;  /* 0x000340030f007988 */ /* 0x0005e80008000005 */
[----:B0-----:R-:W3:Y:S04]  /*12dc0*/  LDL.LU R19, [R1+0x15c0] ;  /* 0x0015c00001137983 */ /* 0x001ee80000300800 */
[----:B-1----:R-:W4:Y:S04]  /*12dd0*/  LDL.LU R17, [R1+0x15bc] ;  /* 0x0015bc0001117983 */ /* 0x002f280000300800 */
[----:B------:R0:W-:Y:S04]  /*12de0*/  STS.U8 [R15+UR5+0x700], R2 ;  /* 0x000700020f007988 */ /* 0x0001e80008000005 */
[----:B--2---:R-:W2:Y:S04]  /*12df0*/  LDL R3, [R1+0xad4] ;  /* 0x000ad40001037983 */ /* 0x004ea80000100800 */
[----:B------:R1:W-:Y:S04]  /*12e00*/  STS.U8 [R15+UR5+0x740], R20 ;  /* 0x000740140f007988 */ /* 0x0003e80008000005 */
[----:B0-----:R-:W2:Y:S04]  /*12e10*/  LDL R2, [R1+0xaec] ;  /* 0x000aec0001027983 */ /* 0x001ea80000100800 */
[----:B-1----:R-:W2:Y:S01]  /*12e20*/  LDL.LU R20, [R1+0x15b8] ;  /* 0x0015b80001147983 */ /* 0x002ea20000300800 */
[----:B------:R-:W-:-:S03]  /*12e30*/  LOP3.LUT R0, R0, 0x38, RZ, 0x3c, !PT ;  /* 0x0000003800007812 */ /* 0x000fc600078e3cff */
[----:B--2---:R-:W-:Y:S04]  /*12e40*/  STS.U8 [R15+UR5+0xb00], R20 ;  /* 0x000b00140f007988 */ /* 0x004fe80008000005 */
[----:B----4-:R-:W-:Y:S04]  /*12e50*/  STS.U8 [R15+UR5+0xb40], R17 ;  /* 0x000b40110f007988 */ /* 0x010fe80008000005 */
[----:B---3--:R-:W-:Y:S04]  /*12e60*/  STS.U8 [R15+UR5+0xf00], R19 ;  /* 0x000f00130f007988 */ /* 0x008fe80008000005 */
[----:B------:R0:W-:Y:S04]  /*12e70*/  STS.U8 [R15+UR5+0xf40], R21 ;  /* 0x000f40150f007988 */ /* 0x0001e80008000005 */
[----:B------:R1:W-:Y:S04]  /*12e80*/  STS.U8 [R0+UR5+0x380], R25 ;  /* 0x0003801900007988 */ /* 0x0003e80008000005 */
[----:B------:R2:W-:Y:S04]  /*12e90*/  STS.U8 [R0+UR5+0x3c0], R24 ;  /* 0x0003c01800007988 */ /* 0x0005e80008000005 */
[----:B0-----:R-:W3:Y:S04]  /*12ea0*/  LDL.LU R15, [R1+0x15b4] ;  /* 0x0015b400010f7983 */ /* 0x001ee80000300800 */
[----:B-1----:R-:W4:Y:S04]  /*12eb0*/  LDL.LU R25, [R1+0x15b0] ;  /* 0x0015b00001197983 */ /* 0x002f280000300800 */
[----:B--2---:R-:W2:Y:S04]  /*12ec0*/  LDL.LU R24, [R1+0x15ac] ;  /* 0x0015ac0001187983 */ /* 0x004ea80000300800 */
[----:B------:R0:W-:Y:S04]  /*12ed0*/  STS.U8 [R0+UR5+0x780], R23 ;  /* 0x0007801700007988 */ /* 0x0001e80008000005 */
[----:B------:R1:W-:Y:S04]  /*12ee0*/  STS.U8 [R0+UR5+0x7c0], R18 ;  /* 0x0007c01200007988 */ /* 0x0003e80008000005 */
[----:B0-----:R-:W2:Y:S04]  /*12ef0*/  LDL.LU R23, [R1+0x15a8] ;  /* 0x0015a80001177983 */ /* 0x001ea80000300800 */
[----:B-1----:R-:W2:Y:S01]  /*12f00*/  LDL.LU R18, [R1+0x15a4] ;  /* 0x0015a40001127983 */ /* 0x002ea20000300800 */
[----:B------:R-:W-:-:S03]  /*12f10*/  PRMT R14, RZ, 0x7610, R14 ;  /* 0x00007610ff0e7816 */ /* 0x000fc6000000000e */
[----:B--2---:R-:W-:Y:S04]  /*12f20*/  STS.U8 [R0+UR5+0xb80], R18 ;  /* 0x000b801200007988 */ /* 0x004fe80008000005 */
[----:B------:R-:W-:Y:S04]  /*12f30*/  STS.U8 [R0+UR5+0xbc0], R23 ;  /* 0x000bc01700007988 */ /* 0x000fe80008000005 */
[----:B------:R-:W-:Y:S04]  /*12f40*/  STS.U8 [R0+UR5+0xf80], R24 ;  /* 0x000f801800007988 */ /* 0x000fe80008000005 */
[----:B----4-:R0:W-:Y:S01]  /*12f50*/  STS.U8 [R0+UR5+0xfc0], R25 ;  /* 0x000fc01900007988 */ /* 0x0101e20008000005 */
[----:B------:R-:W-:Y:S06]  /*12f60*/  BAR.SYNC.DEFER_BLOCKING 0x0 ;  /* 0x0000000000007b1d */ /* 0x000fec0000010000 */
[----:B0-----:R-:W2:Y:S04]  /*12f70*/  LDL.LU R0, [R1+0x15a0] ;  /* 0x0015a00001007983 */ /* 0x001ea80000300800 */
[----:B------:R-:W4:Y:S04]  /*12f80*/  @!P0 LDG.E.U8 R14, desc[UR8][R2.64] ;  /* 0x00000008020e8981 */ /* 0x000f28000c1e1100 */
[----:B----4-:R0:W-:Y:S04]  /*12f90*/  STL [R1+0x3b4], R14 ;  /* 0x0003b40e01007387 */ /* 0x0101e80000100800 */
[----:B0-----:R-:W4:Y:S04]  /*12fa0*/  LDL.LU R14, [R1+0x159c] ;  /* 0x00159c00010e7983 */ /* 0x001f280000300800 */
[----:B------:R-:W2:Y:S04]  /*12fb0*/  LDL R2, [R1+0x4f8] ;  /* 0x0004f80001027983 */ /* 0x000ea80000100800 */
[----:B------:R-:W2:Y:S01]  /*12fc0*/  LDL R3, [R1+0x708] ;  /* 0x0007080001037983 */ /* 0x000ea20000100800 */
[----:B---3--:R-:W-:-:S02]  /*12fd0*/  PRMT R15, RZ, 0x7610, R15 ;  /* 0x00007610ff0f7816 */ /* 0x008fc4000000000f */
[----:B--2---:R-:W-:-:S04]  /*12fe0*/  @!P0 LOP3.LUT R3, R3, R2, RZ, 0x3c, !PT ;  /* 0x0000000203038212 */ /* 0x004fc800078e3cff */
[----:B------:R-:W-:-:S04]  /*12ff0*/  @!P0 LOP3.LUT R2, R3, R2, RZ, 0x3c, !PT ;  /* 0x0000000203028212 */ /* 0x000fc800078e3cff */
[----:B------:R-:W-:-:S05]  /*13000*/  @!P0 LOP3.LUT R3, R3, R2, RZ, 0x3c, !PT ;  /* 0x0000000203038212 */ /* 0x000fca00078e3cff */
[----:B------:R-:W2:Y:S04]  /*13010*/  @!P0 LDG.E.U8 R15, desc[UR8][R2.64] ;  /* 0x00000008020f8981 */ /* 0x000ea8000c1e1100 */
[----:B--2---:R0:W-:Y:S04]  /*13020*/  STL [R1+0x3b0], R15 ;  /* 0x0003b00f01007387 */ /* 0x0041e80000100800 */
[----:B0-----:R-:W2:Y:S04]  /*13030*/  LDL.LU R15, [R1+0x1598] ;  /* 0x00159800010f7983 */ /* 0x001ea80000300800 */
[----:B------:R-:W3:Y:S04]  /*13040*/  LDL R2, [R1+0x704] ;  /* 0x0007040001027983 */ /* 0x000ee80000100800 */
[----:B------:R-:W3:Y:S01]  /*13050*/  LDL R3, [R1+0xa94] ;  /* 0x000a940001037983 */ /* 0x000ee20000100800 */
[----:B------:R-:W-:-:S02]  /*13060*/  PRMT R0, RZ, 0x7610, R0 ;  /* 0x00007610ff007816 */ /* 0x000fc40000000000 */
[----:B---3--:R-:W-:-:S04]  /*13070*/  @!P0 LOP3.LUT R3, R3, R2, RZ, 0x3c, !PT ;  /* 0x0000000203038212 */ /* 0x008fc800078e3cff */
[----:B------:R-:W-:-:S04]  /*13080*/  @!P0 LOP3.LUT R2, R3, R2, RZ, 0x3c, !PT ;  /* 0x0000000203028212 */ /* 0x000fc800078e3cff */
[----:B------:R-:W-:-:S05]  /*13090*/  @!P0 LOP3.LUT R3, R3, R2, RZ, 0x3c, !PT ;  /* 0x0000000203038212 */ /* 0x000fca00078e3cff */
[----:B------:R-:W3:Y:S04]  /*130a0*/  @!P0 LDG.E.U8 R0, desc[UR8][R2.64] ;  /* 0x0000000802008981 */ /* 0x000ee8000c1e1100 */
[----:B---3--:R0:W-:Y:S04]  /*130b0*/  STL [R1+0x3ac], R0 ;  /* 0x0003ac0001007387 */ /* 0x0081e80000100800 */
[----:B0-----:R-:W3:Y:S04]  /*130c0*/  LDL.LU R0, [R1+0x1594] ;  /* 0x0015940001007983 */ /* 0x001ee80000300800 */
[----:B------:R-:W3:Y:S04]  /*130d0*/  LDL R2, [R1+0x700] ;  /* 0x0007000001027983 */ /* 0x000ee80000100800 */
[----:B------:R-:W3:Y:S01]  /*130e0*/  LDL R3, [R1+0xa90] ;  /* 0x000a900001037983 */ /* 0x000ee20000100800 */
[----:B--2---:R-:W-:-:S02]  /*130f0*/  PRMT R15, RZ, 0x7610, R15 ;  /* 0x00007610ff0f7816 */ /* 0x004fc4000000000f */
[----:B---3--:R-:W-:-:S04]  /*13100*/  @!P0 LOP3.LUT R3, R3, R2, RZ, 0x3c, !PT ;  /* 0x0000000203038212 */ /* 0x008fc800078e3cff */
        /* <DEDUP_REMOVED lines=704> */
[----:B------:R0:W2:Y:S04]  /*15d10*/  @!P0 LDG.E.U8 R15, desc[UR8][R2.64] ;  /* 0x00000008020f8981 */ /* 0x0000a8000c1e1100 */
[----:B------:R-:W0:Y:S04]  /*15d20*/  LDL R2, [R1+0x824] ;  /* 0x0008240001027983 */ /* 0x000e280000100800 */
[----:B------:R-:W0:Y:S01]  /*15d30*/  LDL R3, [R1+0x828] ;  /* 0x0008280001037983 */ /* 0x000e220000100800 */
[----:B----4-:R-:W-:Y:S02]  /*15d40*/  PRMT R14, RZ, 0x7610, R14 ;  /* 0x00007610ff0e7816 */ /* 0x010fe4000000000e */
[----:B0-----:R-:W-:-:S04]  /*15d50*/  @!P0 LOP3.LUT R3, R3, R2, RZ, 0x3c, !PT ;  /* 0x0000000203038212 */ /* 0x001fc800078e3cff */
[----:B------:R-:W-:-:S04]  /*15d60*/  @!P0 LOP3.LUT R2, R3, R2, RZ, 0x3c, !PT ;  /* 0x0000000203028212 */ /* 0x000fc800078e3cff */
[----:B------:R-:W-:-:S05]  /*15d70*/  @!P0 LOP3.LUT R3, R3, R2, RZ, 0x3c, !PT ;  /* 0x0000000203038212 */ /* 0x000fca00078e3cff */
[----:B------:R-:W3:Y:S04]  /*15d80*/  @!P0 LDG.E.U8 R14, desc[UR8][R2.64] ;  /* 0x00000008020e8981 */ /* 0x000ee8000c1e1100 */
[----:B--2---:R0:W-:Y:S04]  /*15d90*/  STL [R1+0x1f0], R15 ;  /* 0x0001f00f01007387 */ /* 0x0041e80000100800 */
[----:B0-----:R-:W2:Y:S04]  /*15da0*/  LDL R15, [R1+0x7b8] ;  /* 0x0007b800010f7983 */ /* 0x001ea80000100800 */
[----:B---3--:R0:W-:Y:S04]  /*15db0*/  STL [R1+0x4c], R14 ;  /* 0x00004c0e01007387 */ /* 0x0081e80000100800 */
[----:B0-----:R-:W3:Y:S04]  /*15dc0*/  LDL.LU R14, [R1+0x1458] ;  /* 0x00145800010e7983 */ /* 0x001ee80000300800 */
[----:B------:R-:W4:Y:S04]  /*15dd0*/  LDL R2, [R1+0x81c] ;  /* 0x00081c0001027983 */ /* 0x000f280000100800 */
[----:B------:R-:W4:Y:S01]  /*15de0*/  LDL R3, [R1+0x820] ;  /* 0x0008200001037983 */ /* 0x000f220000100800 */
[----:B------:R-:W-:-:S02]  /*15df0*/  PRMT R0, RZ, 0x7610, R0 ;  /* 0x00007610ff007816 */ /* 0x000fc40000000000 */
[----:B----4-:R-:W-:-:S04]  /*15e00*/  @!P0 LOP3.LUT R3, R3, R2, RZ, 0x3c, !PT ;  /* 0x0000000203038212 */ /* 0x010fc800078e3cff */
[----:B------:R-:W-:-:S04]  /*15e10*/  @!P0 LOP3.LUT R2, R3, R2, RZ, 0x3c, !PT ;  /* 0x0000000203028212 */ /* 0x000fc800078e3cff */
[----:B------:R-:W-:-:S05]  /*15e20*/  @!P0 LOP3.LUT R3, R3, R2, RZ, 0x3c, !PT ;  /* 0x0000000203038212 */ /* 0x000fca00078e3cff */
        /* <DEDUP_REMOVED lines=14> */
[----:B----4-:R-:W-:-:S02]  /*15f10*/  PRMT R0, RZ, 0x7610, R0 ;  /* 0x00007610ff007816 */ /* 0x010fc40000000000 */
[----:B---3--:R-:W-:-:S04]  /*15f20*/  @!P0 LOP3.LUT R3, R3, R2, RZ, 0x3c, !PT ;  /* 0x0000000203038212 */ /* 0x008fc800078e3cff */
[----:B------:R-:W-:-:S04]  /*15f30*/  @!P0 LOP3.LUT R2, R3, R2, RZ, 0x3c, !PT ;  /* 0x0000000203028212 */ /* 0x000fc800078e3cff */
[----:B------:R-:W-:-:S05]  /*15f40*/  @!P0 LOP3.LUT R3, R3, R2, RZ, 0x3c, !PT ;  /* 0x0000000203038212 */ /* 0x000fca00078e3cff */
[----:B------:R-:W3:Y:S04]  /*15f50*/  @!P0 LDG.E.U8 R0, desc[UR8][R2.64] ;  /* 0x0000000802008981 */ /* 0x000ee8000c1e1100 */
[----:B---3--:R0:W-:Y:S04]  /*15f60*/  STL [R1+0x3c], R0 ;  /* 0x00003c0001007387 */ /* 0x0081e80000100800 */
[----:B0-----:R-:W3:Y:S04]  /*15f70*/  LDL.LU R0, [R1+0x144c] ;  /* 0x00144c0001007983 */ /* 0x001ee80000300800 */
[----:B------:R-:W4:Y:S04]  /*15f80*/  LDL R2, [R1+0x7ec] ;  /* 0x0007ec0001027983 */ /* 0x000f280000100800 */
[----:B------:R-:W4:Y:S01]  /*15f90*/  LDL R3, [R1+0x7f0] ;  /* 0x0007f00001037983 */ /* 0x000f220000100800 */
[----:B--2---:R-:W-:-:S02]  /*15fa0*/  PRMT R14, RZ, 0x7610, R14 ;  /* 0x00007610ff0e7816 */ /* 0x004fc4000000000e */
[----:B----4-:R-:W-:-:S04]  /*15fb0*/  @!P0 LOP3.LUT R3, R3, R2, RZ, 0x3c, !PT ;  /* 0x0000000203038212 */ /* 0x010fc800078e3cff */
[----:B------:R-:W-:-:S04]  /*15fc0*/  @!P0 LOP3.LUT R2, R3, R2, RZ, 0x3c, !PT ;  /* 0x0000000203028212 */ /* 0x000fc800078e3cff */
[----:B------:R-:W-:-:S05]  /*15fd0*/  @!P0 LOP3.LUT R3, R3, R2, RZ, 0x3c, !PT ;  /* 0x0000000203038212 */ /* 0x000fca00078e3cff */
[----:B------:R-:W2:Y:S01]  /*15fe0*/  @!P0 LDG.E.U8 R14, desc[UR8][R2.64] ;  /* 0x00000008020e8981 */ /* 0x000ea2000c1e1100 */
[----:B---3--:R-:W-:-:S03]  /*15ff0*/  PRMT R0, RZ, 0x7610, R0 ;  /* 0x00007610ff007816 */ /* 0x008fc60000000000 */
[----:B--2---:R0:W-:Y:S04]  /*16000*/  STL [R1+0x38], R14 ;  /* 0x0000380e01007387 */ /* 0x0041e80000100800 */
[----:B0-----:R-:W2:Y:S04]  /*16010*/  LDL.LU R14, [R1+0x1448] ;  /* 0x00144800010e7983 */ /* 0x001ea80000300800 */
[----:B------:R-:W3:Y:S01]  /*16020*/  LDL R3, [R1+0x7b4] ;  /* 0x0007b40001037983 */ /* 0x000ee20000100800 */
[----:B------:R-:W-:-:S03]  /*16030*/  @!P0 IMAD.MOV.U32 R2, RZ, RZ, R15 ;  /* 0x000000ffff028224 */ /* 0x000fc600078e000f */
[----:B------:R-:W4:Y:S04]  /*16040*/  LDL R15, [R1+0x730] ;  /* 0x00073000010f7983 */ /* 0x000f280000100800 */
[----:B---3--:R-:W3:Y:S04]  /*16050*/  @!P0 LDG.E.U8 R0, desc[UR8][R2.64] ;  /* 0x0000000802008981 */ /* 0x008ee8000c1e1100 */
        /* <DEDUP_REMOVED lines=20> */
[----:B------:R-:W2:Y:S04]  /*161a0*/  LDL R2, [R1+0x76c] ;  /* 0x00076c0001027983 */ /* 0x000ea80000100800 */
[----:B------:R-:W2:Y:S01]  /*161b0*/  LDL R3, [R1+0x770] ;  /* 0x0007700001037983 */ /* 0x000ea20000100800 */
[----:B------:R-:W-:-:S02]  /*161c0*/  PRMT R13, RZ, 0x7610, R13 ;  /* 0x00007610ff0d7816 */ /* 0x000fc4000000000d */
[----:B--2---:R-:W-:-:S04]  /*161d0*/  @!P0 LOP3.LUT R3, R3, R2, RZ, 0x3c, !PT ;  /* 0x0000000203038212 */ /* 0x004fc800078e3cff */
[----:B------:R-:W-:-:S04]  /*161e0*/  @!P0 LOP3.LUT R2, R3, R2, RZ, 0x3c, !PT ;  /* 0x0000000203028212 */ /* 0x000fc800078e3cff */
[----:B------:R-:W-:-:S05]  /*161f0*/  @!P0 LOP3.LUT R3, R3, R2, RZ, 0x3c, !PT ;  /* 0x0000000203038212 */ /* 0x000fca00078e3cff */
[----:B------:R-:W2:Y:S04]  /*16200*/  @!P0 LDG.E.U8 R13, desc[UR8][R2.64] ;  /* 0x00000008020d8981 */ /* 0x000ea8000c1e1100 */
[----:B------:R-:W3:Y:S04]  /*16210*/  LDL R2, [R1+0x734] ;  /* 0x0007340001027983 */ /* 0x000ee80000100800 */
[----:B------:R-:W3:Y:S01]  /*16220*/  LDL R3, [R1+0x738] ;  /* 0x0007380001037983 */ /* 0x000ee20000100800 */
[----:B------:R-:W-:-:S03]  /*16230*/  PRMT R10, RZ, 0x7610, R10 ;  /* 0x00007610ff0a7816 */ /* 0x000fc6000000000a */
[----:B--2---:R0:W-:Y:S01]  /*16240*/  STL [R1+0x4], R13 ;  /* 0x0000040d01007387 */ /* 0x0041e20000100800 */
[----:B------:R-:W-:-:S03]  /*16250*/  PRMT R9, RZ, 0x7610, R9 ;  /* 0x00007610ff097816 */ /* 0x000fc60000000009 */
[----:B0-----:R-:W2:Y:S01]  /*16260*/  LDL R13, [R1+0xacc] ;  /* 0x000acc00010d7983 */ /* 0x001ea20000100800 */
[----:B---3--:R-:W-:-:S04]  /*16270*/  @!P0 LOP3.LUT R3, R3, R2, RZ, 0x3c, !PT ;  /* 0x0000000203038212 */ /* 0x008fc800078e3cff */
[----:B------:R-:W-:-:S04]  /*16280*/  @!P0 LOP3.LUT R2, R3, R2, RZ, 0x3c, !PT ;  /* 0x0000000203028212 */ /* 0x000fc800078e3cff */
[----:B------:R-:W-:-:S05]  /*16290*/  @!P0 LOP3.LUT R3, R3, R2, RZ, 0x3c, !PT ;  /* 0x0000000203038212 */ /* 0x000fca00078e3cff */
[----:B------:R4:W3:Y:S04]  /*162a0*/  @!P0 LDG.E.U8 R10, desc[UR8][R2.64] ;  /* 0x00000008020a8981 */ /* 0x0008e8000c1e1100 */
[----:B------:R-:W2:Y:S01]  /*162b0*/  LDL R3, [R1+0x72c] ;  /* 0x00072c0001037983 */ /* 0x000ea20000100800 */
[----:B----4-:R-:W-:-:S03]  /*162c0*/  @!P0 IMAD.MOV.U32 R2, RZ, RZ, R15 ;  /* 0x000000ffff028224 */ /* 0x010fc600078e000f */
[----:B---3--:R0:W-:Y:S01]  /*162d0*/  STL [R1+0x1410], R10 ;  /* 0x0014100a01007387 */ /* 0x0081e20000100800 */
[----:B------:R-:W-:-:S03]  /*162e0*/  PRMT R7, RZ, 0x7610, R7 ;  /* 0x00007610ff077816 */ /* 0x000fc60000000007 */
[----:B------:R-:W3:Y:S04]  /*162f0*/  LDL R15, [R1+0x7e0] ;  /* 0x0007e000010f7983 */ /* 0x000ee80000100800 */
[----:B--2---:R-:W2:Y:S04]  /*16300*/  @!P0 LDG.E.U8 R9, desc[UR8][R2.64] ;  /* 0x0000000802098981 */ /* 0x004ea8000c1e1100 */
[----:B0-----:R-:W4:Y:S04]  /*16310*/  LDL R10, [R1+0x7e8] ;  /* 0x0007e800010a7983 */ /* 0x001f280000100800 */
[----:B------:R-:W3:Y:S04]  /*16320*/  LDL R2, [R1+0x70c] ;  /* 0x00070c0001027983 */ /* 0x000ee80000100800 */
[----:B------:R-:W3:Y:S04]  /*16330*/  LDL R3, [R1+0xac4] ;  /* 0x000ac40001037983 */ /* 0x000ee80000100800 */
[----:B--2---:R-:W-:Y:S01]  /*16340*/  STL [R1+0x1414], R9 ;  /* 0x0014140901007387 */ /* 0x004fe20000100800 */
[----:B---3--:R-:W-:-:S04]  /*16350*/  @!P0 LOP3.LUT R3, R3, R2, RZ, 0x3c, !PT ;  /* 0x0000000203038212 */ /* 0x008fc800078e3cff */
[----:B------:R-:W-:-:S04]  /*16360*/  @!P0 LOP3.LUT R2, R3, R2, RZ, 0x3c, !PT ;  /* 0x0000000203028212 */ /* 0x000fc800078e3cff */
[----:B------:R-:W-:-:S05]  /*16370*/  @!P0 LOP3.LUT R3, R3, R2, RZ, 0x3c, !PT ;  /* 0x0000000203038212 */ /* 0x000fca00078e3cff */
[----:B------:R0:W2:Y:S04]  /*16380*/  @!P0 LDG.E.U8 R7, desc[UR8][R2.64] ;  /* 0x0000000802078981 */ /* 0x0000a8000c1e1100 */
[----:B------:R-:W3:Y:S01]  /*16390*/  LDL R3, [R1+0xa98] ;  /* 0x000a980001037983 */ /* 0x000ee20000100800 */
[----:B------:R-:W-:Y:S01]  /*163a0*/  PRMT R8, RZ, 0x7610, R8 ;  /* 0x00007610ff087816 */ /* 0x000fe20000000008 */
[----:B0-----:R-:W-:Y:S02]  /*163b0*/  @!P0 IMAD.MOV.U32 R2, RZ, RZ, R13 ;  /* 0x000000ffff028224 */ /* 0x001fe400078e000d */
[----:B--2---:R0:W-:Y:S01]  /*163c0*/  STL [R1+0x1418], R7 ;  /* 0x0014180701007387 */ /* 0x0041e20000100800 */
[----:B------:R-:W-:-:S03]  /*163d0*/  PRMT R0, RZ, 0x7610, R0 ;  /* 0x00007610ff007816 */ /* 0x000fc60000000000 */
[----:B------:R-:W2:Y:S04]  /*163e0*/  LDL R13, [R1+0x7a0] ;  /* 0x0007a000010d7983 */ /* 0x000ea80000100800 */
[----:B---3--:R1:W3:Y:S04]  /*163f0*/  @!P0 LDG.E.U8 R8, desc[UR8][R2.64] ;  /* 0x0000000802088981 */ /* 0x0082e8000c1e1100 */
[----:B0-----:R-:W2:Y:S04]  /*16400*/  LDL R7, [R1+0x7dc] ;  /* 0x0007dc0001077983 */ /* 0x001ea80000100800 */
[----:B------:R-:W1:Y:S04]  /*16410*/  LDL R2, [R1+0x80c] ;  /* 0x00080c0001027983 */ /* 0x000e680000100800 */
[----:B------:R-:W1:Y:S02]  /*16420*/  LDL R3, [R1+0x810] ;  /* 0x0008100001037983 */ /* 0x000e640000100800 */
[----:B-1----:R-:W-:-:S04]  /*16430*/  @!P0 LOP3.LUT R3, R3, R2, RZ, 0x3c, !PT ;  /* 0x0000000203038212 */ /* 0x002fc800078e3cff */
[----:B------:R-:W-:-:S04]  /*16440*/  @!P0 LOP3.LUT R2, R3, R2, RZ, 0x3c, !PT ;  /* 0x0000000203028212 */ /* 0x000fc800078e3cff */
[----:B------:R-:W-:-:S05]  /*16450*/  @!P0 LOP3.LUT R3, R3, R2, RZ, 0x3c, !PT ;  /* 0x0000000203038212 */ /* 0x000fca00078e3cff */
[----:B------:R-:W2:Y:S04]  /*16460*/  @!P0 LDG.E.U8 R0, desc[UR8][R2.64] ;  /* 0x0000000802008981 */ /* 0x000ea8000c1e1100 */
[----:B---3--:R-:W-:Y:S04]  /*16470*/  STL [R1+0x141c], R8 ;  /* 0x00141c0801007387 */ /* 0x008fe80000100800 */
[----:B--2---:R0:W-:Y:S04]  /*16480*/  STL [R1+0x40], R0 ;  /* 0x0000400001007387 */ /* 0x0041e80000100800 */
[----:B0-----:R-:W2:Y:S04]  /*16490*/  LDL.LU R0, [R1+0x1438] ;  /* 0x0014380001007983 */ /* 0x001ea80000300800 */
[----:B------:R-:W3:Y:S01]  /*164a0*/  LDL R3, [R1+0x7e4] ;  /* 0x0007e40001037983 */ /* 0x000ee20000100800 */
[----:B------:R-:W-:Y:S01]  /*164b0*/  PRMT R14, RZ, 0x7610, R14 ;  /* 0x00007610ff0e7816 */ /* 0x000fe2000000000e */
[----:B----4-:R-:W-:-:S02]  /*164c0*/  @!P0 IMAD.MOV.U32 R2, RZ, RZ, R10 ;  /* 0x000000ffff028224 */ /* 0x010fc400078e000a */
[----:B------:R-:W4:Y:S01]  /*164d0*/  LDL R10, [R1+0x768] ;  /* 0x00076800010a7983 */ /* 0x000f220000100800 */
[----:B--2---:R-:W-:-:S03]  /*164e0*/  PRMT R0, RZ, 0x7610, R0 ;  /* 0x00007610ff007816 */ /* 0x004fc60000000000 */
[----:B---3--:R0:W2:Y:S02]  /*164f0*/  @!P0 LDG.E.U8 R14, desc[UR8][R2.64] ;  /* 0x00000008020e8981 */ /* 0x0080a4000c1e1100 */
[----:B0-----:R-:W-:Y:S02]  /*16500*/  @!P0 IMAD.MOV.U32 R2, RZ, RZ, R15 ;  /* 0x000000ffff028224 */ /* 0x001fe400078e000f */
[----:B------:R-:W-:-:S05]  /*16510*/  @!P0 IMAD.MOV.U32 R3, RZ, RZ, R7 ;  /* 0x000000ffff038224 */ /* 0x000fca00078e0007 */
[----:B------:R-:W3:Y:S04]  /*16520*/  @!P0 LDG.E.U8 R0, desc[UR8][R2.64] ;  /* 0x0000000802008981 */ /* 0x000ee8000c1e1100 */
[----:B--2---:R0:W-:Y:S04]  /*16530*/  STL [R1+0x34], R14 ;  /* 0x0000340e01007387 */ /* 0x0041e80000100800 */
[----:B0-----:R-:W2:Y:S04]  /*16540*/  LDL.LU R14, [R1+0x1434] ;  /* 0x00143400010e7983 */ /* 0x001ea80000300800 */
[----:B------:R-:W4:Y:S04]  /*16550*/  LDL R15, [R1+0x75c] ;  /* 0x00075c00010f7983 */ /* 0x000f280000100800 */
[----:B------:R-:W4:Y:S04]  /*16560*/  LDL R7, [R1+0x760] ;  /* 0x0007600001077983 */ /* 0x000f280000100800 */
        /* <DEDUP_REMOVED lines=13> */
[----:B------:R-:W-:Y:S02]  /*16640*/  PRMT R8, RZ, 0x7610, R8 ;  /* 0x00007610ff087816 */ /* 0x000fe40000000008 */
[----:B------:R-:W-:Y:S01]  /*16650*/  PRMT R29, RZ, 0x7610, R29 ;  /* 0x00007610ff1d7816 */ /* 0x000fe2000000001d */
[----:B------:R-:W2:Y:S04]  /*16660*/  LDL R13, [R1+0x720] ;  /* 0x00072000010d7983 */ /* 0x000ea80000100800 */
[----:B---3--:R4:W3:Y:S04]  /*16670*/  @!P0 LDG.E.U8 R12, desc[UR8][R2.64] ;  /* 0x00000008020c8981 */ /* 0x0088e8000c1e1100 */
[----:B0-----:R-:W2:Y:S04]  /*16680*/  LDL R14, [R1+0x728] ;  /* 0x00072800010e7983 */ /* 0x001ea80000100800 */
[----:B------:R-:W2:Y:S01]  /*16690*/  LDL R3, [R1+0x764] ;  /* 0x0007640001037983 */ /* 0x000ea20000100800 */
[----:B----4-:R-:W-:-:S05]  /*166a0*/  @!P0 IMAD.MOV.U32 R2, RZ, RZ, R10 ;  /* 0x000000ffff028224 */ /* 0x010fca00078e000a */
[----:B--2---:R0:W2:Y:S04]  /*166b0*/  @!P0 LDG.E.U8 R8, desc[UR8][R2.64] ;  /* 0x0000000802088981 */ /* 0x0040a8000c1e1100 */
[----:B---3--:R1:W-:Y:S04]  /*166c0*/  STL [R1+0x20], R12 ;  /* 0x0000200c01007387 */ /* 0x0083e80000100800 */
[----:B------:R-:W3:Y:S01]  /*166d0*/  LDL R10, [R1+0xaa0] ;  /* 0x000aa000010a7983 */ /* 0x000ee20000100800 */
[----:B0-----:R-:W-:Y:S02]  /*166e0*/  @!P0 IMAD.MOV.U32 R2, RZ, RZ, R7 ;  /* 0x000000ffff028224 */ /* 0x001fe400078e0007 */
[----:B------:R-:W-:Y:S01]  /*166f0*/  @!P0 IMAD.MOV.U32 R3, RZ, RZ, R15 ;  /* 0x000000ffff038224 */ /* 0x000fe200078e000f */
[----:B-1----:R-:W4:Y:S04]  /*16700*/  LDL R12, [R1+0xa9c] ;  /* 0x000a9c00010c7983 */ /* 0x002f280000100800 */
[----:B------:R0:W3:Y:S04]  /*16710*/  @!P0 LDG.E.U8 R29, desc[UR8][R2.64] ;  /* 0x00000008021d8981 */ /* 0x0000e8000c1e1100 */
[----:B--2---:R1:W-:Y:S04]  /*16720*/  STL [R1], R8 ;  /* 0x0000000801007387 */ /* 0x0043e80000100800 */
[----:B------:R-:W2:Y:S01]  /*16730*/  LDL R3, [R1+0x724] ;  /* 0x0007240001037983 */ /* 0x000ea20000100800 */
[----:B------:R-:W-:Y:S01]  /*16740*/  PRMT R6, RZ, 0x7610, R6 ;  /* 0x00007610ff067816 */ /* 0x000fe20000000006 */
[----:B0-----:R-:W-:Y:S01]  /*16750*/  @!P0 IMAD.MOV.U32 R2, RZ, RZ, R14 ;  /* 0x000000ffff028224 */ /* 0x001fe200078e000e */
[----:B------:R-:W-:Y:S01]  /*16760*/  PRMT R5, RZ, 0x7610, R5 ;  /* 0x00007610ff057816 */ /* 0x000fe20000000005 */
[----:B------:R-:W2:Y:S04]  /*16770*/  LDL R15, [R1+0xaa8] ;  /* 0x000aa800010f7983 */ /* 0x000ea80000100800 */
[----:B-1----:R-:W2:Y:S04]  /*16780*/  LDL R8, [R1+0xad0] ;  /* 0x000ad00001087983 */ /* 0x002ea80000100800 */
[----:B----4-:R3:W4:Y:S04]  /*16790*/  @!P0 LDG.E.U8 R5, desc[UR8][R12.64] ;  /* 0x000000080c058981 */ /* 0x010728000c1e1100 */
[----:B------:R-:W4:Y:S01]  /*167a0*/  LDL R7, [R1+0xae8] ;  /* 0x000ae80001077983 */ /* 0x000f220000100800 */
[----:B---3--:R-:W-:-:S03]  /*167b0*/  @!P0 IMAD.MOV.U32 R13, RZ, RZ, R10 ;  /* 0x000000ffff0d8224 */ /* 0x008fc600078e000a */
[----:B--2---:R0:W2:Y:S01]  /*167c0*/  @!P0 LDG.E.U8 R6, desc[UR8][R2.64] ;  /* 0x0000000802068981 */ /* 0x0040a2000c1e1100 */
[----:B------:R-:W-:Y:S01]  /*167d0*/  @!P0 IMAD.MOV.U32 R12, RZ, RZ, R8 ;  /* 0x000000ffff0c8224 */ /* 0x000fe200078e0008 */
[----:B0-----:R-:W-:-:S06]  /*167e0*/  PRMT R3, RZ, 0x7610, R3 ;  /* 0x00007610ff037816 */ /* 0x001fcc0000000003 */
[----:B------:R4:W3:Y:S01]  /*167f0*/  @!P0 LDG.E.U8 R3, desc[UR8][R12.64] ;  /* 0x000000080c038981 */ /* 0x0008e2000c1e1100 */
[----:B------:R-:W-:-:S03]  /*16800*/  PRMT R4, RZ, 0x7610, R4 ;  /* 0x00007610ff047816 */ /* 0x000fc60000000004 */
[----:B------:R-:W-:Y:S01]  /*16810*/  STL [R1+0x13f8], R29 ;  /* 0x0013f81d01007387 */ /* 0x000fe20000100800 */
[----:B----4-:R-:W-:Y:S02]  /*16820*/  @!P0 IMAD.MOV.U32 R12, RZ, RZ, R7 ;  /* 0x000000ffff0c8224 */ /* 0x010fe400078e0007 */
[----:B------:R-:W-:-:S05]  /*16830*/  @!P0 IMAD.MOV.U32 R13, RZ, RZ, R15 ;  /* 0x000000ffff0d8224 */ /* 0x000fca00078e000f */
[----:B------:R-:W4:Y:S04]  /*16840*/  @!P0 LDG.E.U8 R4, desc[UR8][R12.64] ;  /* 0x000000080c048981 */ /* 0x000f28000c1e1100 */
[----:B--2---:R-:W-:Y:S04]  /*16850*/  STL [R1+0x13fc], R6 ;  /* 0x0013fc0601007387 */ /* 0x004fe80000100800 */
[----:B------:R-:W2:Y:S04]  /*16860*/  LDL R14, [R1+0x808] ;  /* 0x00080800010e7983 */ /* 0x000ea80000100800 */
[----:B------:R0:W-:Y:S04]  /*16870*/  STL [R1+0x1400], R5 ;  /* 0x0014000501007387 */ /* 0x0001e80000100800 */
[----:B------:R-:W2:Y:S04]  /*16880*/  LDL R10, [R1+0x7d8] ;  /* 0x0007d800010a7983 */ /* 0x000ea80000100800 */
[----:B------:R-:W2:Y:S04]  /*16890*/  LDL R8, [R1+0x7d0] ;  /* 0x0007d00001087983 */ /* 0x000ea80000100800 */
[----:B---3--:R1:W-:Y:S04]  /*168a0*/  STL [R1+0x1404], R3 ;  /* 0x0014040301007387 */ /* 0x0083e80000100800 */
[----:B------:R-:W3:Y:S01]  /*168b0*/  LDL R13, [R1+0x804] ;  /* 0x00080400010d7983 */ /* 0x000ee20000100800 */
[----:B0-----:R-:W-:-:S03]  /*168c0*/  PRMT R5, RZ, 0x7610, R5 ;  /* 0x00007610ff057816 */ /* 0x001fc60000000005 */
[----:B------:R-:W3:Y:S04]  /*168d0*/  LDL R15, [R1+0x794] ;  /* 0x00079400010f7983 */ /* 0x000ee80000100800 */
[----:B-1----:R-:W3:Y:S04]  /*168e0*/  LDL R3, [R1+0x7cc] ;  /* 0x0007cc0001037983 */ /* 0x002ee80000100800 */
[----:B------:R-:W3:Y:S04]  /*168f0*/  LDL R7, [R1+0x798] ;  /* 0x0007980001077983 */ /* 0x000ee80000100800 */
[----:B----4-:R-:W-:Y:S01]  /*16900*/  STL [R1+0x1408], R4 ;  /* 0x0014080401007387 */ /* 0x010fe20000100800 */
[----:B--2---:R-:W-:Y:S01]  /*16910*/  @!P0 IMAD.MOV.U32 R12, RZ, RZ, R14 ;  /* 0x000000ffff0c8224 */ /* 0x004fe200078e000e */
[----:B------:R-:W-:-:S02]  /*16920*/  PRMT R9, RZ, 0x7610, R9 ;  /* 0x00007610ff097816 */ /* 0x000fc40000000009 */
[----:B------:R-:W2:Y:S04]  /*16930*/  LDL R14, [R1+0x78c] ;  /* 0x00078c00010e7983 */ /* 0x000ea80000100800 */
[----:B---3--:R0:W3:Y:S04]  /*16940*/  @!P0 LDG.E.U8 R5, desc[UR8][R12.64] ;  /* 0x000000080c058981 */ /* 0x0080e8000c1e1100 */
[----:B------:R-:W4:Y:S01]  /*16950*/  LDL R13, [R1+0x7d4] ;  /* 0x0007d400010d7983 */ /* 0x000f220000100800 */
[----:B0-----:R-:W-:Y:S01]  /*16960*/  @!P0 IMAD.MOV.U32 R12, RZ, RZ, R10 ;  /* 0x000000ffff0c8224 */ /* 0x001fe200078e000a */
[----:B------:R-:W-:-:S02]  /*16970*/  PRMT R29, RZ, 0x7610, R29 ;  /* 0x00007610ff1d7816 */ /* 0x000fc4000000001d */
[----:B------:R-:W-:Y:S02]  /*16980*/  PRMT R6, RZ, 0x7610, R6 ;  /* 0x00007610ff067816 */ /* 0x000fe40000000006 */
[----:B----4-:R0:W4:Y:S02]  /*16990*/  @!P0 LDG.E.U8 R9, desc[UR8][R12.64] ;  /* 0x000000080c098981 */ /* 0x010124000c1e1100 */
[----:B0-----:R-:W-:Y:S02]  /*169a0*/  @!P0 IMAD.MOV.U32 R12, RZ, RZ, R8 ;  /* 0x000000ffff0c8224 */ /* 0x001fe400078e0008 */
[----:B------:R-:W-:-:S05]  /*169b0*/  @!P0 IMAD.MOV.U32 R13, RZ, RZ, R3 ;  /* 0x000000ffff0d8224 */ /* 0x000fca00078e0003 */
[----:B------:R0:W2:Y:S02]  /*169c0*/  @!P0 LDG.E.U8 R29, desc[UR8][R12.64] ;  /* 0x000000080c1d8981 */ /* 0x0000a4000c1e1100 */
[----:B0-----:R-:W-:Y:S02]  /*169d0*/  @!P0 IMAD.MOV.U32 R12, RZ, RZ, R7 ;  /* 0x000000ffff0c8224 */ /* 0x001fe400078e0007 */
[----:B------:R-:W-:-:S05]  /*169e0*/  @!P0 IMAD.MOV.U32 R13, RZ, RZ, R15 ;  /* 0x000000ffff0d8224 */ /* 0x000fca00078e000f */
[----:B------:R-:W2:Y:S04]  /*169f0*/  @!P0 LDG.E.U8 R6, desc[UR8][R12.64] ;  /* 0x000000080c068981 */ /* 0x000ea8000c1e1100 */
[----:B---3--:R0:W-:Y:S04]  /*16a00*/  STL [R1+0x1c], R5 ;  /* 0x00001c0501007387 */ /* 0x0081e80000100800 */
[----:B------:R-:W3:Y:S04]  /*16a10*/  LDL R10, [R1+0x754] ;  /* 0x00075400010a7983 */ /* 0x000ee80000100800 */
[----:B0-----:R-:W3:Y:S04]  /*16a20*/  LDL R5, [R1+0x790] ;  /* 0x0007900001057983 */ /* 0x001ee80000100800 */
[----:B----4-:R0:W-:Y:S04]  /*16a30*/  STL [R1+0x18], R9 ;  /* 0x0000180901007387 */ /* 0x0101e80000100800 */
[----:B------:R-:W4:Y:S04]  /*16a40*/  LDL R8, [R1+0x74c] ;  /* 0x00074c0001087983 */ /* 0x000f280000100800 */
[----:B------:R-:W4:Y:S04]  /*16a50*/  LDL R3, [R1+0x750] ;  /* 0x0007500001037983 */ /* 0x000f280000100800 */
[----:B0-----:R-:W4:Y:S04]  /*16a60*/  LDL R9, [R1+0x758] ;  /* 0x0007580001097983 */ /* 0x001f280000100800 */
[----:B------:R-:W4:Y:S04]  /*16a70*/  LDL R7, [R1+0x71c] ;  /* 0x00071c0001077983 */ /* 0x000f280000100800 */
[----:B--2---:R0:W-:Y:S04]  /*16a80*/  STL [R1+0x10], R6 ;  /* 0x0000100601007387 */ /* 0x0041e80000100800 */
[----:B0-----:R-:W2:Y:S01]  /*16a90*/  LDL R6, [R1+0xaa4] ;  /* 0x000aa40001067983 */ /* 0x001ea20000100800 */
[----:B------:R-:W-:Y:S01]  /*16aa0*/  PRMT R4, RZ, 0x7610, R4 ;  /* 0x00007610ff047816 */ /* 0x000fe20000000004 */
[----:B------:R-:W-:-:S02]  /*16ab0*/  @!P0 IMAD.MOV.U32 R13, RZ, RZ, R14 ;  /* 0x000000ffff0d8224 */ /* 0x000fc400078e000e */
[----:B---3--:R-:W-:Y:S01]  /*16ac0*/  @!P0 IMAD.MOV.U32 R12, RZ, RZ, R5 ;  /* 0x000000ffff0c8224 */ /* 0x008fe200078e0005 */
[----:B------:R-:W-:Y:S01]  /*16ad0*/  PRMT R28, RZ, 0x7610, R28 ;  /* 0x00007610ff1c7816 */ /* 0x000fe2000000001c */
[----:B------:R-:W3:Y:S04]  /*16ae0*/  LDL R5, [R1+0x718] ;  /* 0x0007180001057983 */ /* 0x000ee80000100800 */
[----:B------:R0:W3:Y:S02]  /*16af0*/  @!P0 LDG.E.U8 R4, desc[UR8][R12.64] ;  /* 0x000000080c048981 */ /* 0x0000e4000c1e1100 */
[----:B0-----:R-:W-:Y:S01]  /*16b00*/  @!P0 IMAD.MOV.U32 R13, RZ, RZ, R10 ;  /* 0x000000ffff0d8224 */ /* 0x001fe200078e000a */
[----:B------:R-:W-:Y:S02]  /*16b10*/  PRMT R27, RZ, 0x7610, R27 ;  /* 0x00007610ff1b7816 */ /* 0x000fe4000000001b */
[----:B------:R-:W-:Y:S01]  /*16b20*/  PRMT R2, RZ, 0x7610, R2 ;  /* 0x00007610ff027816 */ /* 0x000fe20000000002 */
[----:B----4-:R-:W-:-:S05]  /*16b30*/  @!P0 IMAD.MOV.U32 R12, RZ, RZ, R9 ;  /* 0x000000ffff0c8224 */ /* 0x010fca00078e0009 */
[----:B------:R0:W4:Y:S01]  /*16b40*/  @!P0 LDG.E.U8 R28, desc[UR8][R12.64] ;  /* 0x000000080c1c8981 */ /* 0x000122000c1e1100 */
[----:B------:R-:W-:Y:S02]  /*16b50*/  @!P0 IMAD.MOV.U32 R15, RZ, RZ, R7 ;  /* 0x000000ffff0f8224 */ /* 0x000fe400078e0007 */
[----:B0-----:R-:W-:Y:S02]  /*16b60*/  @!P0 IMAD.MOV.U32 R12, RZ, RZ, R3 ;  /* 0x000000ffff0c8224 */ /* 0x001fe400078e0003 */
[----:B------:R-:W-:-:S05]  /*16b70*/  @!P0 IMAD.MOV.U32 R13, RZ, RZ, R8 ;  /* 0x000000ffff0d8224 */ /* 0x000fca00078e0008 */
[----:B------:R-:W4:Y:S01]  /*16b80*/  @!P0 LDG.E.U8 R27, desc[UR8][R12.64] ;  /* 0x000000080c1b8981 */ /* 0x000f22000c1e1100 */
[----:B--2---:R-:W-:-:S05]  /*16b90*/  @!P0 IMAD.MOV.U32 R14, RZ, RZ, R6 ;  /* 0x000000ffff0e8224 */ /* 0x004fca00078e0006 */
[----:B------:R-:W2:Y:S04]  /*16ba0*/  @!P0 LDG.E.U8 R2, desc[UR8][R14.64] ;  /* 0x000000080e028981 */ /* 0x000ea8000c1e1100 */
[----:B---3--:R0:W-:Y:S04]  /*16bb0*/  STL [R1+0xc], R4 ;  /* 0x00000c0401007387 */ /* 0x0081e80000100800 */
[----:B0-----:R-:W3:Y:S04]  /*16bc0*/  LDL R4, [R1+0xaac] ;  /* 0x000aac0001047983 */ /* 0x001ee80000100800 */
[----:B----4-:R-:W-:Y:S04]  /*16bd0*/  STL [R1+0x13d4], R28 ;  /* 0x0013d41c01007387 */ /* 0x010fe80000100800 */
[----:B------:R-:W4:Y:S04]  /*16be0*/  LDL R10, [R1+0xab0] ;  /* 0x000ab000010a7983 */ /* 0x000f280000100800 */
[----:B------:R-:W4:Y:S04]  /*16bf0*/  LDL R3, [R1+0xae4] ;  /* 0x000ae40001037983 */ /* 0x000f280000100800 */
[----:B------:R-:W-:Y:S04]  /*16c00*/  STL [R1+0x13d8], R27 ;  /* 0x0013d81b01007387 */ /* 0x000fe80000100800 */
[----:B------:R-:W4:Y:S04]  /*16c10*/  LDL R7, [R1+0xab8] ;  /* 0x000ab80001077983 */ /* 0x000f280000100800 */
[----:B------:R-:W4:Y:S04]  /*16c20*/  LDL R6, [R1+0xae0] ;  /* 0x000ae00001067983 */ /* 0x000f280000100800 */
[----:B--2---:R0:W-:Y:S04]  /*16c30*/  STL [R1+0x13dc], R2 ;  /* 0x0013dc0201007387 */ /* 0x0041e80000100800 */
[----:B------:R-:W2:Y:S04]  /*16c40*/  LDL R9, [R1+0x7fc] ;  /* 0x0007fc0001097983 */ /* 0x000ea80000100800 */
[----:B------:R-:W-:Y:S04]  /*16c50*/  STL [R1+0x14], R29 ;  /* 0x0000141d01007387 */ /* 0x000fe80000100800 */
[----:B------:R-:W2:Y:S01]  /*16c60*/  LDL R8, [R1+0x800] ;  /* 0x0008000001087983 */ /* 0x000ea20000100800 */
[----:B------:R-:W-:Y:S01]  /*16c70*/  PRMT R13, RZ, 0x7610, R13 ;  /* 0x00007610ff0d7816 */ /* 0x000fe2000000000d */
[----:B------:R-:W-:-:S02]  /*16c80*/  @!P0 IMAD.MOV.U32 R15, RZ, RZ, R5 ;  /* 0x000000ffff0f8224 */ /* 0x000fc400078e0005 */
[----:B---3--:R-:W-:Y:S01]  /*16c90*/  @!P0 IMAD.MOV.U32 R14, RZ, RZ, R4 ;  /* 0x000000ffff0e8224 */ /* 0x008fe200078e0004 */
[----:B------:R-:W-:Y:S01]  /*16ca0*/  PRMT R12, RZ, 0x7610, R12 ;  /* 0x00007610ff0c7816 */ /* 0x000fe2000000000c */
[----:B------:R-:W3:Y:S04]  /*16cb0*/  LDL R5, [R1+0x7c4] ;  /* 0x0007c40001057983 */ /* 0x000ee80000100800 */
[----:B------:R4:W3:Y:S01]  /*16cc0*/  @!P0 LDG.E.U8 R13, desc[UR8][R14.64] ;  /* 0x000000080e0d8981 */ /* 0x0008e2000c1e1100 */
[----:B------:R-:W-:Y:S02]  /*16cd0*/  PRMT R11, RZ, 0x7610, R11 ;  /* 0x00007610ff0b7816 */ /* 0x000fe4000000000b */
[----:B------:R-:W-:Y:S01]  /*16ce0*/  PRMT R26, RZ, 0x7610, R26 ;  /* 0x00007610ff1a7816 */ /* 0x000fe2000000001a */
[----:B------:R-:W3:Y:S01]  /*16cf0*/  LDL R4, [R1+0x7c8] ;  /* 0x0007c80001047983 */ /* 0x000ee20000100800 */
[----:B----4-:R-:W-:-:S02]  /*16d00*/  @!P0 IMAD.MOV.U32 R15, RZ, RZ, R10 ;  /* 0x000000ffff0f8224 */ /* 0x010fc400078e000a */
[----:B------:R-:W-:-:S05]  /*16d10*/  @!P0 IMAD.MOV.U32 R14, RZ, RZ, R3 ;  /* 0x000000ffff0e8224 */ /* 0x000fca00078e0003 */
[----:B------:R1:W4:Y:S02]  /*16d20*/  @!P0 LDG.E.U8 R12, desc[UR8][R14.64] ;  /* 0x000000080e0c8981 */ /* 0x000324000c1e1100 */
[----:B-1----:R-:W-:Y:S02]  /*16d30*/  @!P0 IMAD.MOV.U32 R15, RZ, RZ, R7 ;  /* 0x000000ffff0f8224 */ /* 0x002fe400078e0007 */
[----:B------:R-:W-:-:S05]  /*16d40*/  @!P0 IMAD.MOV.U32 R14, RZ, RZ, R6 ;  /* 0x000000ffff0e8224 */ /* 0x000fca00078e0006 */
[----:B------:R2:W4:Y:S02]  /*16d50*/  @!P0 LDG.E.U8 R11, desc[UR8][R14.64] ;  /* 0x000000080e0b8981 */ /* 0x000524000c1e1100 */
[----:B--2---:R-:W-:Y:S02]  /*16d60*/  @!P0 IMAD.MOV.U32 R15, RZ, RZ, R9 ;  /* 0x000000ffff0f8224 */ /* 0x004fe400078e0009 */
[----:B------:R-:W-:-:S05]  /*16d70*/  @!P0 IMAD.MOV.U32 R14, RZ, RZ, R8 ;  /* 0x000000ffff0e8224 */ /* 0x000fca00078e0008 */
[----:B------:R1:W2:Y:S04]  /*16d80*/  @!P0 LDG.E.U8 R26, desc[UR8][R14.64] ;  /* 0x000000080e1a8981 */ /* 0x0002a8000c1e1100 */
[----:B---3--:R-:W-:Y:S04]  /*16d90*/  STL [R1+0x13e0], R13 ;  /* 0x0013e00d01007387 */ /* 0x008fe80000100800 */
[----:B------:R-:W3:Y:S04]  /*16da0*/  LDL R3, [R1+0x7bc] ;  /* 0x0007bc0001037983 */ /* 0x000ee80000100800 */
[----:B0-----:R-:W3:Y:S01]  /*16db0*/  LDL R2, [R1+0x7c0] ;  /* 0x0007c00001027983 */ /* 0x001ee20000100800 */
[----:B------:R-:W-:Y:S01]  /*16dc0*/  PRMT R22, RZ, 0x7610, R22 ;  /* 0x00007610ff167816 */ /* 0x000fe20000000016 */
[----:B-1----:R-:W-:-:S02]  /*16dd0*/  @!P0 IMAD.MOV.U32 R14, RZ, RZ, R4 ;  /* 0x000000ffff0e8224 */ /* 0x002fc400078e0004 */
[----:B------:R-:W-:-:S05]  /*16de0*/  @!P0 IMAD.MOV.U32 R15, RZ, RZ, R5 ;  /* 0x000000ffff0f8224 */ /* 0x000fca00078e0005 */
[----:B------:R3:W3:Y:S04]  /*16df0*/  @!P0 LDG.E.U8 R22, desc[UR8][R14.64] ;  /* 0x000000080e168981 */ /* 0x0006e8000c1e1100 */
[----:B----4-:R-:W-:Y:S04]  /*16e00*/  STL [R1+0x13e4], R12 ;  /* 0x0013e40c01007387 */ /* 0x010fe80000100800 */
[----:B------:R-:W4:Y:S04]  /*16e10*/  LDL R7, [R1+0x784] ;  /* 0x0007840001077983 */ /* 0x000f280000100800 */
[----:B------:R-:W4:Y:S04]  /*16e20*/  LDL R6, [R1+0x788] ;  /* 0x0007880001067983 */ /* 0x000f280000100800 */
[----:B------:R0:W-:Y:S04]  /*16e30*/  STL [R1+0x13e8], R11 ;  /* 0x0013e80b01007387 */ /* 0x0001e80000100800 */
[----:B--2---:R-:W-:Y:S04]  /*16e40*/  STL [R1+0x13b8], R26 ;  /* 0x0013b81a01007387 */ /* 0x004fe80000100800 */
[----:B------:R-:W2:Y:S04]  /*16e50*/  LDL R5, [R1+0x77c] ;  /* 0x00077c0001057983 */ /* 0x000ea80000100800 */
[----:B------:R-:W2:Y:S01]  /*16e60*/  LDL R4, [R1+0x780] ;  /* 0x0007800001047983 */ /* 0x000ea20000100800 */
[----:B------:R-:W-:Y:S01]  /*16e70*/  PRMT R20, RZ, 0x7610, R20 ;  /* 0x00007610ff147816 */ /* 0x000fe20000000014 */
[----:B---3--:R-:W-:-:S02]  /*16e80*/  @!P0 IMAD.MOV.U32 R15, RZ, RZ, R3 ;  /* 0x000000ffff0f8224 */ /* 0x008fc400078e0003 */
[----:B------:R-:W-:Y:S01]  /*16e90*/  @!P0 IMAD.MOV.U32 R14, RZ, RZ, R2 ;  /* 0x000000ffff0e8224 */ /* 0x000fe200078e0002 */
[----:B------:R-:W-:-:S04]  /*16ea0*/  PRMT R18, RZ, 0x7610, R18 ;  /* 0x00007610ff127816 */ /* 0x000fc80000000012 */
[----:B------:R4:W3:Y:S01]  /*16eb0*/  @!P0 LDG.E.U8 R20, desc[UR8][R14.64] ;  /* 0x000000080e148981 */ /* 0x0008e2000c1e1100 */
[----:B------:R-:W-:-:S03]  /*16ec0*/  PRMT R16, RZ, 0x7610, R16 ;  /* 0x00007610ff107816 */ /* 0x000fc60000000010 */
[----:B------:R-:W-:Y:S04]  /*16ed0*/  STL [R1+0x13bc], R22 ;  /* 0x0013bc1601007387 */ /* 0x000fe80000100800 */
[----:B------:R-:W3:Y:S04]  /*16ee0*/  LDL R3, [R1+0x744] ;  /* 0x0007440001037983 */ /* 0x000ee80000100800 */
[----:B------:R-:W3:Y:S01]  /*16ef0*/  LDL R2, [R1+0x748] ;  /* 0x0007480001027983 */ /* 0x000ee20000100800 */
[----:B----4-:R-:W-:Y:S02]  /*16f00*/  @!P0 IMAD.MOV.U32 R15, RZ, RZ, R7 ;  /* 0x000000ffff0f8224 */ /* 0x010fe400078e0007 */
[----:B------:R-:W-:-:S05]  /*16f10*/  @!P0 IMAD.MOV.U32 R14, RZ, RZ, R6 ;  /* 0x000000ffff0e8224 */ /* 0x000fca00078e0006 */
[----:B------:R2:W4:Y:S02]  /*16f20*/  @!P0 LDG.E.U8 R18, desc[UR8][R14.64] ;  /* 0x000000080e128981 */ /* 0x000524000c1e1100 */
[----:B--2---:R-:W-:Y:S02]  /*16f30*/  @!P0 IMAD.MOV.U32 R15, RZ, RZ, R5 ;  /* 0x000000ffff0f8224 */ /* 0x004fe400078e0005 */
[----:B------:R-:W-:-:S05]  /*16f40*/  @!P0 IMAD.MOV.U32 R14, RZ, RZ, R4 ;  /* 0x000000ffff0e8224 */ /* 0x000fca00078e0004 */
[----:B------:R1:W2:Y:S04]  /*16f50*/  @!P0 LDG.E.U8 R16, desc[UR8][R14.64] ;  /* 0x000000080e108981 */ /* 0x0002a8000c1e1100 */
[----:B---3--:R-:W-:Y:S04]  /*16f60*/  STL [R1+0x13c0], R20 ;  /* 0x0013c01401007387 */ /* 0x008fe80000100800 */
[----:B0-----:R-:W3:Y:S04]  /*16f70*/  LDL R11, [R1+0x73c] ;  /* 0x00073c00010b7983 */ /* 0x001ee80000100800 */
[----:B------:R-:W3:Y:S04]  /*16f80*/  LDL R10, [R1+0x740] ;  /* 0x00074000010a7983 */ /* 0x000ee80000100800 */
[----:B------:R-:W3:Y:S01]  /*16f90*/  LDL R8, [R1+0xab4] ;  /* 0x000ab40001087983 */ /* 0x000ee20000100800 */
[----:B-1----:R-:W-:-:S02]  /*16fa0*/  @!P0 IMAD.MOV.U32 R14, RZ, RZ, R2 ;  /* 0x000000ffff0e8224 */ /* 0x002fc400078e0002 */
[----:B------:R-:W-:Y:S01]  /*16fb0*/  @!P0 IMAD.MOV.U32 R15, RZ, RZ, R3 ;  /* 0x000000ffff0f8224 */ /* 0x000fe200078e0003 */
[----:B----4-:R-:W-:Y:S04]  /*16fc0*/  STL [R1+0x13c4], R18 ;  /* 0x0013c41201007387 */ /* 0x010fe80000100800 */
[----:B------:R-:W4:Y:S04]  /*16fd0*/  LDL R9, [R1+0x714] ;  /* 0x0007140001097983 */ /* 0x000f280000100800 */
[----:B------:R-:W4:Y:S04]  /*16fe0*/  LDL R7, [R1+0x710] ;  /* 0x0007100001077983 */ /* 0x000f280000100800 */
[----:B------:R-:W4:Y:S04]  /*16ff0*/  LDL R6, [R1+0xabc] ;  /* 0x000abc0001067983 */ /* 0x000f280000100800 */
[----:B------:R-:W4:Y:S04]  /*17000*/  LDL R5, [R1+0xac0] ;  /* 0x000ac00001057983 */ /* 0x000f280000100800 */
[----:B------:R-:W4:Y:S04]  /*17010*/  LDL R4, [R1+0xadc] ;  /* 0x000adc0001047983 */ /* 0x000f280000100800 */
[----:B--2---:R-:W-:Y:S04]  /*17020*/  STL [R1+0x13c8], R16 ;  /* 0x0013c81001007387 */ /* 0x004fe80000100800 */
[----:B------:R-:W2:Y:S04]  /*17030*/  LDL R3, [R1+0xac8] ;  /* 0x000ac80001037983 */ /* 0x000ea80000100800 */
[----:B------:R-:W2:Y:S01]  /*17040*/  LDL R2, [R1+0xad8] ;  /* 0x000ad80001027983 */ /* 0x000ea20000100800 */
[----:B------:R-:W-:-:S02]  /*17050*/  PRMT R17, RZ, 0x7610, R17 ;  /* 0x00007610ff117816 */ /* 0x000fc40000000011 */
[----:B------:R-:W-:-:S04]  /*17060*/  PRMT R19, RZ, 0x7610, R19 ;  /* 0x00007610ff137816 */ /* 0x000fc80000000013 */
[----:B------:R3:W2:Y:S01]  /*17070*/  @!P0 LDG.E.U8 R17, desc[UR8][R14.64] ;  /* 0x000000080e118981 */ /* 0x0006a2000c1e1100 */
[----:B------:R-:W-:Y:S01]  /*17080*/  PRMT R21, RZ, 0x7610, R21 ;  /* 0x00007610ff157816 */ /* 0x000fe20000000015 */
[----:B---3--:R-:W-:Y:S02]  /*17090*/  @!P0 IMAD.MOV.U32 R14, RZ, RZ, R10 ;  /* 0x000000ffff0e8224 */ /* 0x008fe400078e000a */
[----:B------:R-:W-:-:S05]  /*170a0*/  @!P0 IMAD.MOV.U32 R15, RZ, RZ, R11 ;  /* 0x000000ffff0f8224 */ /* 0x000fca00078e000b */
[----:B------:R0:W3:Y:S01]  /*170b0*/  @!P0 LDG.E.U8 R19, desc[UR8][R14.64] ;  /* 0x000000080e138981 */ /* 0x0000e2000c1e1100 */
[----:B------:R-:W-:Y:S01]  /*170c0*/  PRMT R23, RZ, 0x7610, R23 ;  /* 0x00007610ff177816 */ /* 0x000fe20000000017 */
[----:B0-----:R-:W-:Y:S01]  /*170d0*/  @!P0 IMAD.MOV.U32 R14, RZ, RZ, R8 ;  /* 0x000000ffff0e8224 */ /* 0x001fe200078e0008 */
[----:B------:R-:W-:Y:S02]  /*170e0*/  PRMT R24, RZ, 0x7610, R24 ;  /* 0x00007610ff187816 */ /* 0x000fe40000000018 */
[----:B------:R-:W-:Y:S01]  /*170f0*/  PRMT R25, RZ, 0x7610, R25 ;  /* 0x00007610ff197816 */ /* 0x000fe20000000019 */
[----:B----4-:R-:W-:-:S05]  /*17100*/  @!P0 IMAD.MOV.U32 R15, RZ, RZ, R9 ;  /* 0x000000ffff0f8224 */ /* 0x010fca00078e0009 */
[----:B------:R0:W4:Y:S02]  /*17110*/  @!P0 LDG.E.U8 R21, desc[UR8][R14.64] ;  /* 0x000000080e158981 */ /* 0x000124000c1e1100 */
[----:B0-----:R-:W-:Y:S02]  /*17120*/  @!P0 IMAD.MOV.U32 R14, RZ, RZ, R6 ;  /* 0x000000ffff0e8224 */ /* 0x001fe400078e0006 */
[----:B------:R-:W-:-:S05]  /*17130*/  @!P0 IMAD.MOV.U32 R15, RZ, RZ, R7 ;  /* 0x000000ffff0f8224 */ /* 0x000fca00078e0007 */
[----:B------:R0:W4:Y:S02]  /*17140*/  @!P0 LDG.E.U8 R23, desc[UR8][R14.64] ;  /* 0x000000080e178981 */ /* 0x000124000c1e1100 */
[----:B0-----:R-:W-:Y:S02]  /*17150*/  @!P0 IMAD.MOV.U32 R14, RZ, RZ, R4 ;  /* 0x000000ffff0e8224 */ /* 0x001fe400078e0004 */
[----:B------:R-:W-:Y:S01]  /*17160*/  @!P0 IMAD.MOV.U32 R15, RZ, RZ, R5 ;  /* 0x000000ffff0f8224 */ /* 0x000fe200078e0005 */
[----:B------:R-:W-:Y:S04]  /*17170*/  LDS.U8 R4, [R0+UR5+0x8] ;  /* 0x0000080500047984 */ /* 0x000fe80008000000 */
[----:B------:R2:W4:Y:S02]  /*17180*/  @!P0 LDG.E.U8 R24, desc[UR8][R14.64] ;  /* 0x000000080e188981 */ /* 0x000524000c1e1100 */
[----:B--2---:R-:W-:-:S02]  /*17190*/  @!P0 IMAD.MOV.U32 R14, RZ, RZ, R2 ;  /* 0x000000ffff0e8224 */ /* 0x004fc400078e0002 */
[----:B------:R-:W-:Y:S01]  /*171a0*/  @!P0 IMAD.MOV.U32 R15, RZ, RZ, R3 ;  /* 0x000000ffff0f8224 */ /* 0x000fe200078e0003 */
[----:B------:R-:W-:Y:S04]  /*171b0*/  STL [R1+0x13cc], R17 ;  /* 0x0013cc1101007387 */ /* 0x000fe80000100800 */
[----:B------:R0:W2:Y:S04]  /*171c0*/  @!P0 LDG.E.U8 R25, desc[UR8][R14.64] ;  /* 0x000000080e198981 */ /* 0x0000a8000c1e1100 */
[----:B------:R-:W-:Y:S04]  /*171d0*/  LDS.U8 R3, [R0+UR5+0x88] ;  /* 0x0000880500037984 */ /* 0x000fe80008000000 */
[----:B------:R-:W-:Y:S04]  /*171e0*/  LDS.U8 R2, [R0+UR5+0xc8] ;  /* 0x0000c80500027984 */ /* 0x000fe80008000000 */
[----:B0-----:R-:W0:Y:S04]  /*171f0*/  LDS.U8 R15, [R0+UR5] ;  /* 0x00000005000f7984 */ /* 0x001e280008000000 */
[----:B------:R-:W1:Y:S04]  /*17200*/  LDS.U8 R14, [R0+UR5+0x40] ;  /* 0x00004005000e7984 */ /* 0x000e680008000000 */
[----:B---3--:R-:W-:Y:S04]  /*17210*/  STL [R1+0x13d0], R19 ;  /* 0x0013d01301007387 */ /* 0x008fe80000100800 */
[----:B----4-:R-:W-:Y:S04]  /*17220*/  STL [R1+0x13ec], R21 ;  /* 0x0013ec1501007387 */ /* 0x010fe80000100800 */
[----:B------:R-:W-:Y:S04]  /*17230*/  STL [R1+0x13f0], R23 ;  /* 0x0013f01701007387 */ /* 0x000fe80000100800 */
[----:B------:R-:W-:Y:S04]  /*17240*/  STL [R1+0x13f4], R24 ;  /* 0x0013f41801007387 */ /* 0x000fe80000100800 */
[----:B--2---:R-:W-:Y:S04]  /*17250*/  STL [R1+0x140c], R25 ;  /* 0x00140c1901007387 */ /* 0x004fe80000100800 */
[----:B0-----:R-:W-:Y:S04]  /*17260*/  STL [R1+0x1420], R15 ;  /* 0x0014200f01007387 */ /* 0x001fe80000100800 */
[----:B-1----:R-:W-:Y:S04]  /*17270*/  STL [R1+0x1424], R14 ;  /* 0x0014240e01007387 */ /* 0x002fe80000100800 */
[----:B------:R-:W-:Y:S04]  /*17280*/  STL [R1+0x428], R3 ;  /* 0x0004280301007387 */ /* 0x000fe80000100800 */
[----:B------:R-:W0:Y:S04]  /*17290*/  LDS.U8 R3, [R0+UR5+0x48] ;  /* 0x0000480500037984 */ /* 0x000e280008000000 */
[----:B------:R-:W-:Y:S04]  /*172a0*/  STL [R1+0x424], R2 ;  /* 0x0004240201007387 */ /* 0x000fe80000100800 */
[----:B------:R-:W1:Y:S04]  /*172b0*/  LDS.U8 R2, [R0+UR5+0x80] ;  /* 0x0000800500027984 */ /* 0x000e680008000000 */
[----:B------:R-:W-:Y:S04]  /*172c0*/  STL [R1+0x244], R4 ;  /* 0x0002440401007387 */ /* 0x000fe80000100800 */
[----:B------:R-:W2:Y:S04]  /*172d0*/  LDS.U8 R4, [R0+UR5+0xc0] ;  /* 0x0000c00500047984 */ /* 0x000ea80008000000 */
[----:B0-----:R-:W-:Y:S04]  /*172e0*/  STL [R1+0x240], R3 ;  /* 0x0002400301007387 */ /* 0x001fe80000100800 */
[----:B------:R-:W0:Y:S04]  /*172f0*/  LDS.U8 R3, [R0+UR5+0x400] ;  /* 0x0004000500037984 */ /* 0x000e280008000000 */
[----:B-1----:R-:W-:Y:S04]  /*17300*/  STL [R1+0x430], R2 ;  /* 0x0004300201007387 */ /* 0x002fe80000100800 */
[----:B------:R-:W1:Y:S04]  /*17310*/  LDS.U8 R2, [R0+UR5+0x440] ;  /* 0x0004400500027984 */ /* 0x000e680008000000 */
[----:B--2---:R-:W-:Y:S04]  /*17320*/  STL [R1+0x42c], R4 ;  /* 0x00042c0401007387 */ /* 0x004fe80000100800 */
        /* <DEDUP_REMOVED lines=39> */
[----:B-1----:R1:W-:Y:S04]  /*175a0*/  STL [R1+0xb40], R2 ;  /* 0x000b400201007387 */ /* 0x0023e80000100800 */
[----:B--2---:R-:W-:Y:S04]  /*175b0*/  STL [R1+0x4d4], R4 ;  /* 0x0004d40401007387 */ /* 0x004fe80000100800 */
[----:B------:R-:W2:Y:S04]  /*175c0*/  LDS.U8 R4, [R0+UR5+0xc80] ;  /* 0x000c800500047984 */ /* 0x000ea80008000000 */
[----:B0-----:R-:W-:Y:S04]  /*175d0*/  STL [R1+0x4d0], R3 ;  /* 0x0004d00301007387 */ /* 0x001fe80000100800 */
[----:B------:R-:W0:Y:S01]  /*175e0*/  LDS.U8 R3, [R0+UR5+0xcc0] ;  /* 0x000cc00500037984 */ /* 0x000e220008000000 */
[----:B-1----:R-:W-:-:S03]  /*175f0*/  LOP3.LUT R2, R0, 0x10, RZ, 0x3c, !PT ;  /* 0x0000001000027812 */ /* 0x002fc600078e3cff */
[----:B------:R-:W-:Y:S04]  /*17600*/  STL [R1+0xbd8], R0 ;  /* 0x000bd80001007387 */ /* 0x000fe80000100800 */
[----:B------:R-:W1:Y:S04]  /*17610*/  LDS.U8 R0, [R2+UR5] ;  /* 0x0000000502007984 */ /* 0x000e680008000000 */
        /* <DEDUP_REMOVED lines=49> */
[----:B------:R-:W-:Y:S04]  /*17930*/  LDS.U8 R4, [R2+UR5+0xcc8] ;  /* 0x000cc80502047984 */ /* 0x000fe80008000000 */
[----:B0-----:R-:W-:Y:S04]  /*17940*/  STL [R1+0xb58], R3 ;  /* 0x000b580301007387 */ /* 0x001fe80000100800 */
[----:B------:R-:W0:Y:S04]  /*17950*/  LDS.U8 R3, [R2+UR5+0xc40] ;  /* 0x000c400502037984 */ /* 0x000e280008000000 */
[----:B-1----:R-:W-:Y:S04]  /*17960*/  STL [R1+0x4ec], R0 ;  /* 0x0004ec0001007387 */ /* 0x002fe80000100800 */
[----:B------:R-:W1:Y:S04]  /*17970*/  LDS.U8 R0, [R2+UR5+0xc88] ;  /* 0x000c880502007984 */ /* 0x000e680008000000 */
[----:B0-----:R-:W-:Y:S04]  /*17980*/  STL [R1+0x4e8], R3 ;  /* 0x0004e80301007387 */ /* 0x001fe80000100800 */
[----:B------:R-:W0:Y:S01]  /*17990*/  LDS.U8 R3, [R2+UR5+0xc08] ;  /* 0x000c080502037984 */ /* 0x000e220008000000 */
[----:B------:R-:W2:Y:S03]  /*179a0*/  S2R R9, SR_TID.X ;  /* 0x0000000000097919 */ /* 0x000ea60000002100 */
[----:B-1----:R1:W-:Y:S04]  /*179b0*/  STL [R1+0xb64], R0 ;  /* 0x000b640001007387 */ /* 0x0023e80000100800 */
[----:B------:R-:W-:Y:S04]  /*179c0*/  STL [R1+0xb60], R4 ;  /* 0x000b600401007387 */ /* 0x000fe80000100800 */
[----:B------:R-:W3:Y:S04]  /*179d0*/  LDS.U8 R4, [R2+UR5+0xc48] ;  /* 0x000c480502047984 */ /* 0x000ee80008000000 */
[----:B0-----:R-:W-:Y:S04]  /*179e0*/  STL [R1+0x4f4], R3 ;  /* 0x0004f40301007387 */ /* 0x001fe80000100800 */
[----:B------:R-:W0:Y:S01]  /*179f0*/  LDS.U8 R3, [R2+UR5+0xc80] ;  /* 0x000c800502037984 */ /* 0x000e220008000000 */
[----:B--2---:R-:W-:-:S02]  /*17a00*/  SHF.R.U32.HI R10, RZ, 0x2, R9 ;  /* 0x00000002ff0a7819 */ /* 0x004fc40000011609 */
[----:B------:R-:W-:Y:S01]  /*17a10*/  LOP3.LUT R9, R9, 0x3, RZ, 0xc0, !PT ;  /* 0x0000000309097812 */ /* 0x000fe200078ec0ff */
[----:B------:R-:W2:Y:S01]  /*17a20*/  LDS.U8 R2, [R2+UR5+0xcc0] ;  /* 0x000cc00502027984 */ /* 0x000ea20008000000 */
[----:B------:R-:W-:-:S03]  /*17a30*/  SGXT.U32 R10, R10, 0x3 ;  /* 0x000000030a0a781a */ /* 0x000fc60000000000 */
[----:B-1----:R-:W-:-:S05]  /*17a40*/  IMAD R0, R9, 0x110, RZ ;  /* 0x0000011009007824 */ /* 0x002fca00078e02ff */
[----:B------:R-:W-:-:S04]  /*17a50*/  LOP3.LUT R0, R0, R10, RZ, 0xfc, !PT ;  /* 0x0000000a00007212 */ /* 0x000fc800078efcff */
[----:B------:R-:W-:Y:S01]  /*17a60*/  LOP3.LUT R0, R0, 0x20, RZ, 0x3c, !PT ;  /* 0x0000002000007812 */ /* 0x000fe200078e3cff */
[----:B---3--:R-:W-:Y:S04]  /*17a70*/  STL [R1+0x4f0], R4 ;  /* 0x0004f00401007387 */ /* 0x008fe80000100800 */
[----:B------:R-:W1:Y:S04]  /*17a80*/  LDS.U8 R4, [R0+UR5] ;  /* 0x0000000500047984 */ /* 0x000e680008000000 */
[----:B------:R-:W-:Y:S04]  /*17a90*/  LDS.U8 R5, [R0+UR5+0xc48] ;  /* 0x000c480500057984 */ /* 0x000fe80008000000 */
[----:B0-----:R-:W-:Y:S04]  /*17aa0*/  STL [R1+0xb6c], R3 ;  /* 0x000b6c0301007387 */ /* 0x001fe80000100800 */
[----:B------:R-:W0:Y:S04]  /*17ab0*/  LDS.U8 R3, [R0+UR5+0x40] ;  /* 0x0000400500037984 */ /* 0x000e280008000000 */
[----:B--2---:R-:W-:Y:S04]  /*17ac0*/  STL [R1+0xb68], R2 ;  /* 0x000b680201007387 */ /* 0x004fe80000100800 */
[----:B------:R-:W2:Y:S04]  /*17ad0*/  LDS.U8 R2, [R0+UR5+0x88] ;  /* 0x0000880500027984 */ /* 0x000ea80008000000 */
[----:B-1----:R-:W-:Y:S04]  /*17ae0*/  STL [R1+0x3e4], R4 ;  /* 0x0003e40401007387 */ /* 0x002fe80000100800 */
[----:B------:R-:W1:Y:S04]  /*17af0*/  LDS.U8 R4, [R0+UR5+0xc8] ;  /* 0x0000c80500047984 */ /* 0x000e680008000000 */
        /* <DEDUP_REMOVED lines=50> */
[----:B--2---:R2:W-:Y:S02]  /*17e20*/  STL [R1+0xb84], R2 ;  /* 0x000b840201007387 */ /* 0x0045e40000100800 */
[----:B--2---:R-:W-:-:S05]  /*17e30*/  IMAD R2, R9, 0x110, RZ ;  /* 0x0000011009027824 */ /* 0x004fca00078e02ff */
[----:B------:R-:W-:Y:S01]  /*17e40*/  LOP3.LUT R2, R2, R10, RZ, 0xfc, !PT ;  /* 0x0000000a02027212 */ /* 0x000fe200078efcff */
[----:B-1----:R-:W-:Y:S03]  /*17e50*/  STL [R1+0xb80], R4 ;  /* 0x000b800401007387 */ /* 0x002fe60000100800 */
[----:B------:R-:W-:Y:S01]  /*17e60*/  LOP3.LUT R2, R2, 0x30, RZ, 0x3c, !PT ;  /* 0x0000003002027812 */ /* 0x000fe200078e3cff */
[----:B------:R-:W1:Y:S04]  /*17e70*/  LDS.U8 R4, [R0+UR5+0xc80] ;  /* 0x000c800500047984 */ /* 0x000e680008000000 */
[----:B0-----:R-:W-:Y:S04]  /*17e80*/  STL [R1+0xb0c], R3 ;  /* 0x000b0c0301007387 */ /* 0x001fe80000100800 */
[----:B------:R-:W0:Y:S04]  /*17e90*/  LDS.U8 R3, [R0+UR5+0xcc0] ;  /* 0x000cc00500037984 */ /* 0x000e280008000000 */
[----:B------:R-:W2:Y:S04]  /*17ea0*/  LDS.U8 R0, [R2+UR5] ;  /* 0x0000000502007984 */ /* 0x000ea80008000000 */
[----:B------:R-:W-:Y:S04]  /*17eb0*/  STL [R1+0xb08], R5 ;  /* 0x000b080501007387 */ /* 0x000fe80000100800 */
        /* <DEDUP_REMOVED lines=51> */
[----:B------:R-:W-:Y:S04]  /*181f0*/  LDS.U8 R3, [R2+UR5+0xc88] ;  /* 0x000c880502037984 */ /* 0x000fe80008000000 */
[----:B--2---:R-:W-:Y:S04]  /*18200*/  STL [R1+0xb24], R0 ;  /* 0x000b240001007387 */ /* 0x004fe80000100800 */
[----:B------:R-:W0:Y:S04]  /*18210*/  LDS.U8 R0, [R2+UR5+0xcc8] ;  /* 0x000cc80502007984 */ /* 0x000e280008000000 */
[----:B-1----:R-:W-:Y:S04]  /*18220*/  STL [R1+0xb20], R4 ;  /* 0x000b200401007387 */ /* 0x002fe80000100800 */
[----:B0-----:R-:W-:Y:S04]  /*18230*/  STL [R1+0xce4], R0 ;  /* 0x000ce40001007387 */ /* 0x001fe80000100800 */
[----:B------:R-:W-:Y:S04]  /*18240*/  STL [R1+0xba4], R3 ;  /* 0x000ba40301007387 */ /* 0x000fe80000100800 */
[----:B------:R-:W2:Y:S04]  /*18250*/  LDL.LU R29, [R1+0x3b4] ;  /* 0x0003b400011d7983 */ /* 0x000ea80000300800 */
[----:B------:R-:W0:Y:S01]  /*18260*/  LDS.U8 R0, [R2+UR5+0xc08] ;  /* 0x000c080502007984 */ /* 0x000e220008000000 */
[----:B------:R-:W1:Y:S03]  /*18270*/  S2R R5, SR_TID.X ;  /* 0x0000000000057919 */ /* 0x000e660000002100 */
[----:B--2---:R2:W-:Y:S04]  /*18280*/  STL [R1+0x1428], R29 ;  /* 0x0014281d01007387 */ /* 0x0045e80000100800 */
[----:B0-----:R-:W-:Y:S04]  /*18290*/  STL [R1+0xb2c], R0 ;  /* 0x000b2c0001007387 */ /* 0x001fe80000100800 */
[----:B------:R-:W3:Y:S01]  /*182a0*/  LDL.LU R14, [R1+0x3b0] ;  /* 0x0003b000010e7983 */ /* 0x000ee20000300800 */
[----:B-1----:R-:W-:-:S02]  /*182b0*/  SHF.R.U32.HI R6, RZ, 0x2, R5 ;  /* 0x00000002ff067819 */ /* 0x002fc40000011605 */
[----:B------:R-:W-:Y:S02]  /*182c0*/  LOP3.LUT R5, R5, 0x3, RZ, 0xc0, !PT ;  /* 0x0000000305057812 */ /* 0x000fe400078ec0ff */
[----:B------:R-:W-:-:S03]  /*182d0*/  SGXT.U32 R6, R6, 0x3 ;  /* 0x000000030606781a */ /* 0x000fc60000000000 */
[----:B--2---:R-:W-:-:S05]  /*182e0*/  IMAD R29, R5, 0x110, RZ ;  /* 0x00000110051d7824 */ /* 0x004fca00078e02ff */
[----:B------:R-:W-:-:S04]  /*182f0*/  LOP3.LUT R29, R29, R6, RZ, 0xfc, !PT ;  /* 0x000000061d1d7212 */ /* 0x000fc800078efcff */
[----:B------:R-:W-:-:S05]  /*18300*/  LOP3.LUT R29, R29, 0x30, RZ, 0x3c, !PT ;  /* 0x000000301d1d7812 */ /* 0x000fca00078e3cff */
[----:B------:R-:W0:Y:S04]  /*18310*/  LDS.U8 R0, [R29+UR5+0xc48] ;  /* 0x000c48051d007984 */ /* 0x000e280008000000 */
[----:B---3--:R-:W-:Y:S04]  /*18320*/  STL [R1+0x142c], R14 ;  /* 0x00142c0e01007387 */ /* 0x008fe80000100800 */
[----:B------:R-:W1:Y:S04]  /*18330*/  LDS.U8 R14, [R29+UR5+0xc80] ;  /* 0x000c80051d0e7984 */ /* 0x000e680008000000 */
[----:B------:R-:W2:Y:S04]  /*18340*/  LDS.U8 R29, [R29+UR5+0xcc0] ;  /* 0x000cc0051d1d7984 */ /* 0x000ea80008000000 */
[----:B------:R-:W3:Y:S04]  /*18350*/  LDL.LU R15, [R1+0x390] ;  /* 0x00039000010f7983 */ /* 0x000ee80000300800 */
[----:B------:R-:W4:Y:S04]  /*18360*/  LDL.LU R8, [R1+0x38c] ;  /* 0x00038c0001087983 */ /* 0x000f280000300800 */
        /* <DEDUP_REMOVED lines=23> */
[----:B0-----:R-:W-:Y:S04]  /*184e0*/  STL [R1+0xec8], R0 ;  /* 0x000ec80001007387 */ /* 0x001fe80000100800 */
[----:B-1----:R0:W-:Y:S04]  /*184f0*/  STL [R1+0xbac], R14 ;  /* 0x000bac0e01007387 */ /* 0x0021e80000100800 */
[----:B0-----:R-:W3:Y:S04]  /*18500*/  LDL.LU R14, [R1+0x142c] ;  /* 0x00142c00010e7983 */ /* 0x001ee80000300800 */
[----:B--2---:R0:W-:Y:S04]  /*18510*/  STL [R1+0xba8], R29 ;  /* 0x000ba81d01007387 */ /* 0x0041e80000100800 */
[----:B0-----:R-:W2:Y:S01]  /*18520*/  LDL.LU R29, [R1+0x1428] ;  /* 0x00142800011d7983 */ /* 0x001ea20000300800 */
[----:B------:R-:W0:Y:S02]  /*18530*/  S2R R28, SR_TID.X ;  /* 0x00000000001c7919 */ /* 0x000e240000002100 */
[C---:B0-----:R-:W-:Y:S01]  /*18540*/  LOP3.LUT R0, R28.reuse, 0x3f, RZ, 0xc0, !PT ;  /* 0x0000003f1c007812 */ /* 0x041fe200078ec0ff */
[----:B------:R-:W-:Y:S06]  /*18550*/  BAR.SYNC.DEFER_BLOCKING 0x0 ;  /* 0x0000000000007b1d */ /* 0x000fec0000010000 */
[----:B--2---:R0:W-:Y:S04]  /*18560*/  STS.U8 [R0+UR5], R29 ;  /* 0x0000001d00007988 */ /* 0x0041e80008000005 */
[----:B0-----:R-:W2:Y:S04]  /*18570*/  LDL.LU R29, [R1+0x4] ;  /* 0x00000400011d7983 */ /* 0x001ea80000300800 */
[----:B---3--:R0:W-:Y:S04]  /*18580*/  STS.U8 [R0+UR5+0x40], R14 ;  /* 0x0000400e00007988 */ /* 0x0081e80008000005 */
[----:B------:R1:W-:Y:S04]  /*18590*/  STS.U8 [R0+UR5+0x200], R15 ;  /* 0x0002000f00007988 */ /* 0x0003e80008000005 */
[----:B----4-:R3:W-:Y:S04]  /*185a0*/  STS.U8 [R0+UR5+0x240], R8 ;  /* 0x0002400800007988 */ /* 0x0107e80008000005 */
[----:B0-----:R-:W4:Y:S04]  /*185b0*/  LDL.LU R14, [R1+0x1424] ;  /* 0x00142400010e7983 */ /* 0x001f280000300800 */
[----:B-1----:R-:W4:Y:S04]  /*185c0*/  LDL.LU R15, [R1+0x1420] ;  /* 0x00142000010f7983 */ /* 0x002f280000300800 */
[----:B---3--:R-:W3:Y:S04]  /*185d0*/  LDL.LU R8, [R1+0x141c] ;  /* 0x00141c0001087983 */ /* 0x008ee80000300800 */
[----:B------:R0:W-:Y:S04]  /*185e0*/  STS.U8 [R0+UR5+0x400], R7 ;  /* 0x0004000700007988 */ /* 0x0001e80008000005 */
[----:B------:R1:W-:Y:S04]  /*185f0*/  STS.U8 [R0+UR5+0x440], R9 ;  /* 0x0004400900007988 */ /* 0x0003e80008000005 */
[----:B------:R1:W-:Y:S04]  /*18600*/  STS.U8 [R0+UR5+0x600], R10 ;  /* 0x0006000a00007988 */ /* 0x0003e80008000005 */
[----:B0-----:R-:W3:Y:S04]  /*18610*/  LDL.LU R7, [R1+0x1418] ;  /* 0x0014180001077983 */ /* 0x001ee80000300800 */
[----:B-1----:R-:W3:Y:S04]  /*18620*/  LDL.LU R9, [R1+0x1414] ;  /* 0x0014140001097983 */ /* 0x002ee80000300800 */
[----:B------:R-:W3:Y:S04]  /*18630*/  LDL.LU R10, [R1+0x1410] ;  /* 0x00141000010a7983 */ /* 0x000ee80000300800 */
[----:B------:R0:W-:Y:S04]  /*18640*/  STS.U8 [R0+UR5+0x640], R25 ;  /* 0x0006401900007988 */ /* 0x0001e80008000005 */
[----:B------:R-:W-:Y:S04]  /*18650*/  STS.U8 [R0+UR5+0x800], R24 ;  /* 0x0008001800007988 */ /* 0x000fe80008000005 */
        /* <DEDUP_REMOVED lines=14> */
[----:B------:R1:W-:Y:S04]  /*18740*/  STS.U8 [R0+UR5+0x1640], R4 ;  /* 0x0016400400007988 */ /* 0x0003e80008000005 */
[----:B0-----:R-:W4:Y:S04]  /*18750*/  LDL.LU R25, [R1+0x3ac] ;  /* 0x0003ac0001197983 */ /* 0x001f280000300800 */
[----:B------:R0:W-:Y:S04]  /*18760*/  STS.U8 [R0+UR5+0x1800], R3 ;  /* 0x0018000300007988 */ /* 0x0001e80008000005 */
[----:B-1----:R-:W4:Y:S04]  /*18770*/  LDL.LU R4, [R1+0x3a8] ;  /* 0x0003a80001047983 */ /* 0x002f280000300800 */
[----:B------:R-:W4:Y:S04]  /*18780*/  LDL.LU R22, [R1+0x388] ;  /* 0x0003880001167983 */ /* 0x000f280000300800 */
[----:B------:R-:W4:Y:S04]  /*18790*/  LDL.LU R26, [R1+0x384] ;  /* 0x00038400011a7983 */ /* 0x000f280000300800 */
[----:B------:R1:W-:Y:S04]  /*187a0*/  STS.U8 [R0+UR5+0x1840], R5 ;  /* 0x0018400500007988 */ /* 0x0003e80008000005 */
[----:B0-----:R-:W4:Y:S04]  /*187b0*/  LDL.LU R3, [R1+0x368] ;  /* 0x0003680001037983 */ /* 0x001f280000300800 */
[----:B------:R0:W-:Y:S04]  /*187c0*/  STS.U8 [R0+UR5+0x1a00], R6 ;  /* 0x001a000600007988 */ /* 0x0001e80008000005 */
[----:B-1----:R-:W4:Y:S04]  /*187d0*/  LDL.LU R5, [R1+0x364] ;  /* 0x0003640001057983 */ /* 0x002f280000300800 */
[----:B0-----:R-:W4:Y:S04]  /*187e0*/  LDL.LU R6, [R1+0x348] ;  /* 0x0003480001067983 */ /* 0x001f280000300800 */
[----:B--2---:R0:W-:Y:S04]  /*187f0*/  STS.U8 [R0+UR5+0x1a40], R29 ;  /* 0x001a401d00007988 */ /* 0x0041e80008000005 */
[----:B0-----:R-:W2:Y:S04]  /*18800*/  LDL.LU R29, [R1+0x344] ;  /* 0x00034400011d7983 */ /* 0x001ea80000300800 */
[----:B------:R-:W2:Y:S04]  /*18810*/  LDL.LU R23, [R1+0x2e8] ;  /* 0x0002e80001177983 */ /* 0x000ea80000300800 */
[----:B------:R-:W2:Y:S04]  /*18820*/  LDL.LU R21, [R1+0x2e4] ;  /* 0x0002e40001157983 */ /* 0x000ea80000300800 */
[----:B------:R-:W2:Y:S04]  /*18830*/  LDL.LU R19, [R1+0x264] ;  /* 0x0002640001137983 */ /* 0x000ea80000300800 */
[----:B------:R-:W2:Y:S04]  /*18840*/  LDL.LU R17, [R1+0x260] ;  /* 0x0002600001117983 */ /* 0x000ea80000300800 */
[----:B------:R-:W2:Y:S04]  /*18850*/  LDL.LU R16, [R1+0x22c] ;  /* 0x00022c0001107983 */ /* 0x000ea80000300800 */
[----:B------:R-:W2:Y:S04]  /*18860*/  LDL.LU R18, [R1+0x228] ;  /* 0x0002280001127983 */ /* 0x000ea80000300800 */
[----:B------:R-:W2:Y:S04]  /*18870*/  LDL.LU R20, [R1+0x20c] ;  /* 0x00020c0001147983 */ /* 0x000ea80000300800 */
[----:B------:R-:W2:Y:S01]  /*18880*/  LDL.LU R11, [R1+0x208] ;  /* 0x00020800010b7983 */ /* 0x000ea20000300800 */
[----:B------:R-:W-:-:S03]  /*18890*/  LOP3.LUT R24, R28, 0x3f, RZ, 0xc0, !PT ;  /* 0x0000003f1c187812 */ /* 0x000fc600078ec0ff */
[----:B------:R-:W2:Y:S04]  /*188a0*/  LDL.LU R12, [R1+0x4c] ;  /* 0x00004c00010c7983 */ /* 0x000ea80000300800 */
[----:B------:R-:W2:Y:S04]  /*188b0*/  LDL.LU R13, [R1+0x48] ;  /* 0x00004800010d7983 */ /* 0x000ea80000300800 */
[----:B------:R-:W2:Y:S04]  /*188c0*/  LDL.LU R2, [R1+0x34] ;  /* 0x0000340001027983 */ /* 0x000ea80000300800 */
[----:B------:R-:W2:Y:S04]  /*188d0*/  LDL.LU R27, [R1+0x30] ;  /* 0x00003000011b7983 */ /* 0x000ea80000300800 */
[----:B------:R-:W2:Y:S04]  /*188e0*/  LDL.LU R28, [R1+0x24] ;  /* 0x00002400011c7983 */ /* 0x000ea80000300800 */
[----:B---3--:R0:W-:Y:S04]  /*188f0*/  STS.U8 [R0+UR5+0x1c00], R10 ;  /* 0x001c000a00007988 */ /* 0x0081e80008000005 */
[----:B------:R1:W-:Y:S04]  /*18900*/  STS.U8 [R0+UR5+0x1c40], R9 ;  /* 0x001c400900007988 */ /* 0x0003e80008000005 */
[----:B------:R3:W-:Y:S04]  /*18910*/  STS.U8 [R0+UR5+0x1e00], R7 ;  /* 0x001e000700007988 */ /* 0x0007e80008000005 */
[----:B0-----:R-:W2:Y:S04]  /*18920*/  LDL.LU R10, [R1+0x304] ;  /* 0x00030400010a7983 */ /* 0x001ea80000300800 */
[----:B-1----:R-:W2:Y:S04]  /*18930*/  LDL.LU R9, [R1+0x308] ;  /* 0x0003080001097983 */ /* 0x002ea80000300800 */
[----:B---3--:R-:W3:Y:S04]  /*18940*/  LDL.LU R7, [R1+0x324] ;  /* 0x0003240001077983 */ /* 0x008ee80000300800 */
[----:B------:R0:W-:Y:S04]  /*18950*/  STS.U8 [R0+UR5+0x1e40], R8 ;  /* 0x001e400800007988 */ /* 0x0001e80008000005 */
[----:B0-----:R-:W3:Y:S01]  /*18960*/  LDL.LU R8, [R1+0x328] ;  /* 0x0003280001087983 */ /* 0x001ee20000300800 */
[----:B------:R-:W-:-:S05]  /*18970*/  LOP3.LUT R24, R24, 0x10, RZ, 0x3c, !PT ;  /* 0x0000001018187812 */ /* 0x000fca00078e3cff */
[----:B----4-:R0:W-:Y:S04]  /*18980*/  STS.U8 [R24+UR5+0x80], R25 ;  /* 0x0000801918007988 */ /* 0x0101e80008000005 */
[----:B------:R1:W-:Y:S04]  /*18990*/  STS.U8 [R24+UR5+0xc0], R4 ;  /* 0x0000c00418007988 */ /* 0x0003e80008000005 */
[----:B0-----:R-:W4:Y:S04]  /*189a0*/  LDL.LU R25, [R1+0x140c] ;  /* 0x00140c0001197983 */ /* 0x001f280000300800 */
[----:B------:R0:W-:Y:S04]  /*189b0*/  STS.U8 [R24+UR5+0x280], R22 ;  /* 0x0002801618007988 */ /* 0x0001e80008000005 */
[----:B-1----:R-:W4:Y:S04]  /*189c0*/  LDL.LU R4, [R1+0x1408] ;  /* 0x0014080001047983 */ /* 0x002f280000300800 */
[----:B------:R1:W-:Y:S04]  /*189d0*/  STS.U8 [R24+UR5+0x2c0], R26 ;  /* 0x0002c01a18007988 */ /* 0x0003e80008000005 */
[----:B0-----:R-:W4:Y:S04]  /*189e0*/  LDL.LU R22, [R1+0x20] ;  /* 0x0000200001167983 */ /* 0x001f280000300800 */
[----:B------:R0:W-:Y:S04]  /*189f0*/  STS.U8 [R24+UR5+0x480], R3 ;  /* 0x0004800318007988 */ /* 0x0001e80008000005 */
[----:B-1----:R-:W4:Y:S04]  /*18a00*/  LDL.LU R26, [R1] ;  /* 0x00000000011a7983 */ /* 0x002f280000300800 */
[----:B------:R1:W-:Y:S04]  /*18a10*/  STS.U8 [R24+UR5+0x4c0], R5 ;  /* 0x0004c00518007988 */ /* 0x0003e80008000005 */
[----:B0-----:R-:W4:Y:S04]  /*18a20*/  LDL.LU R3, [R1+0x1404] ;  /* 0x0014040001037983 */ /* 0x001f280000300800 */
[----:B------:R0:W-:Y:S04]  /*18a30*/  STS.U8 [R24+UR5+0x680], R6 ;  /* 0x0006800618007988 */ /* 0x0001e80008000005 */
[----:B-1----:R-:W4:Y:S04]  /*18a40*/  LDL.LU R5, [R1+0x1400] ;  /* 0x0014000001057983 */ /* 0x002f280000300800 */
[----:B0-----:R-:W4:Y:S04]  /*18a50*/  LDL.LU R6, [R1+0x13fc] ;  /* 0x0013fc0001067983 */ /* 0x001f280000300800 */
[----:B--2---:R0:W-:Y:S04]  /*18a60*/  STS.U8 [R24+UR5+0x6c0], R29 ;  /* 0x0006c01d18007988 */ /* 0x0041e80008000005 */
[----:B0-----:R-:W2:Y:S04]  /*18a70*/  LDL.LU R29, [R1+0x13f8] ;  /* 0x0013f800011d7983 */ /* 0x001ea80000300800 */
[----:B---3--:R-:W-:Y:S04]  /*18a80*/  STS.U8 [R24+UR5+0x880], R8 ;  /* 0x0008800818007988 */ /* 0x008fe80008000005 */
[----:B------:R-:W-:Y:S04]  /*18a90*/  STS.U8 [R24+UR5+0x8c0], R7 ;  /* 0x0008c00718007988 */ /* 0x000fe80008000005 */
[----:B------:R-:W-:Y:S04]  /*18aa0*/  STS.U8 [R24+UR5+0xa80], R9 ;  /* 0x000a800918007988 */ /* 0x000fe80008000005 */
[----:B------:R-:W-:Y:S04]  /*18ab0*/  STS.U8 [R24+UR5+0xac0], R10 ;  /* 0x000ac00a18007988 */ /* 0x000fe80008000005 */
[----:B------:R0:W-:Y:S04]  /*18ac0*/  STS.U8 [R24+UR5+0xc80], R23 ;  /* 0x000c801718007988 */ /* 0x0001e80008000005 */
[----:B------:R1:W-:Y:S04]  /*18ad0*/  STS.U8 [R24+UR5+0xcc0], R21 ;  /* 0x000cc01518007988 */ /* 0x0003e80008000005 */
[----:B------:R-:W-:Y:S04]  /*18ae0*/  STS.U8 [R24+UR5+0xe80], R19 ;  /* 0x000e801318007988 */ /* 0x000fe80008000005 */
[----:B------:R-:W-:Y:S04]  /*18af0*/  STS.U8 [R24+UR5+0xec0], R17 ;  /* 0x000ec01118007988 */ /* 0x000fe80008000005 */
[----:B------:R-:W-:Y:S04]  /*18b00*/  STS.U8 [R24+UR5+0x1080], R16 ;  /* 0x0010801018007988 */ /* 0x000fe80008000005 */
[----:B------:R-:W-:Y:S04]  /*18b10*/  STS.U8 [R24+UR5+0x10c0], R18 ;  /* 0x0010c01218007988 */ /* 0x000fe80008000005 */
[----:B------:R-:W-:Y:S04]  /*18b20*/  STS.U8 [R24+UR5+0x1280], R20 ;  /* 0x0012801418007988 */ /* 0x000fe80008000005 */
[----:B0-----:R-:W3:Y:S04]  /*18b30*/  LDL.LU R23, [R1+0x3a4] ;  /* 0x0003a40001177983 */ /* 0x001ee80000300800 */
[----:B------:R0:W-:Y:S04]  /*18b40*/  STS.U8 [R24+UR5+0x12c0], R11 ;  /* 0x0012c00b18007988 */ /* 0x0001e80008000005 */
[----:B-1----:R-:W3:Y:S04]  /*18b50*/  LDL.LU R21, [R1+0x3a0] ;  /* 0x0003a00001157983 */ /* 0x002ee80000300800 */
[----:B------:R1:W-:Y:S04]  /*18b60*/  STS.U8 [R24+UR5+0x1480], R12 ;  /* 0x0014800c18007988 */ /* 0x0003e80008000005 */
        /* <DEDUP_REMOVED lines=9> */
[----:B-1----:R-:W3:Y:S04]  /*18c00*/  LDL.LU R28, [R1+0x31c] ;  /* 0x00031c00011c7983 */ /* 0x002ee80000300800 */
[----:B------:R-:W3:Y:S04]  /*18c10*/  LDL.LU R8, [R1+0x27c] ;  /* 0x00027c0001087983 */ /* 0x000ee80000300800 */
[----:B------:R-:W3:Y:S04]  /*18c20*/  LDL.LU R7, [R1+0x25c] ;  /* 0x00025c0001077983 */ /* 0x000ee80000300800 */
[----:B------:R-:W3:Y:S04]  /*18c30*/  LDL.LU R9, [R1+0x250] ;  /* 0x0002500001097983 */ /* 0x000ee80000300800 */
[----:B------:R-:W3:Y:S04]  /*18c40*/  LDL.LU R10, [R1+0x224] ;  /* 0x00022400010a7983 */ /* 0x000ee80000300800 */
[----:B------:R-:W3:Y:S04]  /*18c50*/  LDL.LU R17, [R1+0x220] ;  /* 0x0002200001117983 */ /* 0x000ee80000300800 */
[----:B------:R-:W3:Y:S04]  /*18c60*/  LDL.LU R16, [R1+0x204] ;  /* 0x0002040001107983 */ /* 0x000ee80000300800 */
[----:B------:R-:W3:Y:S04]  /*18c70*/  LDL.LU R18, [R1+0x200] ;  /* 0x0002000001127983 */ /* 0x000ee80000300800 */
[----:B----4-:R0:W-:Y:S04]  /*18c80*/  STS.U8 [R24+UR5+0x18c0], R22 ;  /* 0x0018c01618007988 */ /* 0x0101e80008000005 */
[----:B------:R-:W4:Y:S04]  /*18c90*/  LDL.LU R20, [R1+0x44] ;  /* 0x0000440001147983 */ /* 0x000f280000300800 */
[----:B------:R1:W-:Y:S04]  /*18ca0*/  STS.U8 [R24+UR5+0x1a80], R26 ;  /* 0x001a801a18007988 */ /* 0x0003e80008000005 */
[----:B0-----:R-:W4:Y:S04]  /*18cb0*/  LDL.LU R22, [R1+0x40] ;  /* 0x0000400001167983 */ /* 0x001f280000300800 */
[----:B-1----:R-:W4:Y:S04]  /*18cc0*/  LDL.LU R26, [R1+0x18] ;  /* 0x00001800011a7983 */ /* 0x002f280000300800 */
[----:B--2---:R0:W-:Y:S04]  /*18cd0*/  STS.U8 [R24+UR5+0x1ac0], R29 ;  /* 0x001ac01d18007988 */ /* 0x0041e80008000005 */
[----:B------:R1:W-:Y:S04]  /*18ce0*/  STS.U8 [R24+UR5+0x1c80], R6 ;  /* 0x001c800618007988 */ /* 0x0003e80008000005 */
[----:B------:R2:W-:Y:S04]  /*18cf0*/  STS.U8 [R24+UR5+0x1cc0], R5 ;  /* 0x001cc00518007988 */ /* 0x0005e80008000005 */
[----:B0-----:R-:W4:Y:S04]  /*18d00*/  LDL.LU R29, [R1+0x2e0] ;  /* 0x0002e000011d7983 */ /* 0x001f280000300800 */
[----:B-1----:R-:W4:Y:S04]  /*18d10*/  LDL.LU R6, [R1+0x2fc] ;  /* 0x0002fc0001067983 */ /* 0x002f280000300800 */
[----:B--2---:R-:W2:Y:S04]  /*18d20*/  LDL.LU R5, [R1+0x300] ;  /* 0x0003000001057983 */ /* 0x004ea80000300800 */
[----:B------:R0:W-:Y:S04]  /*18d30*/  STS.U8 [R24+UR5+0x1e80], R3 ;  /* 0x001e800318007988 */ /* 0x0001e80008000005 */
[----:B------:R1:W-:Y:S04]  /*18d40*/  STS.U8 [R24+UR5+0x1ec0], R4 ;  /* 0x001ec00418007988 */ /* 0x0003e80008000005 */
[----:B0-----:R-:W2:Y:S04]  /*18d50*/  LDL.LU R3, [R1+0x340] ;  /* 0x0003400001037983 */ /* 0x001ea80000300800 */
[----:B-1----:R-:W2:Y:S04]  /*18d60*/  LDL.LU R24, [R1+0x13f4] ;  /* 0x0013f40001187983 */ /* 0x002ea80000300800 */
[----:B------:R-:W2:Y:S01]  /*18d70*/  LDL.LU R4, [R1+0x35c] ;  /* 0x00035c0001047983 */ /* 0x000ea20000300800 */
[----:B------:R-:W-:-:S05]  /*18d80*/  LOP3.LUT R19, R0, 0x20, RZ, 0x3c, !PT ;  /* 0x0000002000137812 */ /* 0x000fca00078e3cff */
[----:B---3--:R0:W-:Y:S04]  /*18d90*/  STS.U8 [R19+UR5+0x100], R23 ;  /* 0x0001001713007988 */ /* 0x0081e80008000005 */
        /* <DEDUP_REMOVED lines=8> */
[----:B0-----:R-:W3:Y:S04]  /*18e20*/  LDL.LU R13, [R1+0x13e0] ;  /* 0x0013e000010d7983 */ /* 0x001ee80000300800 */
[----:B--2---:R-:W-:Y:S04]  /*18e30*/  STS.U8 [R19+UR5+0x540], R4 ;  /* 0x0005400413007988 */ /* 0x004fe80008000005 */
[----:B------:R-:W-:Y:S04]  /*18e40*/  STS.U8 [R19+UR5+0x700], R3 ;  /* 0x0007000313007988 */ /* 0x000fe80008000005 */
[----:B------:R0:W-:Y:S04]  /*18e50*/  STS.U8 [R19+UR5+0x740], R2 ;  /* 0x0007400213007988 */ /* 0x0001e80008000005 */
[----:B------:R1:W-:Y:S04]  /*18e60*/  STS.U8 [R19+UR5+0x900], R27 ;  /* 0x0009001b13007988 */ /* 0x0003e80008000005 */
[----:B------:R2:W-:Y:S04]  /*18e70*/  STS.U8 [R19+UR5+0x940], R28 ;  /* 0x0009401c13007988 */ /* 0x0005e80008000005 */
[----:B0-----:R-:W3:Y:S04]  /*18e80*/  LDL.LU R2, [R1+0x14] ;  /* 0x0000140001027983 */ /* 0x001ee80000300800 */
[----:B-1----:R-:W3:Y:S04]  /*18e90*/  LDL.LU R27, [R1+0x10] ;  /* 0x00001000011b7983 */ /* 0x002ee80000300800 */
[----:B--2---:R-:W2:Y:S04]  /*18ea0*/  LDL.LU R28, [R1+0xc] ;  /* 0x00000c00011c7983 */ /* 0x004ea80000300800 */
[----:B------:R-:W-:Y:S04]  /*18eb0*/  STS.U8 [R19+UR5+0xb00], R5 ;  /* 0x000b000513007988 */ /* 0x000fe80008000005 */
[----:B----4-:R-:W-:Y:S04]  /*18ec0*/  STS.U8 [R19+UR5+0xb40], R6 ;  /* 0x000b400613007988 */ /* 0x010fe80008000005 */
[----:B------:R-:W-:Y:S04]  /*18ed0*/  STS.U8 [R19+UR5+0xd00], R29 ;  /* 0x000d001d13007988 */ /* 0x000fe80008000005 */
[----:B------:R-:W-:Y:S04]  /*18ee0*/  STS.U8 [R19+UR5+0xd40], R8 ;  /* 0x000d400813007988 */ /* 0x000fe80008000005 */
[----:B------:R-:W-:Y:S04]  /*18ef0*/  STS.U8 [R19+UR5+0xf00], R7 ;  /* 0x000f000713007988 */ /* 0x000fe80008000005 */
[----:B------:R-:W-:Y:S04]  /*18f00*/  STS.U8 [R19+UR5+0xf40], R9 ;  /* 0x000f400913007988 */ /* 0x000fe80008000005 */
[----:B------:R-:W-:Y:S04]  /*18f10*/  STS.U8 [R19+UR5+0x1100], R10 ;  /* 0x0011000a13007988 */ /* 0x000fe80008000005 */
[----:B------:R0:W-:Y:S04]  /*18f20*/  STS.U8 [R19+UR5+0x1140], R17 ;  /* 0x0011401113007988 */ /* 0x0001e80008000005 */
[----:B------:R1:W-:Y:S04]  /*18f30*/  STS.U8 [R19+UR5+0x1300], R16 ;  /* 0x0013001013007988 */ /* 0x0003e80008000005 */
[----:B------:R4:W-:Y:S04]  /*18f40*/  STS.U8 [R19+UR5+0x1340], R18 ;  /* 0x0013401213007988 */ /* 0x0009e80008000005 */
[----:B0-----:R-:W2:Y:S04]  /*18f50*/  LDL.LU R17, [R1+0x39c] ;  /* 0x00039c0001117983 */ /* 0x001ea80000300800 */
[----:B-1----:R-:W2:Y:S04]  /*18f60*/  LDL.LU R16, [R1+0x398] ;  /* 0x0003980001107983 */ /* 0x002ea80000300800 */
[----:B------:R0:W-:Y:S04]  /*18f70*/  STS.U8 [R19+UR5+0x1500], R20 ;  /* 0x0015001413007988 */ /* 0x0001e80008000005 */
[----:B----4-:R-:W4:Y:S04]  /*18f80*/  LDL.LU R18, [R1+0x378] ;  /* 0x0003780001127983 */ /* 0x010f280000300800 */
[----:B------:R1:W-:Y:S04]  /*18f90*/  STS.U8 [R19+UR5+0x1540], R22 ;  /* 0x0015401613007988 */ /* 0x0003e80008000005 */
[----:B0-----:R-:W4:Y:S04]  /*18fa0*/  LDL.LU R20, [R1+0x374] ;  /* 0x0003740001147983 */ /* 0x001f280000300800 */
[----:B------:R0:W-:Y:S04]  /*18fb0*/  STS.U8 [R19+UR5+0x1700], R26 ;  /* 0x0017001a13007988 */ /* 0x0001e80008000005 */
[----:B-1----:R-:W4:Y:S04]  /*18fc0*/  LDL.LU R22, [R1+0x358] ;  /* 0x0003580001167983 */ /* 0x002f280000300800 */
        /* <DEDUP_REMOVED lines=10> */
[----:B---3--:R0:W-:Y:S04]  /*19070*/  STS.U8 [R19+UR5+0x1740], R2 ;  /* 0x0017400213007988 */ /* 0x0081e80008000005 */
[----:B------:R1:W-:Y:S04]  /*19080*/  STS.U8 [R19+UR5+0x1900], R27 ;  /* 0x0019001b13007988 */ /* 0x0003e80008000005 */
[----:B--2---:R2:W-:Y:S04]  /*19090*/  STS.U8 [R19+UR5+0x1940], R28 ;  /* 0x0019401c13007988 */ /* 0x0045e80008000005 */
[----:B0-----:R-:W3:Y:S04]  /*190a0*/  LDL.LU R2, [R1+0x13dc] ;  /* 0x0013dc0001027983 */ /* 0x001ee80000300800 */
[----:B-1----:R-:W3:Y:S04]  /*190b0*/  LDL.LU R27, [R1+0x13d8] ;  /* 0x0013d800011b7983 */ /* 0x002ee80000300800 */
[----:B--2---:R-:W2:Y:S01]  /*190c0*/  LDL.LU R28, [R1+0x13d4] ;  /* 0x0013d400011c7983 */ /* 0x004ea20000300800 */
[----:B------:R-:W-:-:S03]  /*190d0*/  LOP3.LUT R0, R0, 0x30, RZ, 0x3c, !PT ;  /* 0x0000003000007812 */ /* 0x000fc600078e3cff */
[----:B--2---:R0:W-:Y:S04]  /*190e0*/  STS.U8 [R19+UR5+0x1b00], R28 ;  /* 0x001b001c13007988 */ /* 0x0041e80008000005 */
[----:B---3--:R1:W-:Y:S04]  /*190f0*/  STS.U8 [R19+UR5+0x1b40], R27 ;  /* 0x001b401b13007988 */ /* 0x0083e80008000005 */
[----:B------:R2:W-:Y:S04]  /*19100*/  STS.U8 [R19+UR5+0x1d00], R2 ;  /* 0x001d000213007988 */ /* 0x0005e80008000005 */
[----:B0-----:R-:W3:Y:S04]  /*19110*/  LDL.LU R28, [R1+0x2f4] ;  /* 0x0002f400011c7983 */ /* 0x001ee80000300800 */
[----:B-1----:R-:W3:Y:S04]  /*19120*/  LDL.LU R27, [R1+0x2f8] ;  /* 0x0002f800011b7983 */ /* 0x002ee80000300800 */
[----:B--2---:R-:W2:Y:S04]  /*19130*/  LDL.LU R2, [R1+0x314] ;  /* 0x0003140001027983 */ /* 0x004ea80000300800 */
[----:B------:R0:W-:Y:S04]  /*19140*/  STS.U8 [R19+UR5+0x1d40], R13 ;  /* 0x001d400d13007988 */ /* 0x0001e80008000005 */
[----:B------:R1:W-:Y:S04]  /*19150*/  STS.U8 [R19+UR5+0x1f00], R12 ;  /* 0x001f000c13007988 */ /* 0x0003e80008000005 */
[----:B------:R4:W-:Y:S04]  /*19160*/  STS.U8 [R19+UR5+0x1f40], R11 ;  /* 0x001f400b13007988 */ /* 0x0009e80008000005 */
[----:B0-----:R-:W2:Y:S04]  /*19170*/  LDL.LU R13, [R1+0x318] ;  /* 0x00031800010d7983 */ /* 0x001ea80000300800 */
[----:B-1----:R-:W2:Y:S04]  /*19180*/  LDL.LU R12, [R1+0x334] ;  /* 0x00033400010c7983 */ /* 0x002ea80000300800 */
[----:B----4-:R-:W4:Y:S04]  /*19190*/  LDL.LU R19, [R1+0x13d0] ;  /* 0x0013d00001137983 */ /* 0x010f280000300800 */
[----:B------:R-:W2:Y:S04]  /*191a0*/  LDL.LU R11, [R1+0x338] ;  /* 0x00033800010b7983 */ /* 0x000ea80000300800 */
[----:B------:R0:W-:Y:S04]  /*191b0*/  STS.U8 [R0+UR5+0x180], R17 ;  /* 0x0001801100007988 */ /* 0x0001e80008000005 */
[----:B------:R1:W-:Y:S04]  /*191c0*/  STS.U8 [R0+UR5+0x1c0], R16 ;  /* 0x0001c01000007988 */ /* 0x0003e80008000005 */
[----:B------:R1:W-:Y:S04]  /*191d0*/  STS.U8 [R0+UR5+0x380], R18 ;  /* 0x0003801200007988 */ /* 0x0003e80008000005 */
[----:B0-----:R-:W3:Y:S04]  /*191e0*/  LDL.LU R17, [R1+0x13cc] ;  /* 0x0013cc0001117983 */ /* 0x001ee80000300800 */
[----:B-1----:R-:W4:Y:S04]  /*191f0*/  LDL.LU R16, [R1+0x13c8] ;  /* 0x0013c80001107983 */ /* 0x002f280000300800 */
[----:B------:R-:W4:Y:S04]  /*19200*/  LDL.LU R18, [R1+0x13c4] ;  /* 0x0013c40001127983 */ /* 0x000f280000300800 */
[----:B------:R0:W-:Y:S04]  /*19210*/  STS.U8 [R0+UR5+0x3c0], R20 ;  /* 0x0003c01400007988 */ /* 0x0001e80008000005 */
[----:B------:R1:W-:Y:S04]  /*19220*/  STS.U8 [R0+UR5+0x580], R22 ;  /* 0x0005801600007988 */ /* 0x0003e80008000005 */
[----:B------:R1:W-:Y:S04]  /*19230*/  STS.U8 [R0+UR5+0x5c0], R26 ;  /* 0x0005c01a00007988 */ /* 0x0003e80008000005 */
[----:B0-----:R-:W4:Y:S04]  /*19240*/  LDL.LU R20, [R1+0x13c0] ;  /* 0x0013c00001147983 */ /* 0x001f280000300800 */
[----:B-1----:R-:W4:Y:S04]  /*19250*/  LDL.LU R22, [R1+0x13bc] ;  /* 0x0013bc0001167983 */ /* 0x002f280000300800 */
[----:B------:R-:W4:Y:S04]  /*19260*/  LDL.LU R26, [R1+0x13b8] ;  /* 0x0013b800011a7983 */ /* 0x000f280000300800 */
[----:B--2---:R-:W-:Y:S04]  /*19270*/  STS.U8 [R0+UR5+0x780], R11 ;  /* 0x0007800b00007988 */ /* 0x004fe80008000005 */
[----:B------:R-:W-:Y:S04]  /*19280*/  STS.U8 [R0+UR5+0x7c0], R12 ;  /* 0x0007c00c00007988 */ /* 0x000fe80008000005 */
[----:B------:R-:W-:Y:S04]  /*19290*/  STS.U8 [R0+UR5+0x980], R13 ;  /* 0x0009800d00007988 */ /* 0x000fe80008000005 */
[----:B------:R-:W-:Y:S04]  /*192a0*/  STS.U8 [R0+UR5+0x9c0], R2 ;  /* 0x0009c00200007988 */ /* 0x000fe80008000005 */
[----:B---3--:R-:W-:Y:S04]  /*192b0*/  STS.U8 [R0+UR5+0xb80], R27 ;  /* 0x000b801b00007988 */ /* 0x008fe80008000005 */
[----:B------:R0:W-:Y:S04]  /*192c0*/  STS.U8 [R0+UR5+0xbc0], R28 ;  /* 0x000bc01c00007988 */ /* 0x0001e80008000005 */
[----:B------:R1:W-:Y:S04]  /*192d0*/  STS.U8 [R0+UR5+0xd80], R4 ;  /* 0x000d800400007988 */ /* 0x0003e80008000005 */
[----:B------:R2:W-:Y:S04]  /*192e0*/  STS.U8 [R0+UR5+0xdc0], R3 ;  /* 0x000dc00300007988 */ /* 0x0005e80008000005 */
[----:B------:R-:W-:Y:S04]  /*192f0*/  STS.U8 [R0+UR5+0xf80], R5 ;  /* 0x000f800500007988 */ /* 0x000fe80008000005 */
[----:B------:R-:W-:Y:S04]  /*19300*/  STS.U8 [R0+UR5+0xfc0], R6 ;  /* 0x000fc00600007988 */ /* 0x000fe80008000005 */
[----:B------:R3:W-:Y:S04]  /*19310*/  STS.U8 [R0+UR5+0x1180], R29 ;  /* 0x0011801d00007988 */ /* 0x0007e80008000005 */
[----:B------:R0:W-:Y:S04]  /*19320*/  STS.U8 [R0+UR5+0x11c0], R8 ;  /* 0x0011c00800007988 */ /* 0x0001e80008000005 */
[----:B------:R-:W-:Y:S04]  /*19330*/  STS.U8 [R0+UR5+0x1380], R7 ;  /* 0x0013800700007988 */ /* 0x000fe80008000005 */
[----:B------:R1:W-:Y:S04]  /*19340*/  STS.U8 [R0+UR5+0x13c0], R9 ;  /* 0x0013c00900007988 */ /* 0x0003e80008000005 */
[----:B------:R-:W-:Y:S04]  /*19350*/  STS.U8 [R0+UR5+0x1580], R10 ;  /* 0x0015800a00007988 */ /* 0x000fe80008000005 */
[----:B0-----:R-:W3:Y:S04]  /*19360*/  LDL.LU R28, [R1+0x244] ;  /* 0x00024400011c7983 */ /* 0x001ee80000300800 */
[----:B-1----:R-:W3:Y:S04]  /*19370*/  LDL.LU R4, [R1+0x240] ;  /* 0x0002400001047983 */ /* 0x002ee80000300800 */
[----:B----4-:R-:W-:Y:S04]  /*19380*/  STS.U8 [R0+UR5+0x15c0], R26 ;  /* 0x0015c01a00007988 */ /* 0x010fe80008000005 */
[----:B--2---:R-:W2:Y:S04]  /*19390*/  LDL.LU R3, [R1+0x24c] ;  /* 0x00024c0001037983 */ /* 0x004ea80000300800 */
[----:B------:R-:W-:Y:S04]  /*193a0*/  STS.U8 [R0+UR5+0x1780], R22 ;  /* 0x0017801600007988 */ /* 0x000fe80008000005 */
[----:B---3--:R-:W2:Y:S04]  /*193b0*/  LDL.LU R29, [R1+0x248] ;  /* 0x00024800011d7983 */ /* 0x008ea80000300800 */
[----:B------:R-:W-:Y:S04]  /*193c0*/  STS.U8 [R0+UR5+0x17c0], R20 ;  /* 0x0017c01400007988 */ /* 0x000fe80008000005 */
[----:B------:R-:W3:Y:S04]  /*193d0*/  LDL.LU R8, [R1+0x258] ;  /* 0x0002580001087983 */ /* 0x000ee80000300800 */
[----:B------:R-:W-:Y:S04]  /*193e0*/  STS.U8 [R0+UR5+0x1980], R18 ;  /* 0x0019801200007988 */ /* 0x000fe80008000005 */
[----:B------:R-:W3:Y:S04]  /*193f0*/  LDL.LU R9, [R1+0x254] ;  /* 0x0002540001097983 */ /* 0x000ee80000300800 */
[----:B------:R0:W-:Y:S04]  /*19400*/  STS.U8 [R0+UR5+0x19c0], R16 ;  /* 0x0019c01000007988 */ /* 0x0001e80008000005 */
[----:B0-----:R-:W4:Y:S04]  /*19410*/  LDL R16, [R1+0x394] ;  /* 0x0003940001107983 */ /* 0x001f280000100800 */
[----:B------:R-:W-:Y:S04]  /*19420*/  STS.U8 [R0+UR5+0x1b80], R17 ;  /* 0x001b801100007988 */ /* 0x000fe80008000005 */
[----:B------:R-:W-:Y:S04]  /*19430*/  STS.U8 [R0+UR5+0x1bc0], R19 ;  /* 0x001bc01300007988 */ /* 0x000fe80008000005 */
[----:B------:R-:W-:Y:S04]  /*19440*/  STS.U8 [R0+UR5+0x1d80], R21 ;  /* 0x001d801500007988 */ /* 0x000fe80008000005 */
[----:B------:R-:W-:Y:S04]  /*19450*/  STS.U8 [R0+UR5+0x1dc0], R23 ;  /* 0x001dc01700007988 */ /* 0x000fe80008000005 */
[----:B------:R-:W-:Y:S04]  /*19460*/  STS.U8 [R0+UR5+0x1f80], R24 ;  /* 0x001f801800007988 */ /* 0x000fe80008000005 */
[----:B------:R-:W-:Y:S01]  /*19470*/  STS.U8 [R0+UR5+0x1fc0], R25 ;  /* 0x001fc01900007988 */ /* 0x000fe20008000005 */
[----:B------:R-:W-:Y:S06]  /*19480*/  BAR.SYNC.DEFER_BLOCKING 0x0 ;  /* 0x0000000000007b1d */ /* 0x000fec0000010000 */
[----:B----4-:R-:W0:Y:S04]  /*19490*/  LDSM.16.M88.4 R20, [R16] ;  /* 0x000000001014783b */ /* 0x010e280000000200 */
[----:B------:R-:W-:Y:S04]  /*194a0*/  LDSM.16.M88.4 R24, [R16+0x800] ;  /* 0x000800001018783b */ /* 0x000fe80000000200 */
[----:B0-----:R-:W-:Y:S01]  /*194b0*/  STL.64 [R1+0x1f0], R20 ;  /* 0x0001f01401007387 */ /* 0x001fe20000100a00 */
[----:B------:R-:W-:-:S02]  /*194c0*/  IMAD.MOV.U32 R11, RZ, RZ, R20 ;  /* 0x000000ffff0b7224 */ /* 0x000fc400078e0014 */
[----:B------:R-:W-:Y:S01]  /*194d0*/  IMAD.MOV.U32 R10, RZ, RZ, R21 ;  /* 0x000000ffff0a7224 */ /* 0x000fe200078e0015 */
[----:B------:R-:W-:Y:S04]  /*194e0*/  STL.64 [R1+0x1f8], R22 ;  /* 0x0001f81601007387 */ /* 0x000fe80000100a00 */
[----:B------:R-:W0:Y:S04]  /*194f0*/  LDSM.16.M88.4 R20, [R16+0x400] ;  /* 0x000400001014783b */ /* 0x000e280000000200 */
[----:B0-----:R-:W-:Y:S04]  /*19500*/  STL.64 [R1+0x200], R20 ;  /* 0x0002001401007387 */ /* 0x001fe80000100a00 */
[----:B------:R0:W-:Y:S04]  /*19510*/  STL.64 [R1+0x208], R22 ;  /* 0x0002081601007387 */ /* 0x0001e80000100a00 */
[----:B------:R-:W-:Y:S04]  /*19520*/  STL.64 [R1+0x210], R24 ;  /* 0x0002101801007387 */ /* 0x000fe80000100a00 */
[----:B------:R-:W-:Y:S01]  /*19530*/  STL.64 [R1+0x218], R26 ;  /* 0x0002181a01007387 */ /* 0x000fe20000100a00 */
[----:B0-----:R-:W-:-:S02]  /*19540*/  IMAD.MOV.U32 R23, RZ, RZ, R24 ;  /* 0x000000ffff177224 */ /* 0x001fc400078e0018 */
[----:B------:R-:W-:Y:S02]  /*19550*/  IMAD.MOV.U32 R22, RZ, RZ, R25 ;  /* 0x000000ffff167224 */ /* 0x000fe400078e0019 */
[----:B------:R-:W0:Y:S04]  /*19560*/  LDSM.16.M88.4 R24, [R16+0xc00] ;  /* 0x000c00001018783b */ /* 0x000e280000000200 */
[----:B0-----:R-:W-:Y:S01]  /*19570*/  STL.64 [R1+0x220], R24 ;  /* 0x0002201801007387 */ /* 0x001fe20000100a00 */
[----:B------:R-:W-:Y:S02]  /*19580*/  IMAD.MOV.U32 R19, RZ, RZ, R25 ;  /* 0x000000ffff137224 */ /* 0x000fe400078e0019 */
[----:B------:R-:W-:Y:S01]  /*19590*/  IMAD.MOV.U32 R0, RZ, RZ, R24 ;  /* 0x000000ffff007224 */ /* 0x000fe200078e0018 */
[----:B------:R-:W-:Y:S04]  /*195a0*/  STL.64 [R1+0x228], R26 ;  /* 0x0002281a01007387 */ /* 0x000fe80000100a00 */
[----:B------:R-:W0:Y:S04]  /*195b0*/  LDSM.16.M88.4 R24, [R16+0x1000] ;  /* 0x001000001018783b */ /* 0x000e280000000200 */
[----:B0-----:R0:W-:Y:S01]  /*195c0*/  STL.64 [R1+0x230], R24 ;  /* 0x0002301801007387 */ /* 0x0011e20000100a00 */
[----:B------:R-:W-:-:S02]  /*195d0*/  IMAD.MOV.U32 R6, RZ, RZ, R24 ;  /* 0x000000ffff067224 */ /* 0x000fc400078e0018 */
[----:B------:R-:W-:Y:S01]  /*195e0*/  IMAD.MOV.U32 R7, RZ, RZ, R25 ;  /* 0x000000ffff077224 */ /* 0x000fe200078e0019 */
[----:B------:R1:W-:Y:S04]  /*195f0*/  STL.64 [R1+0x238], R26 ;  /* 0x0002381a01007387 */ /* 0x0003e80000100a00 */
[----:B0-----:R-:W4:Y:S04]  /*19600*/  LDL.LU.64 R24, [R1+0x2c0] ;  /* 0x0002c00001187983 */ /* 0x001f280000300a00 */
[----:B-1----:R-:W2:Y:S01]  /*19610*/  LDL.LU.64 R26, [R1+0x2c8] ;  /* 0x0002c800011a7983 */ /* 0x002ea20000300a00 */
[----:B---3--:R-:W-:-:S02]  /*19620*/  IMAD R2, R9, 0x100, R8 ;  /* 0x0000010009027824 */ /* 0x008fc400078e0208 */
[----:B------:R-:W-:Y:S01]  /*19630*/  IMAD.MOV.U32 R18, RZ, RZ, R20 ;  /* 0x000000ffff127224 */ /* 0x000fe200078e0014 */
[----:B------:R-:W-:Y:S01]  /*19640*/  F2FP.F16.E4M3.UNPACK_B R20, R11 ;  /* 0x0000000bff14723e */ /* 0x000fe200020006ff */
[----:B------:R-:W-:Y:S01]  /*19650*/  IMAD.MOV.U32 R17, RZ, RZ, R21 ;  /* 0x000000ffff117224 */ /* 0x000fe200078e0015 */
[----:B------:R-:W-:Y:S01]  /*19660*/  F2FP.F16.E4M3.UNPACK_B R21, R10 ;  /* 0x0000000aff15723e */ /* 0x000fe200020006ff */
[----:B--2---:R-:W-:Y:S04]  /*19670*/  STL.64 [R1+0x13b0], R26 ;  /* 0x0013b01a01007387 */ /* 0x004fe80000100a00 */
[----:B----4-:R-:W-:Y:S04]  /*19680*/  STL.64 [R1+0x13a8], R24 ;  /* 0x0013a81801007387 */ /* 0x010fe80000100a00 */
[----:B------:R-:W0:Y:S04]  /*19690*/  LDSM.16.M88.4 R24, [R16+0x1400] ;  /* 0x001400001018783b */ /* 0x000e280000000200 */
[----:B0-----:R-:W-:Y:S01]  /*196a0*/  STL.64 [R1+0x240], R24 ;  /* 0x0002401801007387 */ /* 0x001fe20000100a00 */
[----:B------:R-:W-:-:S02]  /*196b0*/  IMAD.MOV.U32 R8, RZ, RZ, R24 ;  /* 0x000000ffff087224 */ /* 0x000fc400078e0018 */
[----:B------:R-:W-:Y:S01]  /*196c0*/  IMAD.MOV.U32 R9, RZ, RZ, R25 ;  /* 0x000000ffff097224 */ /* 0x000fe200078e0019 */
[----:B------:R-:W-:Y:S04]  /*196d0*/  STL.64 [R1+0x248], R26 ;  /* 0x0002481a01007387 */ /* 0x000fe80000100a00 */
[----:B------:R-:W0:Y:S02]  /*196e0*/  LDSM.16.M88.4 R24, [R16+0x1800] ;  /* 0x001800001018783b */ /* 0x000e240000000200 */
[----:B0-----:R-:W-:Y:S02]  /*196f0*/  IMAD.MOV.U32 R10, RZ, RZ, R24 ;  /* 0x000000ffff0a7224 */ /* 0x001fe400078e0018 */
[----:B------:R-:W-:Y:S01]  /*19700*/  STL.64 [R1+0x250], R24 ;  /* 0x0002501801007387 */ /* 0x000fe20000100a00 */
[----:B------:R-:W-:-:S03]  /*19710*/  IMAD.MOV.U32 R11, RZ, RZ, R25 ;  /* 0x000000ffff0b7224 */ /* 0x000fc600078e0019 */
[----:B------:R0:W-:Y:S04]  /*19720*/  STL.64 [R1+0x258], R26 ;  /* 0x0002581a01007387 */ /* 0x0001e80000100a00 */
[----:B0-----:R-:W2:Y:S04]  /*19730*/  LDL.LU.64 R26, [R1+0x13b0] ;  /* 0x0013b000011a7983 */ /* 0x001ea80000300a00 */
[----:B------:R-:W2:Y:S04]  /*19740*/  LDL.LU.64 R24, [R1+0x13a8] ;  /* 0x0013a80001187983 */ /* 0x000ea80000300a00 */
[----:B------:R-:W-:Y:S04]  /*19750*/  STL.64 [R1+0x1390], R10 ;  /* 0x0013900a01007387 */ /* 0x000fe80000100a00 */
[----:B------:R0:W-:Y:S04]  /*19760*/  STL.64 [R1+0x1388], R8 ;  /* 0x0013880801007387 */ /* 0x0001e80000100a00 */
[----:B0-----:R-:W3:Y:S04]  /*19770*/  LDL.LU.64 R8, [R1+0x2d0] ;  /* 0x0002d00001087983 */ /* 0x001ee80000300a00 */
[----:B------:R-:W4:Y:S01]  /*19780*/  LDL.LU.64 R10, [R1+0x2d8] ;  /* 0x0002d800010a7983 */ /* 0x000f220000300a00 */
[----:B------:R-:W-:-:S02]  /*19790*/  IMAD R5, R14, 0x100, R15 ;  /* 0x000001000e057824 */ /* 0x000fc400078e020f */
[----:B------:R-:W-:Y:S02]  /*197a0*/  IMAD R4, R4, 0x100, R28 ;  /* 0x0000010004047824 */ /* 0x000fe400078e021c */
[----:B------:R-:W-:Y:S01]  /*197b0*/  IMAD R3, R29, 0x100, R3 ;  /* 0x000001001d037824 */ /* 0x000fe200078e0203 */
[----:B------:R-:W-:Y:S02]  /*197c0*/  F2FP.F16.E4M3.UNPACK_B R12, R5 ;  /* 0x00000005ff0c723e */ /* 0x000fe400020006ff */
[----:B------:R-:W-:Y:S02]  /*197d0*/  F2FP.F16.E4M3.UNPACK_B R13, R4 ;  /* 0x00000004ff0d723e */ /* 0x000fe400020006ff */
[----:B------:R-:W-:Y:S02]  /*197e0*/  F2FP.F16.E4M3.UNPACK_B R14, R3 ;  /* 0x00000003ff0e723e */ /* 0x000fe400020006ff */
[----:B------:R-:W-:Y:S01]  /*197f0*/  F2FP.F16.E4M3.UNPACK_B R15, R2 ;  /* 0x00000002ff0f723e */ /* 0x000fe200020006ff */
[----:B------:R-:W-:Y:S01]  /*19800*/  IMAD.MOV.U32 R5, RZ, RZ, R19 ;  /* 0x000000ffff057224 */ /* 0x000fe200078e0013 */
[----:B------:R-:W-:Y:S01]  /*19810*/  F2FP.F16.E4M3.UNPACK_B R19, R17 ;  /* 0x00000011ff13723e */ /* 0x000fe200020006ff */
[----:B----4-:R-:W-:Y:S04]  /*19820*/  STL.64 [R1+0x13a0], R10 ;  /* 0x0013a00a01007387 */ /* 0x010fe80000100a00 */
[----:B---3--:R2:W-:Y:S02]  /*19830*/  STL.64 [R1+0x1398], R8 ;  /* 0x0013980801007387 */ /* 0x0085e40000100a00 */
[----:B--2---:R-:W-:-:S15]  /*19840*/  HMMA.16816.F32 R8, R12, R20, R24 ;  /* 0x000000140c08723c */ /* 0x004fde0000001818 */
[----:B------:R-:W-:-:S04]  /*19850*/  NOP ;  /* 0x0000000000007918 */ /* 0x000fc80000000000 */
[----:B------:R-:W-:Y:S01]  /*19860*/  IMAD.MOV.U32 R29, RZ, RZ, R10 ;  /* 0x000000ffff1d7224 */ /* 0x000fe200078e000a */
[----:B------:R-:W-:Y:S01]  /*19870*/  STL.64 [R1+0x20], R8 ;  /* 0x0000200801007387 */ /* 0x000fe20000100a00 */
[----:B------:R-:W-:-:S03]  /*19880*/  IMAD.MOV.U32 R28, RZ, RZ, R11 ;  /* 0x000000ffff1c7224 */ /* 0x000fc600078e000b */
[----:B------:R-:W0:Y:S04]  /*19890*/  LDSM.16.M88.4 R8, [R16+0x1c00] ;  /* 0x001c00001008783b */ /* 0x000e280000000200 */
[----:B------:R-:W2:Y:S04]  /*198a0*/  LDL.LU.64 R24, [R1+0x60] ;  /* 0x0000600001187983 */ /* 0x000ea80000300a00 */
[----:B------:R-:W2:Y:S04]  /*198b0*/  LDL.LU.64 R26, [R1+0x68] ;  /* 0x00006800011a7983 */ /* 0x000ea80000300a00 */
[----:B------:R-:W-:Y:S04]  /*198c0*/  STL [R1+0x11fc], R28 ;  /* 0x0011fc1c01007387 */ /* 0x000fe80000100800 */
[----:B------:R-:W-:Y:S04]  /*198d0*/  STL [R1+0x11f8], R29 ;  /* 0x0011f81d01007387 */ /* 0x000fe80000100800 */
[----:B0-----:R-:W-:Y:S01]  /*198e0*/  STL.64 [R1+0x260], R8 ;  /* 0x0002600801007387 */ /* 0x001fe20000100a00 */
[----:B------:R-:W-:-:S02]  /*198f0*/  IMAD.MOV.U32 R16, RZ, RZ, R8 ;  /* 0x000000ffff107224 */ /* 0x000fc400078e0008 */
[----:B------:R-:W-:Y:S01]  /*19900*/  IMAD.MOV.U32 R17, RZ, RZ, R9 ;  /* 0x000000ffff117224 */ /* 0x000fe200078e0009 */
[----:B------:R0:W-:Y:S04]  /*19910*/  STL.64 [R1+0x268], R10 ;  /* 0x0002680a01007387 */ /* 0x0001e80000100a00 */
[----:B0-----:R-:W3:Y:S04]  /*19920*/  LDL.LU.64 R10, [R1+0x13a0] ;  /* 0x0013a000010a7983 */ /* 0x001ee80000300a00 */
[----:B------:R-:W3:Y:S01]  /*19930*/  LDL.LU.64 R8, [R1+0x1398] ;  /* 0x0013980001087983 */ /* 0x000ee20000300a00 */
[----:B------:R-:W-:-:S02]  /*19940*/  F2FP.F16.E4M3.UNPACK_B R18, R18 ;  /* 0x00000012ff12723e */ /* 0x000fc400020006ff */
[----:B------:R-:W-:Y:S02]  /*19950*/  F2FP.F16.E4M3.UNPACK_B R2, R23 ;  /* 0x00000017ff02723e */ /* 0x000fe400020006ff */
[----:B------:R-:W-:-:S03]  /*19960*/  F2FP.F16.E4M3.UNPACK_B R3, R22 ;  /* 0x00000016ff03723e */ /* 0x000fc600020006ff */
[----:B---3--:R-:W-:-:S15]  /*19970*/  HMMA.16816.F32 R8, R12, R18, R8 ;  /* 0x000000120c08723c */ /* 0x008fde0000001808 */
[----:B------:R-:W-:-:S04]  /*19980*/  NOP ;  /* 0x0000000000007918 */ /* 0x000fc80000000000 */
[----:B------:R0:W-:Y:S01]  /*19990*/  STL.64 [R1+0x48], R10 ;  /* 0x0000480a01007387 */ /* 0x0001e20000100a00 */
[----:B------:R-:W-:Y:S02]  /*199a0*/  IMAD.MOV.U32 R28, RZ, RZ, R8 ;  /* 0x000000ffff1c7224 */ /* 0x000fe400078e0008 */
[----:B------:R-:W-:Y:S01]  /*199b0*/  IMAD.MOV.U32 R29, RZ, RZ, R9 ;  /* 0x000000ffff1d7224 */ /* 0x000fe200078e0009 */
[----:B0-----:R-:W3:Y:S04]  /*199c0*/  LDL.LU.64 R10, [R1+0x1390] ;  /* 0x00139000010a7983 */ /* 0x001ee80000300a00 */
[----:B------:R-:W4:Y:S04]  /*199d0*/  LDL.LU.64 R8, [R1+0x1388] ;  /* 0x0013880001087983 */ /* 0x000f280000300a00 */
[----:B------:R-:W-:Y:S04]  /*199e0*/  STL.64 [R1+0x1370], R18 ;  /* 0x0013701201007387 */ /* 0x000fe80000100a00 */
[----:B------:R2:W-:Y:S02]  /*199f0*/  STL.64 [R1+0x1368], R16 ;  /* 0x0013681001007387 */ /* 0x0005e40000100a00 */
[----:B--2---:R-:W-:Y:S02]  /*19a00*/  HMMA.16816.F32 R16, R12, R2, R24 ;  /* 0x000000020c10723c */ /* 0x004fe40000001818 */
[----:B------:R-:W-:Y:S04]  /*19a10*/  STL [R1+0x1204], R29 ;  /* 0x0012041d01007387 */ /* 0x000fe80000100800 */
[----:B------:R-:W-:Y:S04]  /*19a20*/  STL [R1+0x1200], R28 ;  /* 0x0012001c01007387 */ /* 0x000fe80000100800 */
[----:B------:R-:W2:Y:S04]  /*19a30*/  LDL.LU R22, [R1+0x3b8] ;  /* 0x0003b80001167983 */ /* 0x000ea80000300800 */
[----:B------:R-:W2:Y:S05]  /*19a40*/  LDL.LU R25, [R1+0x3c4] ;  /* 0x0003c40001197983 */ /* 0x000eaa0000300800 */
[----:B------:R-:W-:Y:S04]  /*19a50*/  STL.64 [R1+0x60], R16 ;  /* 0x0000601001007387 */ /* 0x000fe80000100a00 */
[----:B------:R-:W-:Y:S04]  /*19a60*/  STL.64 [R1+0x68], R18 ;  /* 0x0000681201007387 */ /* 0x000fe80000100a00 */
[----:B------:R-:W2:Y:S04]  /*19a70*/  LDL.LU R23, [R1+0x3c0] ;  /* 0x0003c00001177983 */ /* 0x000ea80000300800 */
[----:B--2---:R-:W-:Y:S04]  /*19a80*/  STL.64 [R1+0x1360], R22 ;  /* 0x0013601601007387 */ /* 0x004fe80000100a00 */
[----:B------:R0:W-:Y:S04]  /*19a90*/  STL.64 [R1+0x1358], R20 ;  /* 0x0013581401007387 */ /* 0x0001e80000100a00 */
[----:B0-----:R-:W2:Y:S04]  /*19aa0*/  LDL.LU.64 R20, [R1+0x80] ;  /* 0x0000800001147983 */ /* 0x001ea80000300a00 */
[----:B------:R-:W2:Y:S04]  /*19ab0*/  LDL.LU.64 R22, [R1+0x88] ;  /* 0x0000880001167983 */ /* 0x000ea80000300a00 */
[----:B------:R-:W2:Y:S04]  /*19ac0*/  LDL.LU R24, [R1+0x3cc] ;  /* 0x0003cc0001187983 */ /* 0x000ea80000300800 */
[----:B------:R-:W2:Y:S04]  /*19ad0*/  LDL.LU R26, [R1+0x3c8] ;  /* 0x0003c800011a7983 */ /* 0x000ea80000300800 */
[----:B------:R-:W2:Y:S01]  /*19ae0*/  LDL.LU R27, [R1+0x3d4] ;  /* 0x0003d400011b7983 */ /* 0x000ea20000300800 */
[----:B------:R-:W-:-:S02]  /*19af0*/  F2FP.F16.E4M3.UNPACK_B R4, R0 ;  /* 0x00000000ff04723e */ /* 0x000fc400020006ff */
[----:B------:R-:W-:Y:S01]  /*19b00*/  F2FP.F16.E4M3.UNPACK_B R5, R5 ;  /* 0x00000005ff05723e */ /* 0x000fe200020006ff */
[----:B--2---:R-:W-:Y:S04]  /*19b10*/  STL.64 [R1+0x1380], R26 ;  /* 0x0013801a01007387 */ /* 0x004fe80000100a00 */
[----:B------:R0:W-:Y:S04]  /*19b20*/  STL.64 [R1+0x1378], R24 ;  /* 0x0013781801007387 */ /* 0x0001e80000100a00 */
[----:B0-----:R-:W2:Y:S04]  /*19b30*/  LDL.LU.64 R24, [R1+0xa0] ;  /* 0x0000a00001187983 */ /* 0x001ea80000300a00 */
[----:B------:R-:W2:Y:S04]  /*19b40*/  LDL.LU.64 R26, [R1+0xa8] ;  /* 0x0000a800011a7983 */ /* 0x000ea80000300a00 */
[----:B------:R-:W2:Y:S04]  /*19b50*/  LDL.LU R0, [R1+0x3d0] ;  /* 0x0003d00001007983 */ /* 0x000ea80000300800 */
[----:B------:R-:W2:Y:S01]  /*19b60*/  LDL.LU.64 R16, [R1+0xf0] ;  /* 0x0000f00001107983 */ /* 0x000ea20000300a00 */
[----:B------:R-:W-:Y:S03]  /*19b70*/  HMMA.16816.F32 R20, R12, R4, R20 ;  /* 0x000000040c14723c */ /* 0x000fe60000001814 */
[----:B------:R-:W2:-:S15]  /*19b80*/  LDL.LU.64 R18, [R1+0xf8] ;  /* 0x0000f80001127983 */ /* 0x000e9e0000300a00 */
[----:B------:R-:W-:Y:S01]  /*19b90*/  NOP ;  /* 0x0000000000007918 */ /* 0x000fe20000000000 */
[----:B------:R-:W-:Y:S02]  /*19ba0*/  IMAD.MOV.U32 R28, RZ, RZ, R23 ;  /* 0x000000ffff1c7224 */ /* 0x000fe400078e0017 */
[----:B------:R-:W-:Y:S01]  /*19bb0*/  IMAD.MOV.U32 R29, RZ, RZ, R22 ;  /* 0x000000ffff1d7224 */ /* 0x000fe200078e0016 */
[----:B------:R0:W-:Y:S04]  /*19bc0*/  STL.64 [R1+0x80], R20 ;  /* 0x0000801401007387 */ /* 0x0001e80000100a00 */
[----:B------:R-:W-:Y:S04]  /*19bd0*/  STL [R1+0x120c], R28 ;  /* 0x00120c1c01007387 */ /* 0x000fe80000100800 */
[----:B------:R-:W-:Y:S04]  /*19be0*/  STL [R1+0x1208], R29 ;  /* 0x0012081d01007387 */ /* 0x000fe80000100800 */
[----:B0-----:R-:W2:Y:S04]  /*19bf0*/  LDL.LU.64 R20, [R1+0x1e0] ;  /* 0x0001e00001147983 */ /* 0x001ea80000300a00 */
[----:B------:R-:W2:Y:S01]  /*19c00*/  LDL.LU.64 R22, [R1+0x1e8] ;  /* 0x0001e80001167983 */ /* 0x000ea20000300a00 */
[----:B------:R-:W-:-:S02]  /*19c10*/  F2FP.F16.E4M3.UNPACK_B R6, R6 ;  /* 0x00000006ff06723e */ /* 0x000fc400020006ff */
[----:B------:R-:W-:Y:S02]  /*19c20*/  F2FP.F16.E4M3.UNPACK_B R7, R7 ;  /* 0x00000007ff07723e */ /* 0x000fe400020006ff */
[----:B----4-:R-:W-:Y:S02]  /*19c30*/  F2FP.F16.E4M3.UNPACK_B R8, R8 ;  /* 0x00000008ff08723e */ /* 0x010fe400020006ff */
[----:B------:R-:W-:Y:S02]  /*19c40*/  F2FP.F16.E4M3.UNPACK_B R9, R9 ;  /* 0x00000009ff09723e */ /* 0x000fe400020006ff */
[----:B---3--:R-:W-:Y:S02]  /*19c50*/  F2FP.F16.E4M3.UNPACK_B R10, R10 ;  /* 0x0000000aff0a723e */ /* 0x008fe400020006ff */
[----:B------:R-:W-:Y:S01]  /*19c60*/  F2FP.F16.E4M3.UNPACK_B R11, R11 ;  /* 0x0000000bff0b723e */ /* 0x000fe200020006ff */
[C---:B--2---:R-:W-:Y:S08]  /*19c70*/  HMMA.16816.F32 R24, R12.reuse, R6, R24 ;  /* 0x000000060c18723c */ /* 0x044ff00000001818 */
[----:B------:R-:W-:Y:S11]  /*19c80*/  HMMA.16816.F32 R16, R12, R8, R16 ;  /* 0x000000080c10723c */ /* 0x000ff60000001810 */
[----:B------:R-:W-:Y:S04]  /*19c90*/  STL.64 [R1+0xa0], R24 ;  /* 0x0000a01801007387 */ /* 0x000fe80000100a00 */
[----:B------:R0:W-:Y:S04]  /*19ca0*/  STL.64 [R1+0xa8], R26 ;  /* 0x0000a81a01007387 */ /* 0x0001e80000100a00 */
[----:B0-----:R-:W2:Y:S04]  /*19cb0*/  LDL.LU.64 R26, [R1+0x1380] ;  /* 0x00138000011a7983 */ /* 0x001ea80000300a00 */
[----:B------:R-:W3:Y:S04]  /*19cc0*/  LDL.LU.64 R24, [R1+0x1378] ;  /* 0x0013780001187983 */ /* 0x000ee80000300a00 */
[----:B------:R-:W-:Y:S01]  /*19cd0*/  STL.64 [R1+0x1330], R6 ;  /* 0x0013300601007387 */ /* 0x000fe20000100a00 */
[----:B------:R-:W-:-:S03]  /*19ce0*/  IMAD.MOV.U32 R28, RZ, RZ, R18 ;  /* 0x000000ffff1c7224 */ /* 0x000fc600078e0012 */
[----:B------:R0:W-:Y:S01]  /*19cf0*/  STL.64 [R1+0x1328], R4 ;  /* 0x0013280401007387 */ /* 0x0001e20000100a00 */
[----:B------:R-:W-:-:S03]  /*19d00*/  IMAD.MOV.U32 R29, RZ, RZ, R19 ;  /* 0x000000ffff1d7224 */ /* 0x000fc600078e0013 */
[----:B0-----:R-:W4:Y:S04]  /*19d10*/  LDL.LU.64 R4, [R1+0xe0] ;  /* 0x0000e00001047983 */ /* 0x001f280000300a00 */
[----:B------:R-:W4:Y:S04]  /*19d20*/  LDL.LU.64 R6, [R1+0xe8] ;  /* 0x0000e80001067983 */ /* 0x000f280000300a00 */
[----:B------:R0:W-:Y:S04]  /*19d30*/  STL.64 [R1+0xf0], R16 ;  /* 0x0000f01001007387 */ /* 0x0001e80000100a00 */
[----:B------:R-:W2:Y:S04]  /*19d40*/  LDL.LU.64 R18, [R1+0x1370] ;  /* 0x0013700001127983 */ /* 0x000ea80000300a00 */
[----:B0-----:R-:W2:Y:S01]  /*19d50*/  LDL.LU.64 R16, [R1+0x1368] ;  /* 0x0013680001107983 */ /* 0x001ea20000300a00 */
[----:B------:R-:W-:Y:S03]  /*19d60*/  HMMA.16816.F32 R20, R12, R10, R20 ;  /* 0x0000000a0c14723c */ /* 0x000fe60000001814 */
[----:B------:R0:W-:Y:S04]  /*19d70*/  STL [R1+0x1214], R29 ;  /* 0x0012141d01007387 */ /* 0x0001e80000100800 */
[----:B0-----:R-:W3:Y:S04]  /*19d80*/  LDL.LU R29, [R1+0x3bc] ;  /* 0x0003bc00011d7983 */ /* 0x001ee80000300800 */
[----:B------:R-:W-:Y:S08]  /*19d90*/  STL [R1+0x1210], R28 ;  /* 0x0012101c01007387 */ /* 0x000ff00000100800 */
[----:B------:R-:W-:Y:S04]  /*19da0*/  STL.64 [R1+0x1e0], R20 ;  /* 0x0001e01401007387 */ /* 0x000fe80000100a00 */
[----:B------:R0:W-:Y:S04]  /*19db0*/  STL.64 [R1+0x1e8], R22 ;  /* 0x0001e81601007387 */ /* 0x0001e80000100a00 */
[----:B0-----:R-:W3:Y:S04]  /*19dc0*/  LDL.LU.64 R22, [R1+0x1360] ;  /* 0x0013600001167983 */ /* 0x001ee80000300a00 */
[----:B------:R-:W3:Y:S04]  /*19dd0*/  LDL.LU.64 R20, [R1+0x1358] ;  /* 0x0013580001147983 */ /* 0x000ee80000300a00 */
[----:B------:R-:W-:Y:S04]  /*19de0*/  STL.64 [R1+0x1310], R10 ;  /* 0x0013100a01007387 */ /* 0x000fe80000100a00 */
[----:B------:R-:W-:Y:S01]  /*19df0*/  STL.64 [R1+0x1308], R8 ;  /* 0x0013080801007387 */ /* 0x000fe20000100a00 */
[----:B--2---:R-:W-:-:S02]  /*19e00*/  F2FP.F16.E4M3.UNPACK_B R16, R16 ;  /* 0x00000010ff10723e */ /* 0x004fc400020006ff */
[----:B------:R-:W-:-:S07]  /*19e10*/  F2FP.F16.E4M3.UNPACK_B R17, R17 ;  /* 0x00000011ff11723e */ /* 0x000fce00020006ff */
[----:B----4-:R-:W-:-:S15]  /*19e20*/  HMMA.16816.F32 R4, R12, R16, R4 ;  /* 0x000000100c04723c */ /* 0x010fde0000001804 */
[----:B------:R-:W-:-:S04]  /*19e30*/  NOP ;  /* 0x0000000000007918 */ /* 0x000fc80000000000 */
[----:B------:R-:W-:Y:S04]  /*19e40*/  STL.64 [R1+0xe0], R4 ;  /* 0x0000e00401007387 */ /* 0x000fe80000100a00 */
[----:B------:R-:W-:Y:S01]  /*19e50*/  STL.64 [R1+0x1350], R18 ;  /* 0x0013501201007387 */ /* 0x000fe20000100a00 */
[----:B------:R-:W-:-:S03]  /*19e60*/  IMAD.MOV.U32 R28, RZ, RZ, R7 ;  /* 0x000000ffff1c7224 */ /* 0x000fc600078e0007 */
[----:B------:R0:W-:Y:S01]  /*19e70*/  STL.64 [R1+0x1348], R16 ;  /* 0x0013481001007387 */ /* 0x0001e20000100a00 */
[----:B---3--:R-:W-:Y:S02]  /*19e80*/  IMAD R22, R22, 0x100, R29 ;  /* 0x0000010016167824 */ /* 0x008fe400078e021d */
[----:B------:R-:W-:Y:S01]  /*19e90*/  IMAD.MOV.U32 R29, RZ, RZ, R6 ;  /* 0x000000ffff1d7224 */ /* 0x000fe200078e0006 */
[----:B0-----:R-:W2:Y:S04]  /*19ea0*/  LDL.LU.64 R16, [R1+0x1d0] ;  /* 0x0001d00001107983 */ /* 0x001ea80000300a00 */
[----:B------:R-:W2:Y:S04]  /*19eb0*/  LDL.LU.64 R18, [R1+0x1d8] ;  /* 0x0001d80001127983 */ /* 0x000ea80000300a00 */
[----:B------:R-:W3:Y:S04]  /*19ec0*/  LDL.LU.64 R4, [R1+0x1b0] ;  /* 0x0001b00001047983 */ /* 0x000ee80000300a00 */
[----:B------:R-:W4:Y:S04]  /*19ed0*/  LDL.LU.64 R6, [R1+0x1b8] ;  /* 0x0001b80001067983 */ /* 0x000f280000300a00 */
[----:B----4-:R-:W-:Y:S04]  /*19ee0*/  STL.64 [R1+0x1340], R6 ;  /* 0x0013400601007387 */ /* 0x010fe80000100a00 */
[----:B---3--:R0:W-:Y:S04]  /*19ef0*/  STL.64 [R1+0x1338], R4 ;  /* 0x0013380401007387 */ /* 0x0081e80000100a00 */
[----:B0-----:R-:W3:Y:S04]  /*19f00*/  LDL.LU.64 R4, [R1+0x1c0] ;  /* 0x0001c00001047983 */ /* 0x001ee80000300a00 */
[----:B------:R-:W3:Y:S04]  /*19f10*/  LDL.LU.64 R6, [R1+0x1c8] ;  /* 0x0001c80001067983 */ /* 0x000ee80000300a00 */
[----:B------:R-:W4:Y:S04]  /*19f20*/  LDL.LU.64 R8, [R1+0x190] ;  /* 0x0001900001087983 */ /* 0x000f280000300a00 */
[----:B------:R-:W3:Y:S01]  /*19f30*/  LDL.LU.64 R10, [R1+0x198] ;  /* 0x00019800010a7983 */ /* 0x000ee20000300a00 */
[----:B------:R-:W-:Y:S01]  /*19f40*/  IMAD R23, R23, 0x100, R25 ;  /* 0x0000010017177824 */ /* 0x000fe200078e0219 */
[----:B------:R-:W-:-:S04]  /*19f50*/  F2FP.F16.E4M3.UNPACK_B R12, R22 ;  /* 0x00000016ff0c723e */ /* 0x000fc800020006ff */
[----:B------:R-:W-:Y:S01]  /*19f60*/  F2FP.F16.E4M3.UNPACK_B R13, R23 ;  /* 0x00000017ff0d723e */ /* 0x000fe200020006ff */
[----:B------:R-:W-:Y:S02]  /*19f70*/  IMAD R24, R26, 0x100, R24 ;  /* 0x000001001a187824 */ /* 0x000fe400078e0218 */
[----:B------:R-:W-:-:S03]  /*19f80*/  IMAD R25, R0, 0x100, R27 ;  /* 0x0000010000197824 */ /* 0x000fc600078e021b */
[----:B------:R-:W-:Y:S02]  /*19f90*/  F2FP.F16.E4M3.UNPACK_B R14, R24 ;  /* 0x00000018ff0e723e */ /* 0x000fe400020006ff */
[----:B------:R-:W-:-:S07]  /*19fa0*/  F2FP.F16.E4M3.UNPACK_B R15, R25 ;  /* 0x00000019ff0f723e */ /* 0x000fce00020006ff */
[C---:B--2---:R-:W-:Y:S01]  /*19fb0*/  HMMA.16816.F32 R16, R12.reuse, R20, R16 ;  /* 0x000000140c10723c */ /* 0x044fe20000001810 */
[----:B---3--:R-:W-:Y:S04]  /*19fc0*/  STL.64 [R1+0x1320], R10 ;  /* 0x0013200a01007387 */ /* 0x008fe80000100a00 */
[----:B----4-:R0:W-:Y:S04]  /*19fd0*/  STL.64 [R1+0x1318], R8 ;  /* 0x0013180801007387 */ /* 0x0101e80000100a00 */
[----:B0-----:R-:W2:Y:S04]  /*19fe0*/  LDL.LU.64 R8, [R1+0x1a0] ;  /* 0x0001a00001087983 */ /* 0x001ea80000300a00 */
[----:B------:R-:W2:Y:S04]  /*19ff0*/  LDL.LU.64 R10, [R1+0x1a8] ;  /* 0x0001a800010a7983 */ /* 0x000ea80000300a00 */
[----:B------:R-:W3:Y:S04]  /*1a000*/  LDL.LU R22, [R1+0x3e0] ;  /* 0x0003e00001167983 */ /* 0x000ee80000300800 */
[----:B------:R-:W3:Y:S04]  /*1a010*/  LDL.LU R23, [R1+0x3e8] ;  /* 0x0003e80001177983 */ /* 0x000ee80000300800 */
[----:B------:R-:W4:Y:S04]  /*1a020*/  LDL.LU R24, [R1+0x3f0] ;  /* 0x0003f00001187983 */ /* 0x000f280000300800 */
[----:B------:R-:W2:Y:S04]  /*1a030*/  LDL.LU R25, [R1+0x3f8] ;  /* 0x0003f80001197983 */ /* 0x000ea80000300800 */
[----:B------:R-:W-:Y:S04]  /*1a040*/  STL.64 [R1+0x1d0], R16 ;  /* 0x0001d01001007387 */ /* 0x000fe80000100a00 */
[----:B------:R0:W-:Y:S04]  /*1a050*/  STL.64 [R1+0x1d8], R18 ;  /* 0x0001d81201007387 */ /* 0x0001e80000100a00 */
[----:B0-----:R-:W2:Y:S04]  /*1a060*/  LDL.LU.64 R18, [R1+0x1350] ;  /* 0x0013500001127983 */ /* 0x001ea80000300a00 */
[----:B------:R-:W4:Y:S04]  /*1a070*/  LDL.LU.64 R16, [R1+0x1348] ;  /* 0x0013480001107983 */ /* 0x000f280000300a00 */
[----:B---3--:R-:W-:Y:S04]  /*1a080*/  STL.64 [R1+0x12f0], R22 ;  /* 0x0012f01601007387 */ /* 0x008fe80000100a00 */
[----:B------:R0:W-:Y:S04]  /*1a090*/  STL.64 [R1+0x12e8], R20 ;  /* 0x0012e81401007387 */ /* 0x0001e80000100a00 */
[----:B0-----:R-:W3:Y:S04]  /*1a0a0*/  LDL.LU.64 R20, [R1+0x170] ;  /* 0x0001700001147983 */ /* 0x001ee80000300a00 */
[----:B------:R-:W3:Y:S01]  /*1a0b0*/  LDL.LU.64 R22, [R1+0x178] ;  /* 0x0001780001167983 */ /* 0x000ee20000300a00 */
[C---:B--2---:R-:W-:Y:S03]  /*1a0c0*/  HMMA.16816.F32 R4, R12.reuse, R18, R4 ;  /* 0x000000120c04723c */ /* 0x044fe60000001804 */
[----:B---3--:R-:W-:Y:S04]  /*1a0d0*/  STL.64 [R1+0x1300], R22 ;  /* 0x0013001601007387 */ /* 0x008fe80000100a00 */
[----:B------:R0:W-:Y:S04]  /*1a0e0*/  STL.64 [R1+0x12f8], R20 ;  /* 0x0012f81401007387 */ /* 0x0001e80000100a00 */
[----:B0-----:R-:W2:Y:S04]  /*1a0f0*/  LDL.LU.64 R20, [R1+0x180] ;  /* 0x0001800001147983 */ /* 0x001ea80000300a00 */
[----:B------:R-:W2:Y:S04]  /*1a100*/  LDL.LU.64 R22, [R1+0x188] ;  /* 0x0001880001167983 */ /* 0x000ea80000300a00 */
[----:B------:R-:W-:Y:S04]  /*1a110*/  STL.64 [R1+0x1c0], R4 ;  /* 0x0001c00401007387 */ /* 0x000fe80000100a00 */
[----:B------:R0:W-:Y:S04]  /*1a120*/  STL.64 [R1+0x1c8], R6 ;  /* 0x0001c80601007387 */ /* 0x0001e80000100a00 */
[----:B0-----:R-:W3:Y:S04]  /*1a130*/  LDL.LU.64 R6, [R1+0x1340] ;  /* 0x0013400001067983 */ /* 0x001ee80000300a00 */
[----:B------:R-:W3:Y:S04]  /*1a140*/  LDL.LU.64 R4, [R1+0x1338] ;  /* 0x0013380001047983 */ /* 0x000ee80000300a00 */
[----:B------:R-:W2:Y:S04]  /*1a150*/  LDL.LU R26, [R1+0x414] ;  /* 0x00041400011a7983 */ /* 0x000ea80000300800 */
[----:B------:R-:W2:Y:S04]  /*1a160*/  LDL.LU R27, [R1+0x420] ;  /* 0x00042000011b7983 */ /* 0x000ea80000300800 */
[----:B------:R-:W2:Y:S01]  /*1a170*/  LDL.LU R0, [R1+0x41c] ;  /* 0x00041c0001007983 */ /* 0x000ea20000300800 */
[----:B---3--:R-:W-:-:S15]  /*1a180*/  HMMA.16816.F32 R4, R12, R2, R4 ;  /* 0x000000020c04723c */ /* 0x008fde0000001804 */
[----:B------:R-:W-:-:S04]  /*1a190*/  NOP ;  /* 0x0000000000007918 */ /* 0x000fc80000000000 */
[----:B------:R-:W-:Y:S04]  /*1a1a0*/  STL.64 [R1+0x1b0], R4 ;  /* 0x0001b00401007387 */ /* 0x000fe80000100a00 */
[----:B------:R0:W-:Y:S04]  /*1a1b0*/  STL.64 [R1+0x1b8], R6 ;  /* 0x0001b80601007387 */ /* 0x0001e80000100a00 */
[----:B0-----:R-:W3:Y:S04]  /*1a1c0*/  LDL.LU.64 R6, [R1+0x1330] ;  /* 0x0013300001067983 */ /* 0x001ee80000300a00 */
[----:B------:R-:W2:Y:S02]  /*1a1d0*/  LDL.LU.64 R4, [R1+0x1328] ;  /* 0x0013280001047983 */ /* 0x000ea40000300a00 */
[----:B--2---:R-:W-:-:S15]  /*1a1e0*/  HMMA.16816.F32 R8, R12, R4, R8 ;  /* 0x000000040c08723c */ /* 0x004fde0000001808 */
[----:B------:R-:W-:-:S04]  /*1a1f0*/  NOP ;  /* 0x0000000000007918 */ /* 0x000fc80000000000 */
[----:B------:R-:W-:Y:S04]  /*1a200*/  STL.64 [R1+0x1a0], R8 ;  /* 0x0001a00801007387 */ /* 0x000fe80000100a00 */
[----:B------:R0:W-:Y:S04]  /*1a210*/  STL.64 [R1+0x1a8], R10 ;  /* 0x0001a80a01007387 */ /* 0x0001e80000100a00 */
[----:B0-----:R-:W3:Y:S04]  /*1a220*/  LDL.LU.64 R10, [R1+0x1320] ;  /* 0x00132000010a7983 */ /* 0x001ee80000300a00 */
[----:B------:R-:W3:Y:S02]  /*1a230*/  LDL.LU.64 R8, [R1+0x1318] ;  /* 0x0013180001087983 */ /* 0x000ee40000300a00 */
[----:B---3--:R-:W-:-:S15]  /*1a240*/  HMMA.16816.F32 R8, R12, R6, R8 ;  /* 0x000000060c08723c */ /* 0x008fde0000001808 */
[----:B------:R-:W-:-:S04]  /*1a250*/  NOP ;  /* 0x0000000000007918 */ /* 0x000fc80000000000 */
[----:B------:R-:W-:Y:S04]  /*1a260*/  STL.64 [R1+0x190], R8 ;  /* 0x0001900801007387 */ /* 0x000fe80000100a00 */
[----:B------:R0:W-:Y:S04]  /*1a270*/  STL.64 [R1+0x198], R10 ;  /* 0x0001980a01007387 */ /* 0x0001e80000100a00 */
[----:B0-----:R-:W2:Y:S04]  /*1a280*/  LDL.LU.64 R10, [R1+0x1310] ;  /* 0x00131000010a7983 */ /* 0x001ea80000300a00 */
[----:B------:R-:W3:Y:S04]  /*1a290*/  LDL.LU.64 R8, [R1+0x1308] ;  /* 0x0013080001087983 */ /* 0x000ee80000300a00 */
[----:B------:R-:W-:Y:S04]  /*1a2a0*/  STL.64 [R1+0x12c0], R6 ;  /* 0x0012c00601007387 */ /* 0x000fe80000100a00 */
[----:B------:R0:W-:Y:S04]  /*1a2b0*/  STL.64 [R1+0x12b8], R4 ;  /* 0x0012b80401007387 */ /* 0x0001e80000100a00 */
[----:B0-----:R-:W4:Y:S04]  /*1a2c0*/  LDL.LU.64 R4, [R1+0xd0] ;  /* 0x0000d00001047983 */ /* 0x001f280000300a00 */
[----:B------:R-:W4:Y:S01]  /*1a2d0*/  LDL.LU.64 R6, [R1+0xd8] ;  /* 0x0000d80001067983 */ /* 0x000f220000300a00 */
[----:B---3--:R-:W-:-:S15]  /*1a2e0*/  HMMA.16816.F32 R20, R12, R8, R20 ;  /* 0x000000080c14723c */ /* 0x008fde0000001814 */
[----:B------:R-:W-:-:S04]  /*1a2f0*/  NOP ;  /* 0x0000000000007918 */ /* 0x000fc80000000000 */
[----:B------:R-:W-:Y:S04]  /*1a300*/  STL.64 [R1+0x180], R20 ;  /* 0x0001801401007387 */ /* 0x000fe80000100a00 */
[----:B------:R0:W-:Y:S04]  /*1a310*/  STL.64 [R1+0x188], R22 ;  /* 0x0001881601007387 */ /* 0x0001e80000100a00 */
[----:B0-----:R-:W2:Y:S04]  /*1a320*/  LDL.LU.64 R22, [R1+0x1300] ;  /* 0x0013000001167983 */ /* 0x001ea80000300a00 */
[----:B------:R-:W2:Y:S01]  /*1a330*/  LDL.LU.64 R20, [R1+0x12f8] ;  /* 0x0012f80001147983 */ /* 0x000ea20000300a00 */
[C---:B----4-:R-:W-:Y:S08]  /*1a340*/  HMMA.16816.F32 R4, R12.reuse, R16, R4 ;  /* 0x000000100c04723c */ /* 0x050ff00000001804 */
[----:B--2---:R-:W-:-:S15]  /*1a350*/  HMMA.16816.F32 R20, R12, R10, R20 ;  /* 0x0000000a0c14723c */ /* 0x004fde0000001814 */
[----:B------:R-:W-:-:S04]  /*1a360*/  NOP ;  /* 0x0000000000007918 */ /* 0x000fc80000000000 */
[----:B------:R-:W-:Y:S04]  /*1a370*/  STL.64 [R1+0x170], R20 ;  /* 0x0001701401007387 */ /* 0x000fe80000100a00 */
[----:B------:R0:W-:Y:S04]  /*1a380*/  STL.64 [R1+0x178], R22 ;  /* 0x0001781601007387 */ /* 0x0001e80000100a00 */
[----:B0-----:R-:W2:Y:S04]  /*1a390*/  LDL.LU.64 R22, [R1+0x12f0] ;  /* 0x0012f00001167983 */ /* 0x001ea80000300a00 */
[----:B------:R-:W3:Y:S04]  /*1a3a0*/  LDL.LU.64 R20, [R1+0x12e8] ;  /* 0x0012e80001147983 */ /* 0x000ee80000300a00 */
[----:B------:R0:W-:Y:S04]  /*1a3b0*/  STL.64 [R1+0x12a0], R10 ;  /* 0x0012a00a01007387 */ /* 0x0001e80000100a00 */
[----:B0-----:R-:W4:Y:S04]  /*1a3c0*/  LDL.LU R10, [R1+0x3f4] ;  /* 0x0003f400010a7983 */ /* 0x001f280000300800 */
[----:B------:R-:W2:Y:S04]  /*1a3d0*/  LDL.LU R11, [R1+0x3fc] ;  /* 0x0003fc00010b7983 */ /* 0x000ea80000300800 */
[----:B------:R0:W-:Y:S04]  /*1a3e0*/  STL.64 [R1+0x1298], R8 ;  /* 0x0012980801007387 */ /* 0x0001e80000100a00 */
[----:B0-----:R-:W3:Y:S04]  /*1a3f0*/  LDL.LU R8, [R1+0x3e4] ;  /* 0x0003e40001087983 */ /* 0x001ee80000300800 */
[----:B------:R-:W3:Y:S04]  /*1a400*/  LDL.LU R9, [R1+0x3ec] ;  /* 0x0003ec0001097983 */ /* 0x000ee80000300800 */
[----:B------:R-:W-:Y:S04]  /*1a410*/  STL.64 [R1+0x12e0], R18 ;  /* 0x0012e01201007387 */ /* 0x000fe80000100a00 */
[----:B------:R0:W-:Y:S04]  /*1a420*/  STL.64 [R1+0x12d8], R16 ;  /* 0x0012d81001007387 */ /* 0x0001e80000100a00 */
[----:B------:R1:W-:Y:S04]  /*1a430*/  STL.64 [R1+0xd0], R4 ;  /* 0x0000d00401007387 */ /* 0x0003e80000100a00 */
[----:B------:R1:W-:Y:S04]  /*1a440*/  STL.64 [R1+0xd8], R6 ;  /* 0x0000d80601007387 */ /* 0x0003e80000100a00 */
[----:B0-----:R-:W3:Y:S04]  /*1a450*/  LDL.LU.64 R16, [R1+0x160] ;  /* 0x0001600001107983 */ /* 0x001ee80000300a00 */
[----:B------:R-:W3:Y:S04]  /*1a460*/  LDL.LU.64 R18, [R1+0x168] ;  /* 0x0001680001127983 */ /* 0x000ee80000300a00 */
[----:B-1----:R-:W3:Y:S04]  /*1a470*/  LDL.LU.64 R4, [R1+0x140] ;  /* 0x0001400001047983 */ /* 0x002ee80000300a00 */
[----:B------:R-:W3:Y:S01]  /*1a480*/  LDL.LU.64 R6, [R1+0x148] ;  /* 0x0001480001067983 */ /* 0x000ee20000300a00 */
[----:B----4-:R-:W-:-:S02]  /*1a490*/  IMAD R24, R24, 0x100, R10 ;  /* 0x0000010018187824 */ /* 0x010fc400078e020a */
[----:B--2---:R-:W-:Y:S02]  /*1a4a0*/  IMAD R25, R25, 0x100, R11 ;  /* 0x0000010019197824 */ /* 0x004fe400078e020b */
[----:B---3--:R-:W-:Y:S02]  /*1a4b0*/  IMAD R22, R22, 0x100, R8 ;  /* 0x0000010016167824 */ /* 0x008fe400078e0208 */
[----:B------:R-:W-:Y:S01]  /*1a4c0*/  IMAD R23, R23, 0x100, R9 ;  /* 0x0000010017177824 */ /* 0x000fe200078e0209 */
[----:B------:R-:W-:Y:S04]  /*1a4d0*/  STL.64 [R1+0x12d0], R6 ;  /* 0x0012d00601007387 */ /* 0x000fe80000100a00 */
[----:B------:R0:W-:Y:S04]  /*1a4e0*/  STL.64 [R1+0x12c8], R4 ;  /* 0x0012c80401007387 */ /* 0x0001e80000100a00 */
[----:B0-----:R-:W2:Y:S04]  /*1a4f0*/  LDL.LU.64 R4, [R1+0x150] ;  /* 0x0001500001047983 */ /* 0x001ea80000300a00 */
[----:B------:R-:W2:Y:S04]  /*1a500*/  LDL.LU.64 R6, [R1+0x158] ;  /* 0x0001580001067983 */ /* 0x000ea80000300a00 */
[----:B------:R-:W3:Y:S04]  /*1a510*/  LDL.LU.64 R8, [R1+0x120] ;  /* 0x0001200001087983 */ /* 0x000ee80000300a00 */
[----:B------:R-:W4:Y:S01]  /*1a520*/  LDL.LU.64 R10, [R1+0x128] ;  /* 0x00012800010a7983 */ /* 0x000f220000300a00 */
[----:B------:R-:W-:-:S02]  /*1a530*/  F2FP.F16.E4M3.UNPACK_B R12, R22 ;  /* 0x00000016ff0c723e */ /* 0x000fc400020006ff */
[----:B------:R-:W-:Y:S02]  /*1a540*/  F2FP.F16.E4M3.UNPACK_B R13, R23 ;  /* 0x00000017ff0d723e */ /* 0x000fe400020006ff */
[----:B------:R-:W-:Y:S02]  /*1a550*/  F2FP.F16.E4M3.UNPACK_B R14, R24 ;  /* 0x00000018ff0e723e */ /* 0x000fe400020006ff */
[----:B------:R-:W-:Y:S01]  /*1a560*/  F2FP.F16.E4M3.UNPACK_B R15, R25 ;  /* 0x00000019ff0f723e */ /* 0x000fe200020006ff */
[----:B----4-:R-:W-:Y:S04]  /*1a570*/  STL.64 [R1+0x12b0], R10 ;  /* 0x0012b00a01007387 */ /* 0x010fe80000100a00 */
[----:B---3--:R0:W-:Y:S04]  /*1a580*/  STL.64 [R1+0x12a8], R8 ;  /* 0x0012a80801007387 */ /* 0x0081e80000100a00 */
[----:B0-----:R-:W3:Y:S04]  /*1a590*/  LDL.LU.64 R8, [R1+0x130] ;  /* 0x0001300001087983 */ /* 0x001ee80000300a00 */
[----:B------:R-:W3:Y:S04]  /*1a5a0*/  LDL.LU.64 R10, [R1+0x138] ;  /* 0x00013800010a7983 */ /* 0x000ee80000300a00 */
[----:B------:R-:W4:Y:S04]  /*1a5b0*/  LDL.LU R22, [R1+0x404] ;  /* 0x0004040001167983 */ /* 0x000f280000300800 */
[----:B------:R-:W2:Y:S04]  /*1a5c0*/  LDL.LU R23, [R1+0x40c] ;  /* 0x00040c0001177983 */ /* 0x000ea80000300800 */
[----:B------:R-:W2:Y:S04]  /*1a5d0*/  LDL.LU R24, [R1+0x418] ;  /* 0x0004180001187983 */ /* 0x000ea80000300800 */
[----:B------:R-:W2:Y:S04]  /*1a5e0*/  LDL.LU R25, [R1+0x410] ;  /* 0x0004100001197983 */ /* 0x000ea80000300800 */
[----:B------:R-:W-:Y:S01]  /*1a5f0*/  STL.64 [R1+0x1280], R26 ;  /* 0x0012801a01007387 */ /* 0x000fe20000100a00 */
[C---:B------:R-:W-:Y:S03]  /*1a600*/  HMMA.16816.F32 R16, R12.reuse, R20, R16 ;  /* 0x000000140c10723c */ /* 0x040fe60000001810 */
[----:B--2---:R0:W-:Y:S04]  /*1a610*/  STL.64 [R1+0x1278], R24 ;  /* 0x0012781801007387 */ /* 0x0041e80000100a00 */
[----:B0-----:R-:W2:Y:S04]  /*1a620*/  LDL.LU.64 R24, [R1+0x100] ;  /* 0x0001000001187983 */ /* 0x001ea80000300a00 */
[----:B------:R-:W2:Y:S04]  /*1a630*/  LDL.LU.64 R26, [R1+0x108] ;  /* 0x00010800011a7983 */ /* 0x000ea80000300a00 */
[----:B--2---:R-:W-:Y:S04]  /*1a640*/  STL.64 [R1+0x1290], R26 ;  /* 0x0012901a01007387 */ /* 0x004fe80000100a00 */
[----:B------:R0:W-:Y:S04]  /*1a650*/  STL.64 [R1+0x1288], R24 ;  /* 0x0012881801007387 */ /* 0x0001e80000100a00 */
[----:B0-----:R-:W2:Y:S04]  /*1a660*/  LDL.LU.64 R24, [R1+0x110] ;  /* 0x0001100001187983 */ /* 0x001ea80000300a00 */
[----:B------:R-:W2:Y:S04]  /*1a670*/  LDL.LU.64 R26, [R1+0x118] ;  /* 0x00011800011a7983 */ /* 0x000ea80000300a00 */
[----:B------:R-:W-:Y:S04]  /*1a680*/  STL.64 [R1+0x160], R16 ;  /* 0x0001601001007387 */ /* 0x000fe80000100a00 */
[----:B------:R0:W-:Y:S04]  /*1a690*/  STL.64 [R1+0x168], R18 ;  /* 0x0001681201007387 */ /* 0x0001e80000100a00 */
[----:B0-----:R-:W2:Y:S04]  /*1a6a0*/  LDL.LU.64 R18, [R1+0x12e0] ;  /* 0x0012e00001127983 */ /* 0x001ea80000300a00 */
[----:B------:R-:W3:Y:S01]  /*1a6b0*/  LDL.LU.64 R16, [R1+0x12d8] ;  /* 0x0012d80001107983 */ /* 0x000ee20000300a00 */
[----:B--2---:R-:W-:-:S15]  /*1a6c0*/  HMMA.16816.F32 R4, R12, R18, R4 ;  /* 0x000000120c04723c */ /* 0x004fde0000001804 */
[----:B------:R-:W-:-:S04]  /*1a6d0*/  NOP ;  /* 0x0000000000007918 */ /* 0x000fc80000000000 */
[----:B------:R-:W-:Y:S04]  /*1a6e0*/  STL.64 [R1+0x150], R4 ;  /* 0x0001500401007387 */ /* 0x000fe80000100a00 */
[----:B------:R0:W-:Y:S04]  /*1a6f0*/  STL.64 [R1+0x158], R6 ;  /* 0x0001580601007387 */ /* 0x0001e80000100a00 */
[----:B0-----:R-:W2:Y:S04]  /*1a700*/  LDL.LU.64 R6, [R1+0x12d0] ;  /* 0x0012d00001067983 */ /* 0x001ea80000300a00 */
[----:B------:R-:W2:Y:S02]  /*1a710*/  LDL.LU.64 R4, [R1+0x12c8] ;  /* 0x0012c80001047983 */ /* 0x000ea40000300a00 */
[----:B--2---:R-:W-:-:S15]  /*1a720*/  HMMA.16816.F32 R4, R12, R2, R4 ;  /* 0x000000020c04723c */ /* 0x004fde0000001804 */
[----:B------:R-:W-:-:S04]  /*1a730*/  NOP ;  /* 0x0000000000007918 */ /* 0x000fc80000000000 */
[----:B------:R-:W-:Y:S04]  /*1a740*/  STL.64 [R1+0x140], R4 ;  /* 0x0001400401007387 */ /* 0x000fe80000100a00 */
[----:B------:R0:W-:Y:S04]  /*1a750*/  STL.64 [R1+0x148], R6 ;  /* 0x0001480601007387 */ /* 0x0001e80000100a00 */
[----:B0-----:R-:W2:Y:S04]  /*1a760*/  LDL.LU.64 R6, [R1+0x12c0] ;  /* 0x0012c00001067983 */ /* 0x001ea80000300a00 */
[----:B------:R-:W3:Y:S02]  /*1a770*/  LDL.LU.64 R4, [R1+0x12b8] ;  /* 0x0012b80001047983 */ /* 0x000ee40000300a00 */
[----:B---3--:R-:W-:-:S15]  /*1a780*/  HMMA.16816.F32 R8, R12, R4, R8 ;  /* 0x000000040c08723c */ /* 0x008fde0000001808 */
        /* <DEDUP_REMOVED lines=10> */
[----:B------:R-:W3:Y:S04]  /*1a830*/  LDL.LU.64 R8, [R1+0x1298] ;  /* 0x0012980001087983 */ /* 0x000ee80000300a00 */
[----:B------:R-:W-:Y:S04]  /*1a840*/  STL.64 [R1+0x1250], R6 ;  /* 0x0012500601007387 */ /* 0x000fe80000100a00 */
[----:B------:R0:W-:Y:S04]  /*1a850*/  STL.64 [R1+0x1248], R4 ;  /* 0x0012480401007387 */ /* 0x0001e80000100a00 */
[----:B0-----:R-:W2:Y:S04]  /*1a860*/  LDL.LU.64 R4, [R1+0xc0] ;  /* 0x0000c00001047983 */ /* 0x001ea80000300a00 */
[----:B------:R-:W2:Y:S01]  /*1a870*/  LDL.LU.64 R6, [R1+0xc8] ;  /* 0x0000c80001067983 */ /* 0x000ea20000300a00 */
[----:B---3--:R-:W-:-:S15]  /*1a880*/  HMMA.16816.F32 R24, R12, R8, R24 ;  /* 0x000000080c18723c */ /* 0x008fde0000001818 */
[----:B------:R-:W-:-:S04]  /*1a890*/  NOP ;  /* 0x0000000000007918 */ /* 0x000fc80000000000 */
[----:B------:R-:W-:Y:S04]  /*1a8a0*/  STL.64 [R1+0x110], R24 ;  /* 0x0001101801007387 */ /* 0x000fe80000100a00 */
[----:B------:R0:W-:Y:S04]  /*1a8b0*/  STL.64 [R1+0x118], R26 ;  /* 0x0001181a01007387 */ /* 0x0001e80000100a00 */
[----:B0-----:R-:W3:Y:S04]  /*1a8c0*/  LDL.LU.64 R26, [R1+0x1290] ;  /* 0x00129000011a7983 */ /* 0x001ee80000300a00 */
[----:B------:R-:W3:Y:S01]  /*1a8d0*/  LDL.LU.64 R24, [R1+0x1288] ;  /* 0x0012880001187983 */ /* 0x000ee20000300a00 */
[C---:B--2---:R-:W-:Y:S08]  /*1a8e0*/  HMMA.16816.F32 R4, R12.reuse, R16, R4 ;  /* 0x000000100c04723c */ /* 0x044ff00000001804 */
[----:B---3--:R-:W-:-:S15]  /*1a8f0*/  HMMA.16816.F32 R24, R12, R10, R24 ;  /* 0x0000000a0c18723c */ /* 0x008fde0000001818 */
[----:B------:R-:W-:-:S04]  /*1a900*/  NOP ;  /* 0x0000000000007918 */ /* 0x000fc80000000000 */
[----:B------:R-:W-:Y:S04]  /*1a910*/  STL.64 [R1+0x100], R24 ;  /* 0x0001001801007387 */ /* 0x000fe80000100a00 */
[----:B------:R0:W-:Y:S04]  /*1a920*/  STL.64 [R1+0x108], R26 ;  /* 0x0001081a01007387 */ /* 0x0001e80000100a00 */
[----:B0-----:R-:W2:Y:S04]  /*1a930*/  LDL.LU.64 R26, [R1+0x1280] ;  /* 0x00128000011a7983 */ /* 0x001ea80000300a00 */
[----:B------:R-:W3:Y:S04]  /*1a940*/  LDL.LU.64 R24, [R1+0x1278] ;  /* 0x0012780001187983 */ /* 0x000ee80000300a00 */
[----:B------:R0:W-:Y:S04]  /*1a950*/  STL.64 [R1+0x1230], R10 ;  /* 0x0012300a01007387 */ /* 0x0001e80000100a00 */
[----:B0-----:R-:W4:Y:S04]  /*1a960*/  LDL.LU R11, [R1+0x408] ;  /* 0x00040800010b7983 */ /* 0x001f280000300800 */
[----:B------:R-:W-:Y:S04]  /*1a970*/  STL.64 [R1+0x1228], R8 ;  /* 0x0012280801007387 */ /* 0x000fe80000100a00 */
[----:B------:R-:W-:Y:S04]  /*1a980*/  STL.64 [R1+0x1270], R18 ;  /* 0x0012701201007387 */ /* 0x000fe80000100a00 */
[----:B------:R0:W-:Y:S04]  /*1a990*/  STL.64 [R1+0x1268], R16 ;  /* 0x0012681001007387 */ /* 0x0001e80000100a00 */
[----:B------:R1:W-:Y:S04]  /*1a9a0*/  STL.64 [R1+0xc0], R4 ;  /* 0x0000c00401007387 */ /* 0x0003e80000100a00 */
[----:B------:R1:W-:Y:S04]  /*1a9b0*/  STL.64 [R1+0xc8], R6 ;  /* 0x0000c80601007387 */ /* 0x0003e80000100a00 */
[----:B0-----:R-:W2:Y:S04]  /*1a9c0*/  LDL.LU.64 R16, [R1+0xb0] ;  /* 0x0000b00001107983 */ /* 0x001ea80000300a00 */
[----:B------:R-:W2:Y:S04]  /*1a9d0*/  LDL.LU.64 R18, [R1+0xb8] ;  /* 0x0000b80001127983 */ /* 0x000ea80000300a00 */
[----:B-1----:R-:W2:Y:S04]  /*1a9e0*/  LDL.LU.64 R4, [R1+0x70] ;  /* 0x0000700001047983 */ /* 0x002ea80000300a00 */
[----:B------:R-:W2:Y:S01]  /*1a9f0*/  LDL.LU.64 R6, [R1+0x78] ;  /* 0x0000780001067983 */ /* 0x000ea20000300a00 */
[----:B----4-:R-:W-:-:S03]  /*1aa00*/  IMAD R22, R22, 0x100, R11 ;  /* 0x0000010016167824 */ /* 0x010fc600078e020b */
[----:B--2---:R-:W-:Y:S04]  /*1aa10*/  STL.64 [R1+0x1260], R6 ;  /* 0x0012600601007387 */ /* 0x004fe80000100a00 */
[----:B------:R0:W-:Y:S04]  /*1aa20*/  STL.64 [R1+0x1258], R4 ;  /* 0x0012580401007387 */ /* 0x0001e80000100a00 */
[----:B0-----:R-:W2:Y:S04]  /*1aa30*/  LDL.LU.64 R4, [R1+0x90] ;  /* 0x0000900001047983 */ /* 0x001ea80000300a00 */
[----:B------:R-:W2:Y:S04]  /*1aa40*/  LDL.LU.64 R6, [R1+0x98] ;  /* 0x0000980001067983 */ /* 0x000ea80000300a00 */
[----:B------:R-:W4:Y:S04]  /*1aa50*/  LDL.LU.64 R8, [R1+0x2b0] ;  /* 0x0002b00001087983 */ /* 0x000f280000300a00 */
[----:B------:R-:W2:Y:S01]  /*1aa60*/  LDL.LU.64 R10, [R1+0x2b8] ;  /* 0x0002b800010a7983 */ /* 0x000ea20000300a00 */
[----:B---3--:R-:W-:-:S02]  /*1aa70*/  IMAD R23, R23, 0x100, R25 ;  /* 0x0000010017177824 */ /* 0x008fc400078e0219 */
[----:B------:R-:W-:Y:S02]  /*1aa80*/  IMAD R24, R26, 0x100, R24 ;  /* 0x000001001a187824 */ /* 0x000fe400078e0218 */
[----:B------:R-:W-:Y:S01]  /*1aa90*/  IMAD R25, R0, 0x100, R27 ;  /* 0x0000010000197824 */ /* 0x000fe200078e021b */
[----:B------:R-:W-:Y:S02]  /*1aaa0*/  F2FP.F16.E4M3.UNPACK_B R12, R22 ;  /* 0x00000016ff0c723e */ /* 0x000fe400020006ff */
[----:B------:R-:W-:Y:S02]  /*1aab0*/  F2FP.F16.E4M3.UNPACK_B R13, R23 ;  /* 0x00000017ff0d723e */ /* 0x000fe400020006ff */
[----:B------:R-:W-:Y:S02]  /*1aac0*/  F2FP.F16.E4M3.UNPACK_B R14, R24 ;  /* 0x00000018ff0e723e */ /* 0x000fe400020006ff */
[----:B------:R-:W-:Y:S01]  /*1aad0*/  F2FP.F16.E4M3.UNPACK_B R15, R25 ;  /* 0x00000019ff0f723e */ /* 0x000fe200020006ff */
[----:B--2---:R-:W-:Y:S04]  /*1aae0*/  STL.64 [R1+0x1240], R10 ;  /* 0x0012400a01007387 */ /* 0x004fe80000100a00 */
[----:B----4-:R0:W-:Y:S04]  /*1aaf0*/  STL.64 [R1+0x1238], R8 ;  /* 0x0012380801007387 */ /* 0x0101e80000100a00 */
[----:B0-----:R-:W2:Y:S04]  /*1ab00*/  LDL.LU.64 R8, [R1+0x50] ;  /* 0x0000500001087983 */ /* 0x001ea80000300a00 */
[----:B------:R-:W2:Y:S04]  /*1ab10*/  LDL.LU.64 R10, [R1+0x58] ;  /* 0x00005800010a7983 */ /* 0x000ea80000300a00 */
[----:B------:R-:W3:Y:S04]  /*1ab20*/  LDL.LU R22, [R1+0x43c] ;  /* 0x00043c0001167983 */ /* 0x000ee80000300800 */
[----:B------:R-:W3:Y:S04]  /*1ab30*/  LDL.LU R23, [R1+0x440] ;  /* 0x0004400001177983 */ /* 0x000ee80000300800 */
[----:B------:R-:W4:Y:S04]  /*1ab40*/  LDL.LU.64 R24, [R1+0x280] ;  /* 0x0002800001187983 */ /* 0x000f280000300a00 */
[----:B------:R-:W2:Y:S01]  /*1ab50*/  LDL.LU.64 R26, [R1+0x288] ;  /* 0x00028800011a7983 */ /* 0x000ea20000300a00 */
[C---:B------:R-:W-:Y:S03]  /*1ab60*/  HMMA.16816.F32 R16, R12.reuse, R20, R16 ;  /* 0x000000140c10723c */ /* 0x040fe60000001810 */
[----:B--2---:R-:W-:Y:S04]  /*1ab70*/  STL.64 [R1+0x1220], R26 ;  /* 0x0012201a01007387 */ /* 0x004fe80000100a00 */
[----:B----4-:R0:W-:Y:S04]  /*1ab80*/  STL.64 [R1+0x1218], R24 ;  /* 0x0012181801007387 */ /* 0x0101e80000100a00 */
[----:B0-----:R-:W2:Y:S04]  /*1ab90*/  LDL.LU.64 R24, [R1+0x2a0] ;  /* 0x0002a00001187983 */ /* 0x001ea80000300a00 */
[----:B------:R-:W2:Y:S04]  /*1aba0*/  LDL.LU.64 R26, [R1+0x2a8] ;  /* 0x0002a800011a7983 */ /* 0x000ea80000300a00 */
[----:B------:R-:W-:Y:S04]  /*1abb0*/  STL.64 [R1+0xb0], R16 ;  /* 0x0000b01001007387 */ /* 0x000fe80000100a00 */
[----:B------:R0:W-:Y:S04]  /*1abc0*/  STL.64 [R1+0xb8], R18 ;  /* 0x0000b81201007387 */ /* 0x0001e80000100a00 */
[----:B0-----:R-:W4:Y:S04]  /*1abd0*/  LDL.LU.64 R18, [R1+0x1270] ;  /* 0x0012700001127983 */ /* 0x001f280000300a00 */
[----:B------:R-:W2:Y:S04]  /*1abe0*/  LDL.LU.64 R16, [R1+0x1268] ;  /* 0x0012680001107983 */ /* 0x000ea80000300a00 */
[----:B------:R-:W2:Y:S04]  /*1abf0*/  LDL.LU R20, [R1+0x438] ;  /* 0x0004380001147983 */ /* 0x000ea80000300800 */
[----:B------:R-:W2:Y:S01]  /*1ac00*/  LDL.LU R21, [R1+0x434] ;  /* 0x0004340001157983 */ /* 0x000ea20000300800 */
[----:B----4-:R-:W-:-:S15]  /*1ac10*/  HMMA.16816.F32 R4, R12, R18, R4 ;  /* 0x000000120c04723c */ /* 0x010fde0000001804 */
[----:B------:R-:W-:-:S04]  /*1ac20*/  NOP ;  /* 0x0000000000007918 */ /* 0x000fc80000000000 */
[----:B------:R-:W-:Y:S04]  /*1ac30*/  STL.64 [R1+0x90], R4 ;  /* 0x0000900401007387 */ /* 0x000fe80000100a00 */
[----:B------:R0:W-:Y:S01]  /*1ac40*/  STL [R1+0x98], R6 ;  /* 0x0000980601007387 */ /* 0x0001e20000100800 */
[----:B------:R-:W-:-:S03]  /*1ac50*/  IMAD.MOV.U32 R0, RZ, RZ, R7 ;  /* 0x000000ffff007224 */ /* 0x000fc600078e0007 */
[----:B0-----:R-:W4:Y:S04]  /*1ac60*/  LDL.LU.64 R6, [R1+0x1260] ;  /* 0x0012600001067983 */ /* 0x001f280000300a00 */
[----:B------:R-:W4:Y:S04]  /*1ac70*/  LDL.LU.64 R4, [R1+0x1258] ;  /* 0x0012580001047983 */ /* 0x000f280000300a00 */
[----:B------:R-:W2:Y:S04]  /*1ac80*/  LDL.LU R18, [R1+0x430] ;  /* 0x0004300001127983 */ /* 0x000ea80000300800 */
[----:B------:R-:W2:Y:S04]  /*1ac90*/  LDL.LU R19, [R1+0x42c] ;  /* 0x00042c0001137983 */ /* 0x000ea80000300800 */
[----:B------:R0:W-:Y:S04]  /*1aca0*/  STL [R1+0x1108], R0 ;  /* 0x0011080001007387 */ /* 0x0001e80000100800 */
[----:B0-----:R-:W2:Y:S01]  /*1acb0*/  LDL.LU R0, [R1+0x424] ;  /* 0x0004240001007983 */ /* 0x001ea20000300800 */
[----:B----4-:R-:W-:-:S15]  /*1acc0*/  HMMA.16816.F32 R4, R12, R2, R4 ;  /* 0x000000020c04723c */ /* 0x010fde0000001804 */
[----:B------:R-:W-:-:S04]  /*1acd0*/  NOP ;  /* 0x0000000000007918 */ /* 0x000fc80000000000 */
[----:B------:R-:W-:Y:S04]  /*1ace0*/  STL.64 [R1+0x70], R4 ;  /* 0x0000700401007387 */ /* 0x000fe80000100a00 */
[----:B------:R0:W-:Y:S04]  /*1acf0*/  STL.64 [R1+0x78], R6 ;  /* 0x0000780601007387 */ /* 0x0001e80000100a00 */
[----:B0-----:R-:W4:Y:S04]  /*1ad00*/  LDL.LU.64 R6, [R1+0x1250] ;  /* 0x0012500001067983 */ /* 0x001f280000300a00 */
[----:B------:R-:W2:Y:S04]  /*1ad10*/  LDL.LU.64 R4, [R1+0x1248] ;  /* 0x0012480001047983 */ /* 0x000ea80000300a00 */
[----:B------:R-:W3:Y:S01]  /*1ad20*/  LDL.LU R3, [R1+0x428] ;  /* 0x0004280001037983 */ /* 0x000ee20000300800 */
[----:B--2---:R-:W-:-:S15]  /*1ad30*/  HMMA.16816.F32 R8, R12, R4, R8 ;  /* 0x000000040c08723c */ /* 0x004fde0000001808 */
[----:B------:R-:W-:-:S04]  /*1ad40*/  NOP ;  /* 0x0000000000007918 */ /* 0x000fc80000000000 */
[----:B------:R-:W-:Y:S04]  /*1ad50*/  STL.64 [R1+0x50], R8 ;  /* 0x0000500801007387 */ /* 0x000fe80000100a00 */
[----:B------:R0:W-:Y:S04]  /*1ad60*/  STL.64 [R1+0x58], R10 ;  /* 0x0000580a01007387 */ /* 0x0001e80000100a00 */
[----:B0-----:R-:W4:Y:S04]  /*1ad70*/  LDL.LU.64 R10, [R1+0x1240] ;  /* 0x00124000010a7983 */ /* 0x001f280000300a00 */
[----:B------:R-:W4:Y:S02]  /*1ad80*/  LDL.LU.64 R8, [R1+0x1238] ;  /* 0x0012380001087983 */ /* 0x000f240000300a00 */
[----:B----4-:R-:W-:Y:S02]  /*1ad90*/  HMMA.16816.F32 R4, R12, R6, R8 ;  /* 0x000000060c04723c */ /* 0x010fe40000001808 */
[----:B------:R-:W2:Y:S04]  /*1ada0*/  LDL.LU.64 R10, [R1+0x1230] ;  /* 0x00123000010a7983 */ /* 0x000ea80000300a00 */
[----:B------:R-:W4:-:S13]  /*1adb0*/  LDL.LU.64 R8, [R1+0x1228] ;  /* 0x0012280001087983 */ /* 0x000f1a0000300a00 */
[----:B------:R0:W-:Y:S04]  /*1adc0*/  STL.64 [R1+0x30], R4 ;  /* 0x0000300401007387 */ /* 0x0001e80000100a00 */
[----:B------:R1:W-:Y:S04]  /*1add0*/  STL.64 [R1+0x38], R6 ;  /* 0x0000380601007387 */ /* 0x0003e80000100a00 */
[----:B0-----:R-:W2:Y:S04]  /*1ade0*/  LDL.LU.64 R4, [R1+0x290] ;  /* 0x0002900001047983 */ /* 0x001ea80000300a00 */
[----:B-1----:R-:W2:Y:S01]  /*1adf0*/  LDL.LU.64 R6, [R1+0x298] ;  /* 0x0002980001067983 */ /* 0x002ea20000300a00 */
[----:B----4-:R-:W-:-:S15]  /*1ae00*/  HMMA.16816.F32 R24, R12, R8, R24 ;  /* 0x000000080c18723c */ /* 0x010fde0000001818 */
[----:B------:R-:W-:-:S04]  /*1ae10*/  NOP ;  /* 0x0000000000007918 */ /* 0x000fc80000000000 */
[----:B------:R-:W-:Y:S04]  /*1ae20*/  STL.64 [R1+0x10], R24 ;  /* 0x0000101801007387 */ /* 0x000fe80000100a00 */
[----:B------:R0:W-:Y:S04]  /*1ae30*/  STL.64 [R1+0x18], R26 ;  /* 0x0000181a01007387 */ /* 0x0001e80000100a00 */
[----:B0-----:R-:W4:Y:S04]  /*1ae40*/  LDL.LU.64 R26, [R1+0x1220] ;  /* 0x00122000011a7983 */ /* 0x001f280000300a00 */
[----:B------:R-:W4:Y:S01]  /*1ae50*/  LDL.LU.64 R24, [R1+0x1218] ;  /* 0x0012180001187983 */ /* 0x000f220000300a00 */
[----:B--2---:R-:W-:-:S15]  /*1ae60*/  HMMA.16816.F32 R4, R12, R10, R4 ;  /* 0x0000000a0c04723c */ /* 0x004fde0000001804 */
[----:B------:R-:W-:-:S04]  /*1ae70*/  NOP ;  /* 0x0000000000007918 */ /* 0x000fc80000000000 */
[----:B------:R-:W-:Y:S04]  /*1ae80*/  STL.64 [R1], R4 ;  /* 0x0000000401007387 */ /* 0x000fe80000100a00 */
[----:B------:R-:W-:Y:S01]  /*1ae90*/  STL.64 [R1+0x8], R6 ;  /* 0x0000080601007387 */ /* 0x000fe20000100a00 */
[----:B----4-:R-:W-:-:S15]  /*1aea0*/  HMMA.16816.F32 R24, R12, R16, R24 ;  /* 0x000000100c18723c */ /* 0x010fde0000001818 */
[----:B------:R-:W-:-:S04]  /*1aeb0*/  NOP ;  /* 0x0000000000007918 */ /* 0x000fc80000000000 */
[----:B------:R-:W-:Y:S04]  /*1aec0*/  STL.64 [R1+0x1030], R26 ;  /* 0x0010301a01007387 */ /* 0x000fe80000100a00 */
[----:B------:R0:W-:Y:S04]  /*1aed0*/  STL.64 [R1+0x1028], R24 ;  /* 0x0010281801007387 */ /* 0x0001e80000100a00 */
[----:B0-----:R-:W2:Y:S04]  /*1aee0*/  LDL.LU R24, [R1+0xe0] ;  /* 0x0000e00001187983 */ /* 0x001ea80000300800 */
[----:B------:R-:W2:Y:S01]  /*1aef0*/  LDL.LU R25, [R1+0xe4] ;  /* 0x0000e40001197983 */ /* 0x000ea20000300800 */
[----:B------:R-:W-:-:S02]  /*1af00*/  IMAD.MOV.U32 R26, RZ, RZ, R29 ;  /* 0x000000ffff1a7224 */ /* 0x000fc400078e001d */
[----:B------:R-:W-:Y:S01]  /*1af10*/  IMAD.MOV.U32 R27, RZ, RZ, R28 ;  /* 0x000000ffff1b7224 */ /* 0x000fe200078e001c */
[----:B------:R-:W4:Y:S04]  /*1af20*/  LDL.LU R29, [R1+0x1214] ;  /* 0x00121400011d7983 */ /* 0x000f280000300800 */
[----:B------:R-:W3:Y:S04]  /*1af30*/  LDL.LU R28, [R1+0x1210] ;  /* 0x00121000011c7983 */ /* 0x000ee80000300800 */
[----:B------:R-:W-:Y:S04]  /*1af40*/  STL.64 [R1+0x1190], R26 ;  /* 0x0011901a01007387 */ /* 0x000fe80000100a00 */
[----:B--2---:R0:W-:Y:S04]  /*1af50*/  STL.64 [R1+0x1188], R24 ;  /* 0x0011881801007387 */ /* 0x0041e80000100a00 */
[----:B0-----:R-:W2:Y:S04]  /*1af60*/  LDL.LU R24, [R1+0x1e0] ;  /* 0x0001e00001187983 */ /* 0x001ea80000300800 */
[----:B------:R-:W2:Y:S04]  /*1af70*/  LDL.LU R25, [R1+0x1e4] ;  /* 0x0001e40001197983 */ /* 0x000ea80000300800 */
[----:B------:R-:W2:Y:S04]  /*1af80*/  LDL.LU R26, [R1+0x1e8] ;  /* 0x0001e800011a7983 */ /* 0x000ea80000300800 */
[----:B------:R-:W2:Y:S04]  /*1af90*/  LDL.LU R27, [R1+0x1ec] ;  /* 0x0001ec00011b7983 */ /* 0x000ea80000300800 */
[----:B--2---:R-:W-:Y:S04]  /*1afa0*/  STL.64 [R1+0x11a0], R26 ;  /* 0x0011a01a01007387 */ /* 0x004fe80000100a00 */
[----:B------:R0:W-:Y:S04]  /*1afb0*/  STL.64 [R1+0x1198], R24 ;  /* 0x0011981801007387 */ /* 0x0001e80000100a00 */
[----:B0-----:R-:W2:Y:S04]  /*1afc0*/  LDL.LU R24, [R1+0xf0] ;  /* 0x0000f00001187983 */ /* 0x001ea80000300800 */
[----:B------:R-:W2:Y:S01]  /*1afd0*/  LDL.LU R25, [R1+0xf4] ;  /* 0x0000f40001197983 */ /* 0x000ea20000300800 */
[----:B---3--:R-:W-:-:S02]  /*1afe0*/  IMAD.MOV.U32 R26, RZ, RZ, R28 ;  /* 0x000000ffff1a7224 */ /* 0x008fc400078e001c */
[----:B----4-:R-:W-:Y:S01]  /*1aff0*/  IMAD.MOV.U32 R27, RZ, RZ, R29 ;  /* 0x000000ffff1b7224 */ /* 0x010fe200078e001d */
[----:B------:R-:W3:Y:S04]  /*1b000*/  LDL.LU R28, [R1+0x120c] ;  /* 0x00120c00011c7983 */ /* 0x000ee80000300800 */
[----:B------:R-:W4:Y:S04]  /*1b010*/  LDL.LU R29, [R1+0x1208] ;  /* 0x00120800011d7983 */ /* 0x000f280000300800 */
[----:B------:R-:W3:Y:S04]  /*1b020*/  LDL.LU R7, [R1+0x234] ;  /* 0x0002340001077983 */ /* 0x000ee80000300800 */
[----:B------:R-:W3:Y:S04]  /*1b030*/  LDL.LU R8, [R1+0x240] ;  /* 0x0002400001087983 */ /* 0x000ee80000300800 */
[----:B------:R-:W-:Y:S04]  /*1b040*/  STL.64 [R1+0x11b0], R26 ;  /* 0x0011b01a01007387 */ /* 0x000fe80000100a00 */
[----:B--2---:R0:W-:Y:S04]  /*1b050*/  STL.64 [R1+0x11a8], R24 ;  /* 0x0011a81801007387 */ /* 0x0041e80000100a00 */
[----:B0-----:R-:W2:Y:S04]  /*1b060*/  LDL.LU R24, [R1+0xa0] ;  /* 0x0000a00001187983 */ /* 0x001ea80000300800 */
[----:B------:R-:W2:Y:S04]  /*1b070*/  LDL.LU R25, [R1+0xa4] ;  /* 0x0000a40001197983 */ /* 0x000ea80000300800 */
[----:B------:R-:W2:Y:S04]  /*1b080*/  LDL.LU R26, [R1+0xa8] ;  /* 0x0000a800011a7983 */ /* 0x000ea80000300800 */
[----:B------:R-:W2:Y:S04]  /*1b090*/  LDL.LU R27, [R1+0xac] ;  /* 0x0000ac00011b7983 */ /* 0x000ea80000300800 */
[----:B------:R-:W3:Y:S04]  /*1b0a0*/  LDL.LU R6, [R1+0x230] ;  /* 0x0002300001067983 */ /* 0x000ee80000300800 */
[----:B--2---:R-:W-:Y:S04]  /*1b0b0*/  STL.64 [R1+0x11c0], R26 ;  /* 0x0011c01a01007387 */ /* 0x004fe80000100a00 */
[----:B------:R0:W-:Y:S04]  /*1b0c0*/  STL.64 [R1+0x11b8], R24 ;  /* 0x0011b81801007387 */ /* 0x0001e80000100a00 */
[----:B0-----:R-:W2:Y:S04]  /*1b0d0*/  LDL.LU R24, [R1+0x80] ;  /* 0x0000800001187983 */ /* 0x001ea80000300800 */
[----:B------:R-:W2:Y:S01]  /*1b0e0*/  LDL.LU R25, [R1+0x84] ;  /* 0x0000840001197983 */ /* 0x000ea20000300800 */
[----:B----4-:R-:W-:-:S02]  /*1b0f0*/  IMAD.MOV.U32 R26, RZ, RZ, R29 ;  /* 0x000000ffff1a7224 */ /* 0x010fc400078e001d */
[----:B---3--:R-:W-:Y:S02]  /*1b100*/  IMAD.MOV.U32 R27, RZ, RZ, R28 ;  /* 0x000000ffff1b7224 */ /* 0x008fe400078e001c */
[----:B------:R-:W-:Y:S01]  /*1b110*/  IMAD R2, R0, 0x100, R3 ;  /* 0x0000010000027824 */ /* 0x000fe200078e0203 */
[----:B------:R-:W3:Y:S01]  /*1b120*/  LDL.LU R29, [R1+0x1204] ;  /* 0x00120400011d7983 */ /* 0x000ee20000300800 */
[----:B------:R-:W-:-:S03]  /*1b130*/  IMAD R3, R19, 0x100, R18 ;  /* 0x0000010013037824 */ /* 0x000fc600078e0212 */
[----:B------:R-:W4:Y:S04]  /*1b140*/  LDL.LU R28, [R1+0x1200] ;  /* 0x00120000011c7983 */ /* 0x000f280000300800 */
[----:B------:R-:W3:Y:S04]  /*1b150*/  LDL.LU R19, [R1+0x204] ;  /* 0x0002040001137983 */ /* 0x000ee80000300800 */
[----:B------:R-:W-:Y:S04]  /*1b160*/  STL.64 [R1+0x11d0], R26 ;  /* 0x0011d01a01007387 */ /* 0x000fe80000100a00 */
[----:B--2---:R0:W-:Y:S04]  /*1b170*/  STL.64 [R1+0x11c8], R24 ;  /* 0x0011c81801007387 */ /* 0x0041e80000100a00 */
[----:B0-----:R-:W2:Y:S04]  /*1b180*/  LDL.LU R24, [R1+0x60] ;  /* 0x0000600001187983 */ /* 0x001ea80000300800 */
[----:B------:R-:W2:Y:S04]  /*1b190*/  LDL.LU R25, [R1+0x64] ;  /* 0x0000640001197983 */ /* 0x000ea80000300800 */
[----:B------:R-:W2:Y:S04]  /*1b1a0*/  LDL.LU R26, [R1+0x68] ;  /* 0x00006800011a7983 */ /* 0x000ea80000300800 */
[----:B------:R-:W2:Y:S01]  /*1b1b0*/  LDL.LU R27, [R1+0x6c] ;  /* 0x00006c00011b7983 */ /* 0x000ea20000300800 */
[----:B------:R-:W-:-:S03]  /*1b1c0*/  IMAD R4, R21, 0x100, R20 ;  /* 0x0000010015047824 */ /* 0x000fc600078e0214 */
[----:B------:R-:W3:Y:S04]  /*1b1d0*/  LDL.LU R20, [R1+0x1f0] ;  /* 0x0001f00001147983 */ /* 0x000ee80000300800 */
[----:B------:R-:W3:Y:S04]  /*1b1e0*/  LDL.LU R21, [R1+0x1f4] ;  /* 0x0001f40001157983 */ /* 0x000ee80000300800 */
[----:B------:R-:W3:Y:S04]  /*1b1f0*/  LDL.LU R18, [R1+0x200] ;  /* 0x0002000001127983 */ /* 0x000ee80000300800 */
[----:B--2---:R-:W-:Y:S04]  /*1b200*/  STL.64 [R1+0x11e0], R26 ;  /* 0x0011e01a01007387 */ /* 0x004fe80000100a00 */
[----:B------:R4:W-:Y:S02]  /*1b210*/  STL.64 [R1+0x11d8], R24 ;  /* 0x0011d81801007387 */ /* 0x0009e40000100a00 */
[----:B----4-:R-:W-:-:S02]  /*1b220*/  IMAD.MOV.U32 R24, RZ, RZ, R28 ;  /* 0x000000ffff187224 */ /* 0x010fc400078e001c */
[----:B---3--:R-:W-:Y:S01]  /*1b230*/  IMAD.MOV.U32 R25, RZ, RZ, R29 ;  /* 0x000000ffff197224 */ /* 0x008fe200078e001d */
[----:B------:R-:W2:Y:S04]  /*1b240*/  LDL.LU R28, [R1+0x11fc] ;  /* 0x0011fc00011c7983 */ /* 0x000ea80000300800 */
[----:B------:R-:W3:Y:S04]  /*1b250*/  LDL.LU R29, [R1+0x11f8] ;  /* 0x0011f800011d7983 */ /* 0x000ee80000300800 */
[----:B------:R-:W4:Y:S04]  /*1b260*/  LDL.LU R26, [R1+0x48] ;  /* 0x00004800011a7983 */ /* 0x000f280000300800 */
[----:B------:R-:W4:Y:S01]  /*1b270*/  LDL.LU R27, [R1+0x4c] ;  /* 0x00004c00011b7983 */ /* 0x000f220000300800 */
[----:B------:R-:W-:Y:S01]  /*1b280*/  IMAD R5, R22, 0x100, R23 ;  /* 0x0000010016057824 */ /* 0x000fe200078e0217 */
[----:B------:R-:W-:-:S02]  /*1b290*/  F2FP.F16.E4M3.UNPACK_B R12, R2 ;  /* 0x00000002ff0c723e */ /* 0x000fc400020006ff */
[----:B------:R-:W-:Y:S02]  /*1b2a0*/  F2FP.F16.E4M3.UNPACK_B R13, R3 ;  /* 0x00000003ff0d723e */ /* 0x000fe400020006ff */
[----:B------:R-:W-:Y:S01]  /*1b2b0*/  F2FP.F16.E4M3.UNPACK_B R14, R4 ;  /* 0x00000004ff0e723e */ /* 0x000fe200020006ff */
[----:B----4-:R-:W-:Y:S04]  /*1b2c0*/  STL.64 [R1+0x11f0], R26 ;  /* 0x0011f01a01007387 */ /* 0x010fe80000100a00 */
[----:B------:R0:W-:Y:S04]  /*1b2d0*/  STL.64 [R1+0x11e8], R24 ;  /* 0x0011e81801007387 */ /* 0x0001e80000100a00 */
[----:B0-----:R-:W4:Y:S04]  /*1b2e0*/  LDL.LU R24, [R1+0x20] ;  /* 0x0000200001187983 */ /* 0x001f280000300800 */
[----:B------:R-:W4:Y:S01]  /*1b2f0*/  LDL.LU R25, [R1+0x24] ;  /* 0x0000240001197983 */ /* 0x000f220000300800 */
[----:B---3--:R-:W-:-:S02]  /*1b300*/  IMAD.MOV.U32 R26, RZ, RZ, R29 ;  /* 0x000000ffff1a7224 */ /* 0x008fc400078e001d */
[----:B--2---:R-:W-:Y:S01]  /*1b310*/  IMAD.MOV.U32 R27, RZ, RZ, R28 ;  /* 0x000000ffff1b7224 */ /* 0x004fe200078e001c */
[----:B------:R-:W-:Y:S02]  /*1b320*/  F2FP.F16.E4M3.UNPACK_B R15, R5 ;  /* 0x00000005ff0f723e */ /* 0x000fe400020006ff */
[----:B------:R-:W-:Y:S02]  /*1b330*/  F2FP.F16.E4M3.UNPACK_B R20, R20.H1 ;  /* 0x00000014ff14723e */ /* 0x000fe400030006ff */
[----:B------:R-:W-:Y:S01]  /*1b340*/  F2FP.F16.E4M3.UNPACK_B R21, R21.H1 ;  /* 0x00000015ff15723e */ /* 0x000fe200030006ff */
[----:B------:R-:W2:Y:S04]  /*1b350*/  LDL.LU R9, [R1+0x244] ;  /* 0x0002440001097983 */ /* 0x000ea80000300800 */
[----:B------:R-:W3:Y:S04]  /*1b360*/  LDL.LU R10, [R1+0x250] ;  /* 0x00025000010a7983 */ /* 0x000ee80000300800 */
[----:B------:R-:W2:Y:S04]  /*1b370*/  LDL.LU R11, [R1+0x254] ;  /* 0x00025400010b7983 */ /* 0x000ea80000300800 */
        /* <DEDUP_REMOVED lines=11> */
[----:B----4-:R-:W-:-:S15]  /*1b430*/  HMMA.16816.F32 R24, R12, R20, R24 ;  /* 0x000000140c18723c */ /* 0x010fde0000001818 */
[----:B------:R-:W-:-:S04]  /*1b440*/  NOP ;  /* 0x0000000000007918 */ /* 0x000fc80000000000 */
[----:B------:R-:W-:Y:S04]  /*1b450*/  STL.64 [R1+0x20], R24 ;  /* 0x0000201801007387 */ /* 0x000fe80000100a00 */
[----:B------:R0:W-:Y:S04]  /*1b460*/  STL.64 [R1+0x28], R26 ;  /* 0x0000281a01007387 */ /* 0x0001e80000100a00 */
[----:B0-----:R-:W4:Y:S04]  /*1b470*/  LDL.LU.64 R26, [R1+0x11f0] ;  /* 0x0011f000011a7983 */ /* 0x001f280000300a00 */
[----:B------:R-:W4:Y:S01]  /*1b480*/  LDL.LU.64 R24, [R1+0x11e8] ;  /* 0x0011e80001187983 */ /* 0x000f220000300a00 */
[----:B------:R-:W-:-:S02]  /*1b490*/  F2FP.F16.E4M3.UNPACK_B R18, R18.H1 ;  /* 0x00000012ff12723e */ /* 0x000fc400030006ff */
[----:B------:R-:W-:-:S07]  /*1b4a0*/  F2FP.F16.E4M3.UNPACK_B R19, R19.H1 ;  /* 0x00000013ff13723e */ /* 0x000fce00030006ff */
[----:B----4-:R-:W-:-:S15]  /*1b4b0*/  HMMA.16816.F32 R24, R12, R18, R24 ;  /* 0x000000120c18723c */ /* 0x010fde0000001818 */
[----:B------:R-:W-:-:S04]  /*1b4c0*/  NOP ;  /* 0x0000000000007918 */ /* 0x000fc80000000000 */
[----:B------:R-:W-:Y:S04]  /*1b4d0*/  STL.64 [R1+0x40], R24 ;  /* 0x0000401801007387 */ /* 0x000fe80000100a00 */
[----:B------:R0:W-:Y:S04]  /*1b4e0*/  STL.64 [R1+0x48], R26 ;  /* 0x0000481a01007387 */ /* 0x0001e80000100a00 */
[----:B0-----:R-:W4:Y:S04]  /*1b4f0*/  LDL.LU.64 R26, [R1+0x11e0] ;  /* 0x0011e000011a7983 */ /* 0x001f280000300a00 */
[----:B------:R-:W4:Y:S01]  /*1b500*/  LDL.LU.64 R24, [R1+0x11d8] ;  /* 0x0011d80001187983 */ /* 0x000f220000300a00 */
[----:B--2---:R-:W-:-:S02]  /*1b510*/  F2FP.F16.E4M3.UNPACK_B R2, R2.H1 ;  /* 0x00000002ff02723e */ /* 0x004fc400030006ff */
[----:B------:R-:W-:-:S07]  /*1b520*/  F2FP.F16.E4M3.UNPACK_B R3, R3.H1 ;  /* 0x00000003ff03723e */ /* 0x000fce00030006ff */
[----:B----4-:R-:W-:-:S15]  /*1b530*/  HMMA.16816.F32 R24, R12, R2, R24 ;  /* 0x000000020c18723c */ /* 0x010fde0000001818 */
[----:B------:R-:W-:-:S04]  /*1b540*/  NOP ;  /* 0x0000000000007918 */ /* 0x000fc80000000000 */
[----:B------:R-:W-:Y:S04]  /*1b550*/  STL.64 [R1+0x60], R24 ;  /* 0x0000601801007387 */ /* 0x000fe80000100a00 */
[----:B------:R0:W-:Y:S04]  /*1b560*/  STL.64 [R1+0x68], R26 ;  /* 0x0000681a01007387 */ /* 0x0001e80000100a00 */
[----:B0-----:R-:W2:Y:S04]  /*1b570*/  LDL.LU.64 R26, [R1+0x11d0] ;  /* 0x0011d000011a7983 */ /* 0x001ea80000300a00 */
[----:B------:R-:W2:Y:S01]  /*1b580*/  LDL.LU.64 R24, [R1+0x11c8] ;  /* 0x0011c80001187983 */ /* 0x000ea20000300a00 */
[----:B------:R-:W-:-:S02]  /*1b590*/  F2FP.F16.E4M3.UNPACK_B R4, R4.H1 ;  /* 0x00000004ff04723e */ /* 0x000fc400030006ff */
[----:B------:R-:W-:-:S07]  /*1b5a0*/  F2FP.F16.E4M3.UNPACK_B R5, R5.H1 ;  /* 0x00000005ff05723e */ /* 0x000fce00030006ff */
[----:B--2---:R-:W-:-:S15]  /*1b5b0*/  HMMA.16816.F32 R24, R12, R4, R24 ;  /* 0x000000040c18723c */ /* 0x004fde0000001818 */
        /* <DEDUP_REMOVED lines=14> */
[----:B------:R-:W-:Y:S01]  /*1b6a0*/  F2FP.F16.E4M3.UNPACK_B R9, R9.H1 ;  /* 0x00000009ff09723e */ /* 0x000fe200030006ff */
[----:B------:R0:W-:Y:S04]  /*1b6b0*/  STL.64 [R1+0x1160], R6 ;  /* 0x0011600601007387 */ /* 0x0001e80000100a00 */
[----:B0-----:R-:W4:Y:S04]  /*1b6c0*/  LDL.LU R6, [R1+0x450] ;  /* 0x0004500001067983 */ /* 0x001f280000300800 */
[----:B------:R-:W3:Y:S04]  /*1b6d0*/  LDL.LU R7, [R1+0x458] ;  /* 0x0004580001077983 */ /* 0x000ee80000300800 */
[----:B------:R0:W-:Y:S04]  /*1b6e0*/  STL.64 [R1+0x1158], R4 ;  /* 0x0011580401007387 */ /* 0x0001e80000100a00 */
[----:B0-----:R-:W3:Y:S01]  /*1b6f0*/  LDL.LU R5, [R1+0x448] ;  /* 0x0004480001057983 */ /* 0x001ee20000300800 */
[----:B--2---:R-:W-:-:S15]  /*1b700*/  HMMA.16816.F32 R24, R12, R8, R24 ;  /* 0x000000080c18723c */ /* 0x004fde0000001818 */
[----:B------:R-:W-:-:S04]  /*1b710*/  NOP ;  /* 0x0000000000007918 */ /* 0x000fc80000000000 */
[----:B------:R-:W-:Y:S04]  /*1b720*/  STL.64 [R1+0xf0], R24 ;  /* 0x0000f01801007387 */ /* 0x000fe80000100a00 */
[----:B------:R0:W-:Y:S04]  /*1b730*/  STL.64 [R1+0xf8], R26 ;  /* 0x0000f81a01007387 */ /* 0x0001e80000100a00 */
[----:B0-----:R-:W2:Y:S04]  /*1b740*/  LDL.LU.64 R26, [R1+0x11a0] ;  /* 0x0011a000011a7983 */ /* 0x001ea80000300a00 */
[----:B------:R-:W2:Y:S01]  /*1b750*/  LDL.LU.64 R24, [R1+0x1198] ;  /* 0x0011980001187983 */ /* 0x000ea20000300a00 */
[----:B---3--:R-:W-:-:S02]  /*1b760*/  F2FP.F16.E4M3.UNPACK_B R10, R10.H1 ;  /* 0x0000000aff0a723e */ /* 0x008fc400030006ff */
        /* <DEDUP_REMOVED lines=9> */
[----:B------:R-:W-:Y:S02]  /*1b800*/  IMAD R22, R22, 0x100, R5 ;  /* 0x0000010016167824 */ /* 0x000fe400078e0205 */
[----:B----4-:R-:W-:Y:S02]  /*1b810*/  IMAD R23, R23, 0x100, R6 ;  /* 0x0000010017177824 */ /* 0x010fe400078e0206 */
[----:B------:R-:W-:Y:S01]  /*1b820*/  IMAD R28, R28, 0x100, R7 ;  /* 0x000001001c1c7824 */ /* 0x000fe200078e0207 */
[----:B------:R-:W-:Y:S04]  /*1b830*/  STL.64 [R1+0x1140], R10 ;  /* 0x0011400a01007387 */ /* 0x000fe80000100a00 */
[----:B------:R-:W-:Y:S04]  /*1b840*/  STL.64 [R1+0x1138], R8 ;  /* 0x0011380801007387 */ /* 0x000fe80000100a00 */
[----:B------:R-:W-:Y:S04]  /*1b850*/  STL [R1+0x1110], R16 ;  /* 0x0011101001007387 */ /* 0x000fe80000100800 */
[----:B------:R-:W-:Y:S01]  /*1b860*/  STL [R1+0x110c], R17 ;  /* 0x00110c1101007387 */ /* 0x000fe20000100800 */
[----:B--2---:R-:W-:-:S15]  /*1b870*/  HMMA.16816.F32 R4, R12, R16, R24 ;  /* 0x000000100c04723c */ /* 0x004fde0000001818 */
[----:B------:R-:W-:-:S04]  /*1b880*/  NOP ;  /* 0x0000000000007918 */ /* 0x000fc80000000000 */
[----:B------:R-:W-:Y:S04]  /*1b890*/  STL.64 [R1+0xe0], R4 ;  /* 0x0000e00401007387 */ /* 0x000fe80000100a00 */
[----:B------:R-:W-:Y:S04]  /*1b8a0*/  STL.64 [R1+0xe8], R6 ;  /* 0x0000e80601007387 */ /* 0x000fe80000100a00 */
[----:B------:R-:W2:Y:S04]  /*1b8b0*/  LDL.LU R24, [R1+0x100] ;  /* 0x0001000001187983 */ /* 0x000ea80000300800 */
[----:B------:R-:W2:Y:S04]  /*1b8c0*/  LDL.LU R25, [R1+0x104] ;  /* 0x0001040001197983 */ /* 0x000ea80000300800 */
[----:B------:R-:W3:Y:S04]  /*1b8d0*/  LDL.LU R26, [R1+0x108] ;  /* 0x00010800011a7983 */ /* 0x000ee80000300800 */
[----:B------:R-:W3:Y:S04]  /*1b8e0*/  LDL.LU R27, [R1+0x10c] ;  /* 0x00010c00011b7983 */ /* 0x000ee80000300800 */
[----:B---3--:R-:W-:Y:S04]  /*1b8f0*/  STL.64 [R1+0x10b0], R26 ;  /* 0x0010b01a01007387 */ /* 0x008fe80000100a00 */
[----:B--2---:R0:W-:Y:S04]  /*1b900*/  STL.64 [R1+0x10a8], R24 ;  /* 0x0010a81801007387 */ /* 0x0041e80000100a00 */
[----:B0-----:R-:W2:Y:S04]  /*1b910*/  LDL.LU R24, [R1+0x120] ;  /* 0x0001200001187983 */ /* 0x001ea80000300800 */
        /* <DEDUP_REMOVED lines=15> */
[----:B------:R-:W4:Y:S04]  /*1ba10*/  LDL.LU R16, [R1+0x470] ;  /* 0x0004700001107983 */ /* 0x000f280000300800 */
[----:B----4-:R0:W-:Y:S04]  /*1ba20*/  STL [R1+0x1114], R16 ;  /* 0x0011141001007387 */ /* 0x0101e80000100800 */
[----:B0-----:R-:W4:Y:S04]  /*1ba30*/  LDL.LU R16, [R1+0x468] ;  /* 0x0004680001107983 */ /* 0x001f280000300800 */
[----:B------:R-:W4:Y:S04]  /*1ba40*/  LDL.LU R17, [R1+0x478] ;  /* 0x0004780001117983 */ /* 0x000f280000300800 */
[----:B------:R-:W-:Y:S01]  /*1ba50*/  STL.64 [R1+0x1180], R18 ;  /* 0x0011801201007387 */ /* 0x000fe20000100a00 */
[----:B------:R-:W-:-:S03]  /*1ba60*/  IMAD R29, R29, 0x100, R0 ;  /* 0x000001001d1d7824 */ /* 0x000fc600078e0200 */
[----:B----4-:R-:W-:Y:S04]  /*1ba70*/  STL.64 [R1+0x1178], R16 ;  /* 0x0011781001007387 */ /* 0x010fe80000100a00 */
[----:B------:R-:W4:Y:S04]  /*1ba80*/  LDL.LU R0, [R1+0x480] ;  /* 0x0004800001007983 */ /* 0x000f280000300800 */
        /* <DEDUP_REMOVED lines=20> */
[----:B--2---:R-:W-:Y:S04]  /*1bbd0*/  STL.64 [R1+0x1170], R6 ;  /* 0x0011700601007387 */ /* 0x004fe80000100a00 */
[----:B------:R0:W-:Y:S04]  /*1bbe0*/  STL.64 [R1+0x1168], R4 ;  /* 0x0011680401007387 */ /* 0x0001e80000100a00 */
        /* <DEDUP_REMOVED lines=8> */
[----:B------:R-:W-:Y:S04]  /*1bc70*/  STL.64 [R1+0x1150], R10 ;  /* 0x0011500a01007387 */ /* 0x000fe80000100a00 */
[----:B------:R0:W-:Y:S04]  /*1bc80*/  STL.64 [R1+0x1148], R8 ;  /* 0x0011480801007387 */ /* 0x0001e80000100a00 */
[----:B0-----:R-:W2:Y:S04]  /*1bc90*/  LDL.LU R8, [R1+0x1a0] ;  /* 0x0001a00001087983 */ /* 0x001ea80000300800 */
[----:B------:R-:W2:Y:S04]  /*1bca0*/  LDL.LU R9, [R1+0x1a4] ;  /* 0x0001a40001097983 */ /* 0x000ea80000300800 */
[----:B------:R-:W2:Y:S04]  /*1bcb0*/  LDL.LU R10, [R1+0x1a8] ;  /* 0x0001a800010a7983 */ /* 0x000ea80000300800 */
[----:B------:R-:W2:Y:S04]  /*1bcc0*/  LDL.LU R11, [R1+0x1ac] ;  /* 0x0001ac00010b7983 */ /* 0x000ea80000300800 */
[----:B---3--:R-:W-:Y:S04]  /*1bcd0*/  STL.64 [R1+0x1100], R26 ;  /* 0x0011001a01007387 */ /* 0x008fe80000100a00 */
[----:B------:R0:W-:Y:S04]  /*1bce0*/  STL.64 [R1+0x10f8], R24 ;  /* 0x0010f81801007387 */ /* 0x0001e80000100a00 */
[----:B0-----:R-:W3:Y:S04]  /*1bcf0*/  LDL.LU R24, [R1+0xd0] ;  /* 0x0000d00001187983 */ /* 0x001ee80000300800 */
[----:B------:R-:W3:Y:S04]  /*1bd00*/  LDL.LU R25, [R1+0xd4] ;  /* 0x0000d40001197983 */ /* 0x000ee80000300800 */
[----:B------:R-:W2:Y:S04]  /*1bd10*/  LDL.LU R26, [R1+0xd8] ;  /* 0x0000d800011a7983 */ /* 0x000ea80000300800 */
[----:B------:R-:W2:Y:S01]  /*1bd20*/  LDL.LU R27, [R1+0xdc] ;  /* 0x0000dc00011b7983 */ /* 0x000ea20000300800 */
[----:B------:R-:W-:-:S02]  /*1bd30*/  F2FP.F16.E4M3.UNPACK_B R12, R22 ;  /* 0x00000016ff0c723e */ /* 0x000fc400020006ff */
[----:B------:R-:W-:Y:S02]  /*1bd40*/  F2FP.F16.E4M3.UNPACK_B R13, R23 ;  /* 0x00000017ff0d723e */ /* 0x000fe400020006ff */
[----:B------:R-:W-:Y:S02]  /*1bd50*/  F2FP.F16.E4M3.UNPACK_B R14, R28 ;  /* 0x0000001cff0e723e */ /* 0x000fe400020006ff */
[----:B------:R-:W-:Y:S01]  /*1bd60*/  F2FP.F16.E4M3.UNPACK_B R15, R29 ;  /* 0x0000001dff0f723e */ /* 0x000fe200020006ff */
[----:B--2---:R-:W-:Y:S04]  /*1bd70*/  STL.64 [R1+0x1120], R26 ;  /* 0x0011201a01007387 */ /* 0x004fe80000100a00 */
[----:B---3--:R0:W-:Y:S04]  /*1bd80*/  STL.64 [R1+0x1118], R24 ;  /* 0x0011181801007387 */ /* 0x0081e80000100a00 */
[----:B0-----:R-:W2:Y:S04]  /*1bd90*/  LDL.LU R24, [R1+0x170] ;  /* 0x0001700001187983 */ /* 0x001ea80000300800 */
[----:B------:R-:W2:Y:S04]  /*1bda0*/  LDL.LU R25, [R1+0x174] ;  /* 0x0001740001197983 */ /* 0x000ea80000300800 */
[----:B------:R-:W3:Y:S04]  /*1bdb0*/  LDL.LU R26, [R1+0x178] ;  /* 0x00017800011a7983 */ /* 0x000ee80000300800 */
[----:B------:R-:W3:Y:S01]  /*1bdc0*/  LDL.LU R27, [R1+0x17c] ;  /* 0x00017c00011b7983 */ /* 0x000ee20000300800 */
[C---:B------:R-:W-:Y:S03]  /*1bdd0*/  HMMA.16816.F32 R16, R12.reuse, R20, R16 ;  /* 0x000000140c10723c */ /* 0x040fe60000001810 */
[----:B---3--:R-:W-:Y:S04]  /*1bde0*/  STL.64 [R1+0x1130], R26 ;  /* 0x0011301a01007387 */ /* 0x008fe80000100a00 */
[----:B--2---:R0:W-:Y:S04]  /*1bdf0*/  STL.64 [R1+0x1128], R24 ;  /* 0x0011281801007387 */ /* 0x0041e80000100a00 */
[----:B0-----:R-:W2:Y:S04]  /*1be00*/  LDL.LU R24, [R1+0x180] ;  /* 0x0001800001187983 */ /* 0x001ea80000300800 */
[----:B------:R-:W2:Y:S04]  /*1be10*/  LDL.LU R25, [R1+0x184] ;  /* 0x0001840001197983 */ /* 0x000ea80000300800 */
[----:B------:R-:W2:Y:S04]  /*1be20*/  LDL.LU R26, [R1+0x188] ;  /* 0x00018800011a7983 */ /* 0x000ea80000300800 */
[----:B------:R-:W2:Y:S04]  /*1be30*/  LDL.LU R27, [R1+0x18c] ;  /* 0x00018c00011b7983 */ /* 0x000ea80000300800 */
[----:B------:R-:W3:Y:S04]  /*1be40*/  LDL.LU R22, [R1+0x464] ;  /* 0x0004640001167983 */ /* 0x000ee80000300800 */
[----:B------:R-:W2:Y:S04]  /*1be50*/  LDL.LU R23, [R1+0x46c] ;  /* 0x00046c0001177983 */ /* 0x000ea80000300800 */
[----:B------:R-:W2:Y:S04]  /*1be60*/  LDL.LU R28, [R1+0x474] ;  /* 0x00047400011c7983 */ /* 0x000ea80000300800 */
[----:B------:R-:W4:Y:S04]  /*1be70*/  LDL.LU R29, [R1+0x47c] ;  /* 0x00047c00011d7983 */ /* 0x000f280000300800 */
        /* <DEDUP_REMOVED lines=33> */
[----:B------:R-:W2:Y:S01]  /*1c090*/  LDL.LU.64 R24, [R1+0x1128] ;  /* 0x0011280001187983 */ /* 0x000ea20000300a00 */
[----:B---3--:R-:W-:Y:S01]  /*1c0a0*/  IMAD R22, R22, 0x100, R16 ;  /* 0x0000010016167824 */ /* 0x008fe200078e0210 */
[----:B--2---:R-:W-:-:S15]  /*1c0b0*/  HMMA.16816.F32 R24, R12, R10, R24 ;  /* 0x0000000a0c18723c */ /* 0x004fde0000001818 */
[----:B------:R-:W-:-:S04]  /*1c0c0*/  NOP ;  /* 0x0000000000007918 */ /* 0x000fc80000000000 */
[----:B------:R-:W-:Y:S04]  /*1c0d0*/  STL.64 [R1+0x170], R24 ;  /* 0x0001701801007387 */ /* 0x000fe80000100a00 */
[----:B------:R0:W-:Y:S04]  /*1c0e0*/  STL.64 [R1+0x178], R26 ;  /* 0x0001781a01007387 */ /* 0x0001e80000100a00 */
[----:B0-----:R-:W2:Y:S04]  /*1c0f0*/  LDL.LU.64 R26, [R1+0x1120] ;  /* 0x00112000011a7983 */ /* 0x001ea80000300a00 */
[----:B------:R-:W2:Y:S04]  /*1c100*/  LDL.LU.64 R24, [R1+0x1118] ;  /* 0x0011180001187983 */ /* 0x000ea80000300a00 */
[----:B------:R-:W3:Y:S01]  /*1c110*/  LDL.LU R16, [R1+0x1114] ;  /* 0x0011140001107983 */ /* 0x000ee20000300800 */
[----:B------:R-:W-:-:S02]  /*1c120*/  IMAD R28, R28, 0x100, R17 ;  /* 0x000001001c1c7824 */ /* 0x000fc400078e0211 */
[----:B---3--:R-:W-:Y:S02]  /*1c130*/  IMAD R23, R23, 0x100, R16 ;  /* 0x0000010017177824 */ /* 0x008fe400078e0210 */
[----:B------:R-:W2:Y:S04]  /*1c140*/  LDL.LU R16, [R1+0x1110] ;  /* 0x0011100001107983 */ /* 0x000ea80000300800 */
[----:B------:R-:W2:Y:S01]  /*1c150*/  LDL.LU R17, [R1+0x110c] ;  /* 0x00110c0001117983 */ /* 0x000ea20000300800 */
[----:B----4-:R-:W-:-:S03]  /*1c160*/  IMAD R29, R29, 0x100, R0 ;  /* 0x000001001d1d7824 */ /* 0x010fc600078e0200 */
[----:B------:R-:W3:Y:S01]  /*1c170*/  LDL.LU R0, [R1+0x1108] ;  /* 0x0011080001007983 */ /* 0x000ee20000300800 */
[----:B--2---:R-:W-:Y:S03]  /*1c180*/  HMMA.16816.F32 R12, R12, R16, R24 ;  /* 0x000000100c0c723c */ /* 0x004fe60000001818 */
[----:B------:R-:W2:Y:S04]  /*1c190*/  LDL.LU.64 R26, [R1+0x1100] ;  /* 0x00110000011a7983 */ /* 0x000ea80000300a00 */
[----:B------:R-:W2:Y:S04]  /*1c1a0*/  LDL.LU.64 R24, [R1+0x10f8] ;  /* 0x0010f80001187983 */ /* 0x000ea80000300a00 */
[----:B------:R-:W-:Y:S04]  /*1c1b0*/  STL [R1+0x109c], R16 ;  /* 0x00109c1001007387 */ /* 0x000fe80000100800 */
[----:B------:R-:W-:Y:S04]  /*1c1c0*/  STL [R1+0x1098], R17 ;  /* 0x0010981101007387 */ /* 0x000fe80000100800 */
[----:B------:R0:W-:Y:S04]  /*1c1d0*/  STL.64 [R1+0xd0], R12 ;  /* 0x0000d00c01007387 */ /* 0x0001e80000100a00 */
[----:B------:R1:W-:Y:S01]  /*1c1e0*/  STL.64 [R1+0xd8], R14 ;  /* 0x0000d80e01007387 */ /* 0x0003e20000100a00 */
[----:B0-----:R-:W-:-:S02]  /*1c1f0*/  F2FP.F16.E4M3.UNPACK_B R12, R22 ;  /* 0x00000016ff0c723e */ /* 0x001fc400020006ff */
[----:B------:R-:W-:Y:S02]  /*1c200*/  F2FP.F16.E4M3.UNPACK_B R13, R23 ;  /* 0x00000017ff0d723e */ /* 0x000fe400020006ff */
[----:B-1----:R-:W-:Y:S02]  /*1c210*/  F2FP.F16.E4M3.UNPACK_B R14, R28 ;  /* 0x0000001cff0e723e */ /* 0x002fe400020006ff */
[----:B------:R-:W-:-:S07]  /*1c220*/  F2FP.F16.E4M3.UNPACK_B R15, R29 ;  /* 0x0000001dff0f723e */ /* 0x000fce00020006ff */
[----:B--2---:R-:W-:-:S15]  /*1c230*/  HMMA.16816.F32 R24, R12, R20, R24 ;  /* 0x000000140c18723c */ /* 0x004fde0000001818 */
[----:B------:R-:W-:-:S04]  /*1c240*/  NOP ;  /* 0x0000000000007918 */ /* 0x000fc80000000000 */
[----:B------:R-:W-:Y:S04]  /*1c250*/  STL.64 [R1+0x160], R24 ;  /* 0x0001601801007387 */ /* 0x000fe80000100a00 */
[----:B------:R0:W-:Y:S04]  /*1c260*/  STL.64 [R1+0x168], R26 ;  /* 0x0001681a01007387 */ /* 0x0001e80000100a00 */
[----:B0-----:R-:W2:Y:S04]  /*1c270*/  LDL.LU.64 R26, [R1+0x10f0] ;  /* 0x0010f000011a7983 */ /* 0x001ea80000300a00 */
[----:B------:R-:W2:Y:S04]  /*1c280*/  LDL.LU.64 R24, [R1+0x10e8] ;  /* 0x0010e80001187983 */ /* 0x000ea80000300a00 */
[----:B------:R-:W-:Y:S01]  /*1c290*/  STL [R1+0x10a0], R21 ;  /* 0x0010a01501007387 */ /* 0x000fe20000100800 */
        /* <DEDUP_REMOVED lines=23> */
[----:B------:R-:W2:Y:S04]  /*1c410*/  LDL.LU.64 R24, [R1+0x10a8] ;  /* 0x0010a80001187983 */ /* 0x000ea80000300a00 */
[----:B------:R-:W-:Y:S04]  /*1c420*/  STL.64 [R1+0x1060], R6 ;  /* 0x0010600601007387 */ /* 0x000fe80000100a00 */
[----:B------:R0:W-:Y:S04]  /*1c430*/  STL.64 [R1+0x1058], R4 ;  /* 0x0010580401007387 */ /* 0x0001e80000100a00 */
[----:B0-----:R-:W4:Y:S04]  /*1c440*/  LDL.LU R4, [R1+0x110] ;  /* 0x0001100001047983 */ /* 0x001f280000300800 */
[----:B------:R-:W4:Y:S04]  /*1c450*/  LDL.LU R5, [R1+0x114] ;  /* 0x0001140001057983 */ /* 0x000f280000300800 */
[----:B------:R-:W4:Y:S04]  /*1c460*/  LDL.LU R6, [R1+0x118] ;  /* 0x0001180001067983 */ /* 0x000f280000300800 */
[----:B------:R-:W4:Y:S01]  /*1c470*/  LDL.LU R7, [R1+0x11c] ;  /* 0x00011c0001077983 */ /* 0x000f220000300800 */
[C---:B--2---:R-:W-:Y:S08]  /*1c480*/  HMMA.16816.F32 R24, R12.reuse, R10, R24 ;  /* 0x0000000a0c18723c */ /* 0x044ff00000001818 */
[----:B----4-:R-:W-:-:S15]  /*1c490*/  HMMA.16816.F32 R4, R12, R8, R4 ;  /* 0x000000080c04723c */ /* 0x010fde0000001804 */
[----:B------:R-:W-:-:S04]  /*1c4a0*/  NOP ;  /* 0x0000000000007918 */ /* 0x000fc80000000000 */
[----:B------:R0:W-:Y:S04]  /*1c4b0*/  STL.64 [R1+0x110], R4 ;  /* 0x0001100401007387 */ /* 0x0001e80000100a00 */
[----:B------:R1:W-:Y:S04]  /*1c4c0*/  STL.64 [R1+0x118], R6 ;  /* 0x0001180601007387 */ /* 0x0003e80000100a00 */
[----:B0-----:R-:W2:Y:S04]  /*1c4d0*/  LDL.LU R4, [R1+0x70] ;  /* 0x0000700001047983 */ /* 0x001ea80000300800 */
[----:B------:R-:W-:Y:S04]  /*1c4e0*/  STL.64 [R1+0x100], R24 ;  /* 0x0001001801007387 */ /* 0x000fe80000100a00 */
[----:B------:R-:W-:Y:S04]  /*1c4f0*/  STL.64 [R1+0x108], R26 ;  /* 0x0001081a01007387 */ /* 0x000fe80000100a00 */
[----:B------:R-:W2:Y:S04]  /*1c500*/  LDL.LU R5, [R1+0x74] ;  /* 0x0000740001057983 */ /* 0x000ea80000300800 */
[----:B-1----:R-:W4:Y:S04]  /*1c510*/  LDL.LU R6, [R1+0x78] ;  /* 0x0000780001067983 */ /* 0x002f280000300800 */
[----:B------:R-:W4:Y:S04]  /*1c520*/  LDL.LU R7, [R1+0x7c] ;  /* 0x00007c0001077983 */ /* 0x000f280000300800 */
[----:B----4-:R-:W-:Y:S04]  /*1c530*/  STL.64 [R1+0x1070], R6 ;  /* 0x0010700601007387 */ /* 0x010fe80000100a00 */
[----:B--2---:R0:W-:Y:S04]  /*1c540*/  STL.64 [R1+0x1068], R4 ;  /* 0x0010680401007387 */ /* 0x0041e80000100a00 */
[----:B0-----:R-:W2:Y:S04]  /*1c550*/  LDL.LU R4, [R1+0x90] ;  /* 0x0000900001047983 */ /* 0x001ea80000300800 */
[----:B------:R-:W2:Y:S04]  /*1c560*/  LDL.LU R5, [R1+0x94] ;  /* 0x0000940001057983 */ /* 0x000ea80000300800 */
[----:B------:R-:W4:Y:S04]  /*1c570*/  LDL.LU R6, [R1+0x98] ;  /* 0x0000980001067983 */ /* 0x000f280000300800 */
[----:B------:R-:W2:Y:S04]  /*1c580*/  LDL.LU R21, [R1+0x48c] ;  /* 0x00048c0001157983 */ /* 0x000ea80000300800 */
[----:B------:R-:W2:Y:S04]  /*1c590*/  LDL.LU R22, [R1+0x488] ;  /* 0x0004880001167983 */ /* 0x000ea80000300800 */
[----:B------:R-:W2:Y:S01]  /*1c5a0*/  LDL.LU R16, [R1+0x494] ;  /* 0x0004940001107983 */ /* 0x000ea20000300800 */
[----:B---3--:R-:W-:-:S03]  /*1c5b0*/  IMAD.MOV.U32 R7, RZ, RZ, R0 ;  /* 0x000000ffff077224 */ /* 0x008fc600078e0000 */
[----:B------:R-:W3:Y:S04]  /*1c5c0*/  LDL.LU R23, [R1+0x490] ;  /* 0x0004900001177983 */ /* 0x000ee80000300800 */
[----:B------:R-:W3:Y:S04]  /*1c5d0*/  LDL.LU R17, [R1+0x49c] ;  /* 0x00049c0001117983 */ /* 0x000ee80000300800 */
[----:B------:R-:W3:Y:S04]  /*1c5e0*/  LDL.LU R28, [R1+0x498] ;  /* 0x00049800011c7983 */ /* 0x000ee80000300800 */
[----:B------:R-:W3:Y:S04]  /*1c5f0*/  LDL.LU R29, [R1+0x4a4] ;  /* 0x0004a400011d7983 */ /* 0x000ee80000300800 */
[----:B------:R-:W3:Y:S04]  /*1c600*/  LDL.LU R0, [R1+0x4a0] ;  /* 0x0004a00001007983 */ /* 0x000ee80000300800 */
[----:B----4-:R-:W-:Y:S04]  /*1c610*/  STL.64 [R1+0x1080], R6 ;  /* 0x0010800601007387 */ /* 0x010fe80000100a00 */
[----:B--2---:R0:W-:Y:S04]  /*1c620*/  STL.64 [R1+0x1078], R4 ;  /* 0x0010780401007387 */ /* 0x0041e80000100a00 */
[----:B0-----:R-:W2:Y:S04]  /*1c630*/  LDL.LU R4, [R1+0xb0] ;  /* 0x0000b00001047983 */ /* 0x001ea80000300800 */
[----:B------:R-:W2:Y:S04]  /*1c640*/  LDL.LU R5, [R1+0xb4] ;  /* 0x0000b40001057983 */ /* 0x000ea80000300800 */
[----:B------:R-:W4:Y:S04]  /*1c650*/  LDL.LU R6, [R1+0xb8] ;  /* 0x0000b80001067983 */ /* 0x000f280000300800 */
[----:B------:R-:W4:Y:S04]  /*1c660*/  LDL.LU R7, [R1+0xbc] ;  /* 0x0000bc0001077983 */ /* 0x000f280000300800 */
[----:B----4-:R-:W-:Y:S04]  /*1c670*/  STL.64 [R1+0x1090], R6 ;  /* 0x0010900601007387 */ /* 0x010fe80000100a00 */
[----:B--2---:R0:W-:Y:S04]  /*1c680*/  STL.64 [R1+0x1088], R4 ;  /* 0x0010880401007387 */ /* 0x0041e80000100a00 */
[----:B0-----:R-:W2:Y:S04]  /*1c690*/  LDL.LU R4, [R1+0xc0] ;  /* 0x0000c00001047983 */ /* 0x001ea80000300800 */
[----:B------:R-:W2:Y:S04]  /*1c6a0*/  LDL.LU R5, [R1+0xc4] ;  /* 0x0000c40001057983 */ /* 0x000ea80000300800 */
[----:B------:R-:W2:Y:S04]  /*1c6b0*/  LDL.LU R6, [R1+0xc8] ;  /* 0x0000c80001067983 */ /* 0x000ea80000300800 */
[----:B------:R-:W2:Y:S04]  /*1c6c0*/  LDL.LU R7, [R1+0xcc] ;  /* 0x0000cc0001077983 */ /* 0x000ea80000300800 */
[----:B------:R-:W-:Y:S04]  /*1c6d0*/  STL.64 [R1+0x1040], R10 ;  /* 0x0010400a01007387 */ /* 0x000fe80000100a00 */
[----:B------:R0:W-:Y:S04]  /*1c6e0*/  STL.64 [R1+0x1038], R8 ;  /* 0x0010380801007387 */ /* 0x0001e80000100a00 */
[----:B0-----:R-:W4:Y:S04]  /*1c6f0*/  LDL.LU R8, [R1+0x30] ;  /* 0x0000300001087983 */ /* 0x001f280000300800 */
[----:B------:R-:W4:Y:S04]  /*1c700*/  LDL.LU R9, [R1+0x34] ;  /* 0x0000340001097983 */ /* 0x000f280000300800 */
[----:B------:R-:W2:Y:S04]  /*1c710*/  LDL.LU R10, [R1+0x38] ;  /* 0x00003800010a7983 */ /* 0x000ea80000300800 */
[----:B------:R-:W2:Y:S01]  /*1c720*/  LDL.LU R11, [R1+0x3c] ;  /* 0x00003c00010b7983 */ /* 0x000ea20000300800 */
[----:B------:R-:W-:-:S02]  /*1c730*/  IMAD R22, R22, 0x100, R21 ;  /* 0x0000010016167824 */ /* 0x000fc400078e0215 */
[----:B---3--:R-:W-:Y:S02]  /*1c740*/  IMAD R23, R23, 0x100, R16 ;  /* 0x0000010017177824 */ /* 0x008fe400078e0210 */
[----:B------:R-:W-:Y:S01]  /*1c750*/  IMAD R28, R28, 0x100, R17 ;  /* 0x000001001c1c7824 */ /* 0x000fe200078e0211 */
[----:B--2---:R-:W-:Y:S04]  /*1c760*/  STL.64 [R1+0x1050], R10 ;  /* 0x0010500a01007387 */ /* 0x004fe80000100a00 */
[----:B----4-:R0:W-:Y:S04]  /*1c770*/  STL.64 [R1+0x1048], R8 ;  /* 0x0010480801007387 */ /* 0x0101e80000100a00 */
[----:B0-----:R-:W2:Y:S04]  /*1c780*/  LDL.LU R8, [R1+0x50] ;  /* 0x0000500001087983 */ /* 0x001ea80000300800 */
[----:B------:R-:W2:Y:S04]  /*1c790*/  LDL.LU R9, [R1+0x54] ;  /* 0x0000540001097983 */ /* 0x000ea80000300800 */
[----:B------:R-:W2:Y:S04]  /*1c7a0*/  LDL.LU R10, [R1+0x58] ;  /* 0x00005800010a7983 */ /* 0x000ea80000300800 */
[----:B------:R-:W2:Y:S04]  /*1c7b0*/  LDL.LU R11, [R1+0x5c] ;  /* 0x00005c00010b7983 */ /* 0x000ea80000300800 */
[----:B------:R-:W3:Y:S04]  /*1c7c0*/  LDL.LU R24, [R1+0x10] ;  /* 0x0000100001187983 */ /* 0x000ee80000300800 */
[----:B------:R-:W3:Y:S04]  /*1c7d0*/  LDL.LU R25, [R1+0x14] ;  /* 0x0000140001197983 */ /* 0x000ee80000300800 */
[----:B------:R-:W3:Y:S04]  /*1c7e0*/  LDL.LU R26, [R1+0x18] ;  /* 0x00001800011a7983 */ /* 0x000ee80000300800 */
[----:B------:R-:W3:Y:S04]  /*1c7f0*/  LDL.LU R27, [R1+0x1c] ;  /* 0x00001c00011b7983 */ /* 0x000ee80000300800 */
[----:B------:R-:W4:Y:S04]  /*1c800*/  LDL.LU R21, [R1+0x10a0] ;  /* 0x0010a00001157983 */ /* 0x000f280000300800 */
[----:B------:R-:W2:Y:S04]  /*1c810*/  LDL.LU R16, [R1+0x109c] ;  /* 0x00109c0001107983 */ /* 0x000ea80000300800 */
[----:B------:R-:W2:Y:S01]  /*1c820*/  LDL.LU R17, [R1+0x1098] ;  /* 0x0010980001117983 */ /* 0x000ea20000300800 */
[----:B------:R-:W-:Y:S01]  /*1c830*/  IMAD R29, R0, 0x100, R29 ;  /* 0x00000100001d7824 */ /* 0x000fe200078e021d */
[----:B--2---:R-:W-:Y:S02]  /*1c840*/  HMMA.16816.F32 R12, R12, R16, R4 ;  /* 0x000000100c0c723c */ /* 0x004fe40000001804 */
[----:B------:R-:W4:Y:S04]  /*1c850*/  LDL.LU.64 R6, [R1+0x1090] ;  /* 0x0010900001067983 */ /* 0x000f280000300a00 */
[----:B------:R-:W4:-:S13]  /*1c860*/  LDL.LU.64 R4, [R1+0x1088] ;  /* 0x0010880001047983 */ /* 0x000f1a0000300a00 */
[----:B------:R0:W-:Y:S04]  /*1c870*/  STL.64 [R1+0xc0], R12 ;  /* 0x0000c00c01007387 */ /* 0x0001e80000100a00 */
[----:B------:R1:W-:Y:S01]  /*1c880*/  STL.64 [R1+0xc8], R14 ;  /* 0x0000c80e01007387 */ /* 0x0003e20000100a00 */
[----:B0-----:R-:W-:Y:S02]  /*1c890*/  F2FP.F16.E4M3.UNPACK_B R12, R22 ;  /* 0x00000016ff0c723e */ /* 0x001fe400020006ff */
[----:B------:R-:W-:Y:S02]  /*1c8a0*/  F2FP.F16.E4M3.UNPACK_B R13, R23 ;  /* 0x00000017ff0d723e */ /* 0x000fe400020006ff */
[----:B-1----:R-:W-:Y:S02]  /*1c8b0*/  F2FP.F16.E4M3.UNPACK_B R14, R28 ;  /* 0x0000001cff0e723e */ /* 0x002fe400020006ff */
[----:B------:R-:W-:Y:S01]  /*1c8c0*/  F2FP.F16.E4M3.UNPACK_B R15, R29 ;  /* 0x0000001dff0f723e */ /* 0x000fe200020006ff */
        /* <DEDUP_REMOVED lines=9> */
[----:B------:R-:W4:Y:S04]  /*1c960*/  LDL.LU.64 R4, [R1+0x1078] ;  /* 0x0010780001047983 */ /* 0x000f280000300a00 */
        /* <DEDUP_REMOVED lines=16> */
[----:B------:R-:W2:Y:S04]  /*1ca70*/  LDL.LU.64 R4, [R1+0x1058] ;  /* 0x0010580001047983 */ /* 0x000ea80000300a00 */
[----:B------:R-:W-:Y:S01]  /*1ca80*/  STL [R1+0xed4], R0 ;  /* 0x000ed40001007387 */ /* 0x000fe20000100800 */
        /* <DEDUP_REMOVED lines=8> */
[----:B------:R-:W3:-:S13]  /*1cb10*/  LDL.LU.64 R8, [R1+0x1038] ;  /* 0x0010380001087983 */ /* 0x000eda0000300a00 */
[----:B------:R0:W-:Y:S04]  /*1cb20*/  STL [R1+0x30], R4 ;  /* 0x0000300401007387 */ /* 0x0001e80000100800 */
[----:B------:R1:W-:Y:S01]  /*1cb30*/  STL.64 [R1+0x38], R6 ;  /* 0x0000380601007387 */ /* 0x0003e20000100a00 */
[----:B------:R-:W-:-:S03]  /*1cb40*/  IMAD.MOV.U32 R0, RZ, RZ, R5 ;  /* 0x000000ffff007224 */ /* 0x000fc600078e0005 */
[----:B0-----:R-:W2:Y:S04]  /*1cb50*/  LDL.LU R4, [R1] ;  /* 0x0000000001047983 */ /* 0x001ea80000300800 */
[----:B------:R-:W2:Y:S04]  /*1cb60*/  LDL.LU R5, [R1+0x4] ;  /* 0x0000040001057983 */ /* 0x000ea80000300800 */
[----:B-1----:R-:W2:Y:S04]  /*1cb70*/  LDL.LU R6, [R1+0x8] ;  /* 0x0000080001067983 */ /* 0x002ea80000300800 */
[----:B------:R-:W2:Y:S04]  /*1cb80*/  LDL.LU R7, [R1+0xc] ;  /* 0x00000c0001077983 */ /* 0x000ea80000300800 */
[----:B------:R-:W-:Y:S01]  /*1cb90*/  STL [R1+0xf38], R0 ;  /* 0x000f380001007387 */ /* 0x000fe20000100800 */
[----:B---3--:R-:W-:-:S15]  /*1cba0*/  HMMA.16816.F32 R24, R12, R8, R24 ;  /* 0x000000080c18723c */ /* 0x008fde0000001818 */
[----:B------:R-:W-:-:S04]  /*1cbb0*/  NOP ;  /* 0x0000000000007918 */ /* 0x000fc80000000000 */
[----:B------:R-:W-:Y:S04]  /*1cbc0*/  STL.64 [R1+0x10], R24 ;  /* 0x0000101801007387 */ /* 0x000fe80000100a00 */
[----:B------:R0:W-:Y:S04]  /*1cbd0*/  STL.64 [R1+0x18], R26 ;  /* 0x0000181a01007387 */ /* 0x0001e80000100a00 */
[----:B0-----:R-:W3:Y:S04]  /*1cbe0*/  LDL.LU.64 R26, [R1+0x1030] ;  /* 0x00103000011a7983 */ /* 0x001ee80000300a00 */
[----:B------:R-:W3:Y:S01]  /*1cbf0*/  LDL.LU.64 R24, [R1+0x1028] ;  /* 0x0010280001187983 */ /* 0x000ee20000300a00 */
[----:B--2---:R-:W-:-:S15]  /*1cc00*/  HMMA.16816.F32 R4, R12, R10, R4 ;  /* 0x0000000a0c04723c */ /* 0x004fde0000001804 */
[----:B------:R-:W-:-:S04]  /*1cc10*/  NOP ;  /* 0x0000000000007918 */ /* 0x000fc80000000000 */
[----:B------:R-:W-:Y:S04]  /*1cc20*/  STL.64 [R1], R4 ;  /* 0x0000000401007387 */ /* 0x000fe80000100a00 */
[----:B------:R-:W-:Y:S01]  /*1cc30*/  STL.64 [R1+0x8], R6 ;  /* 0x0000080601007387 */ /* 0x000fe20000100a00 */
[----:B---3--:R-:W-:-:S15]  /*1cc40*/  HMMA.16816.F32 R24, R12, R16, R24 ;  /* 0x000000100c18723c */ /* 0x008fde0000001818 */
[----:B------:R-:W-:-:S04]  /*1cc50*/  NOP ;  /* 0x0000000000007918 */ /* 0x000fc80000000000 */
[----:B------:R-:W-:Y:S04]  /*1cc60*/  STL.64 [R1+0xe60], R26 ;  /* 0x000e601a01007387 */ /* 0x000fe80000100a00 */
[----:B------:R0:W-:Y:S04]  /*1cc70*/  STL.64 [R1+0xe58], R24 ;  /* 0x000e581801007387 */ /* 0x0001e80000100a00 */
        /* <DEDUP_REMOVED lines=16> */
[----:B------:R-:W4:Y:S04]  /*1cd80*/  LDL R7, [R1+0x23c] ;  /* 0x00023c0001077983 */ /* 0x000f280000100800 */
[----:B------:R-:W4:Y:S04]  /*1cd90*/  LDL R8, [R1+0x248] ;  /* 0x0002480001087983 */ /* 0x000f280000100800 */
[----:B---3--:R-:W-:Y:S04]  /*1cda0*/  STL.64 [R1+0xfe0], R26 ;  /* 0x000fe01a01007387 */ /* 0x008fe80000100a00 */
[----:B--2---:R0:W-:Y:S04]  /*1cdb0*/  STL.64 [R1+0xfd8], R24 ;  /* 0x000fd81801007387 */ /* 0x0041e80000100a00 */
[----:B0-----:R-:W2:Y:S04]  /*1cdc0*/  LDL.LU R24, [R1+0xa0] ;  /* 0x0000a00001187983 */ /* 0x001ea80000300800 */
[----:B------:R-:W2:Y:S04]  /*1cdd0*/  LDL.LU R25, [R1+0xa4] ;  /* 0x0000a40001197983 */ /* 0x000ea80000300800 */
[----:B------:R-:W3:Y:S04]  /*1cde0*/  LDL.LU R26, [R1+0xa8] ;  /* 0x0000a800011a7983 */ /* 0x000ee80000300800 */
[----:B------:R-:W3:Y:S04]  /*1cdf0*/  LDL.LU R27, [R1+0xac] ;  /* 0x0000ac00011b7983 */ /* 0x000ee80000300800 */
[----:B------:R-:W2:Y:S04]  /*1ce00*/  LDL R6, [R1+0x238] ;  /* 0x0002380001067983 */ /* 0x000ea80000100800 */
[----:B---3--:R-:W-:Y:S04]  /*1ce10*/  STL.64 [R1+0xff0], R26 ;  /* 0x000ff01a01007387 */ /* 0x008fe80000100a00 */
[----:B--2---:R0:W-:Y:S04]  /*1ce20*/  STL.64 [R1+0xfe8], R24 ;  /* 0x000fe81801007387 */ /* 0x0041e80000100a00 */
[----:B0-----:R-:W2:Y:S04]  /*1ce30*/  LDL.LU R24, [R1+0x80] ;  /* 0x0000800001187983 */ /* 0x001ea80000300800 */
[----:B------:R-:W2:Y:S04]  /*1ce40*/  LDL.LU R25, [R1+0x84] ;  /* 0x0000840001197983 */ /* 0x000ea80000300800 */
[----:B------:R-:W3:Y:S04]  /*1ce50*/  LDL.LU R26, [R1+0x88] ;  /* 0x00008800011a7983 */ /* 0x000ee80000300800 */
[----:B------:R-:W3:Y:S01]  /*1ce60*/  LDL.LU R27, [R1+0x8c] ;  /* 0x00008c00011b7983 */ /* 0x000ee20000300800 */
[----:B------:R-:W-:-:S03]  /*1ce70*/  IMAD R2, R19, 0x100, R18 ;  /* 0x0000010013027824 */ /* 0x000fc600078e0212 */
        /* <DEDUP_REMOVED lines=9> */
[----:B------:R-:W4:Y:S04]  /*1cf10*/  LDL R20, [R1+0x1f8] ;  /* 0x0001f80001147983 */ /* 0x000f280000100800 */
[----:B------:R-:W4:Y:S04]  /*1cf20*/  LDL R21, [R1+0x1fc] ;  /* 0x0001fc0001157983 */ /* 0x000f280000100800 */
[----:B---3--:R-:W-:Y:S04]  /*1cf30*/  STL.64 [R1+0x1010], R26 ;  /* 0x0010101a01007387 */ /* 0x008fe80000100a00 */
[----:B--2---:R0:W-:Y:S04]  /*1cf40*/  STL.64 [R1+0x1008], R24 ;  /* 0x0010081801007387 */ /* 0x0041e80000100a00 */
[----:B0-----:R-:W2:Y:S04]  /*1cf50*/  LDL.LU R24, [R1+0x40] ;  /* 0x0000400001187983 */ /* 0x001ea80000300800 */
[----:B------:R-:W2:Y:S04]  /*1cf60*/  LDL.LU R25, [R1+0x44] ;  /* 0x0000440001197983 */ /* 0x000ea80000300800 */
[----:B------:R-:W3:Y:S04]  /*1cf70*/  LDL.LU R26, [R1+0x48] ;  /* 0x00004800011a7983 */ /* 0x000ee80000300800 */
[----:B------:R-:W3:Y:S01]  /*1cf80*/  LDL.LU R27, [R1+0x4c] ;  /* 0x00004c00011b7983 */ /* 0x000ee20000300800 */
[----:B------:R-:W-:-:S02]  /*1cf90*/  IMAD R4, R28, 0x100, R29 ;  /* 0x000001001c047824 */ /* 0x000fc400078e021d */
[----:B------:R-:W-:Y:S01]  /*1cfa0*/  IMAD R5, R22, 0x100, R23 ;  /* 0x0000010016057824 */ /* 0x000fe200078e0217 */
[----:B---3--:R-:W-:Y:S04]  /*1cfb0*/  STL.64 [R1+0x1020], R26 ;  /* 0x0010201a01007387 */ /* 0x008fe80000100a00 */
[----:B--2---:R0:W-:Y:S04]  /*1cfc0*/  STL.64 [R1+0x1018], R24 ;  /* 0x0010181801007387 */ /* 0x0041e80000100a00 */
[----:B0-----:R-:W2:Y:S04]  /*1cfd0*/  LDL.LU R24, [R1+0x20] ;  /* 0x0000200001187983 */ /* 0x001ea80000300800 */
[----:B------:R-:W2:Y:S04]  /*1cfe0*/  LDL.LU R25, [R1+0x24] ;  /* 0x0000240001197983 */ /* 0x000ea80000300800 */
[----:B------:R-:W2:Y:S04]  /*1cff0*/  LDL.LU R26, [R1+0x28] ;  /* 0x00002800011a7983 */ /* 0x000ea80000300800 */
[----:B------:R-:W2:Y:S01]  /*1d000*/  LDL.LU R27, [R1+0x2c] ;  /* 0x00002c00011b7983 */ /* 0x000ea20000300800 */
[----:B------:R-:W-:-:S02]  /*1d010*/  F2FP.F16.E4M3.UNPACK_B R12, R2 ;  /* 0x00000002ff0c723e */ /* 0x000fc400020006ff */
[----:B------:R-:W-:Y:S02]  /*1d020*/  F2FP.F16.E4M3.UNPACK_B R13, R3 ;  /* 0x00000003ff0d723e */ /* 0x000fe400020006ff */
[----:B------:R-:W-:Y:S02]  /*1d030*/  F2FP.F16.E4M3.UNPACK_B R14, R4 ;  /* 0x00000004ff0e723e */ /* 0x000fe400020006ff */
[----:B------:R-:W-:Y:S02]  /*1d040*/  F2FP.F16.E4M3.UNPACK_B R15, R5 ;  /* 0x00000005ff0f723e */ /* 0x000fe400020006ff */
[----:B----4-:R-:W-:Y:S02]  /*1d050*/  F2FP.F16.E4M3.UNPACK_B R20, R20 ;  /* 0x00000014ff14723e */ /* 0x010fe400020006ff */
[----:B------:R-:W-:Y:S01]  /*1d060*/  F2FP.F16.E4M3.UNPACK_B R21, R21 ;  /* 0x00000015ff15723e */ /* 0x000fe200020006ff */
[----:B------:R-:W3:Y:S04]  /*1d070*/  LDL R9, [R1+0x24c] ;  /* 0x00024c0001097983 */ /* 0x000ee80000100800 */
[----:B------:R-:W4:Y:S04]  /*1d080*/  LDL R10, [R1+0x258] ;  /* 0x00025800010a7983 */ /* 0x000f280000100800 */
[----:B------:R-:W3:Y:S04]  /*1d090*/  LDL R11, [R1+0x25c] ;  /* 0x00025c00010b7983 */ /* 0x000ee80000100800 */
[----:B------:R-:W3:Y:S04]  /*1d0a0*/  LDL R16, [R1+0x268] ;  /* 0x0002680001107983 */ /* 0x000ee80000100800 */
[----:B------:R-:W3:Y:S04]  /*1d0b0*/  LDL R17, [R1+0x26c] ;  /* 0x00026c0001117983 */ /* 0x000ee80000100800 */
[----:B------:R-:W3:Y:S04]  /*1d0c0*/  LDL.LU R22, [R1+0x4d8] ;  /* 0x0004d80001167983 */ /* 0x000ee80000300800 */
[----:B------:R-:W3:Y:S04]  /*1d0d0*/  LDL.LU R23, [R1+0x4e0] ;  /* 0x0004e00001177983 */ /* 0x000ee80000300800 */
[----:B------:R-:W3:Y:S04]  /*1d0e0*/  LDL.LU R28, [R1+0x4e8] ;  /* 0x0004e800011c7983 */ /* 0x000ee80000300800 */
[----:B------:R-:W3:Y:S04]  /*1d0f0*/  LDL.LU R0, [R1+0x4f4] ;  /* 0x0004f40001007983 */ /* 0x000ee80000300800 */
[----:B------:R-:W3:Y:S04]  /*1d100*/  LDL.LU R29, [R1+0x4f0] ;  /* 0x0004f000011d7983 */ /* 0x000ee80000300800 */
[----:B------:R-:W3:Y:S04]  /*1d110*/  LDL R2, [R1+0x218] ;  /* 0x0002180001027983 */ /* 0x000ee80000100800 */
[----:B------:R-:W3:Y:S04]  /*1d120*/  LDL R3, [R1+0x21c] ;  /* 0x00021c0001037983 */ /* 0x000ee80000100800 */
[----:B------:R-:W3:Y:S04]  /*1d130*/  LDL R4, [R1+0x228] ;  /* 0x0002280001047983 */ /* 0x000ee80000100800 */
[----:B------:R-:W3:Y:S01]  /*1d140*/  LDL R5, [R1+0x22c] ;  /* 0x00022c0001057983 */ /* 0x000ee20000100800 */
[----:B--2---:R-:W-:-:S15]  /*1d150*/  HMMA.16816.F32 R24, R12, R20, R24 ;  /* 0x000000140c18723c */ /* 0x004fde0000001818 */
[----:B------:R-:W-:-:S04]  /*1d160*/  NOP ;  /* 0x0000000000007918 */ /* 0x000fc80000000000 */
[----:B------:R-:W-:Y:S04]  /*1d170*/  STL.64 [R1+0x20], R24 ;  /* 0x0000201801007387 */ /* 0x000fe80000100a00 */
[----:B------:R0:W-:Y:S04]  /*1d180*/  STL.64 [R1+0x28], R26 ;  /* 0x0000281a01007387 */ /* 0x0001e80000100a00 */
[----:B0-----:R-:W2:Y:S04]  /*1d190*/  LDL.LU.64 R26, [R1+0x1020] ;  /* 0x00102000011a7983 */ /* 0x001ea80000300a00 */
[----:B------:R-:W2:Y:S01]  /*1d1a0*/  LDL.LU.64 R24, [R1+0x1018] ;  /* 0x0010180001187983 */ /* 0x000ea20000300a00 */
[----:B------:R-:W-:-:S02]  /*1d1b0*/  F2FP.F16.E4M3.UNPACK_B R18, R18 ;  /* 0x00000012ff12723e */ /* 0x000fc400020006ff */
[----:B------:R-:W-:-:S07]  /*1d1c0*/  F2FP.F16.E4M3.UNPACK_B R19, R19 ;  /* 0x00000013ff13723e */ /* 0x000fce00020006ff */
[----:B--2---:R-:W-:-:S15]  /*1d1d0*/  HMMA.16816.F32 R24, R12, R18, R24 ;  /* 0x000000120c18723c */ /* 0x004fde0000001818 */
[----:B------:R-:W-:-:S04]  /*1d1e0*/  NOP ;  /* 0x0000000000007918 */ /* 0x000fc80000000000 */
[----:B------:R-:W-:Y:S04]  /*1d1f0*/  STL.64 [R1+0x40], R24 ;  /* 0x0000401801007387 */ /* 0x000fe80000100a00 */
[----:B------:R0:W-:Y:S04]  /*1d200*/  STL.64 [R1+0x48], R26 ;  /* 0x0000481a01007387 */ /* 0x0001e80000100a00 */
[----:B0-----:R-:W2:Y:S04]  /*1d210*/  LDL.LU.64 R26, [R1+0x1010] ;  /* 0x00101000011a7983 */ /* 0x001ea80000300a00 */
[----:B------:R-:W2:Y:S01]  /*1d220*/  LDL.LU.64 R24, [R1+0x1008] ;  /* 0x0010080001187983 */ /* 0x000ea20000300a00 */
[----:B---3--:R-:W-:-:S02]  /*1d230*/  F2FP.F16.E4M3.UNPACK_B R2, R2 ;  /* 0x00000002ff02723e */ /* 0x008fc400020006ff */
[----:B------:R-:W-:-:S07]  /*1d240*/  F2FP.F16.E4M3.UNPACK_B R3, R3 ;  /* 0x00000003ff03723e */ /* 0x000fce00020006ff */
        /* <DEDUP_REMOVED lines=23> */
[----:B------:R-:W-:Y:S01]  /*1d3c0*/  F2FP.F16.E4M3.UNPACK_B R9, R9 ;  /* 0x00000009ff09723e */ /* 0x000fe200020006ff */
[----:B------:R0:W-:Y:S04]  /*1d3d0*/  STL.64 [R1+0xf90], R6 ;  /* 0x000f900601007387 */ /* 0x0001e80000100a00 */
[----:B0-----:R-:W3:Y:S04]  /*1d3e0*/  LDL.LU R6, [R1+0x4e4] ;  /* 0x0004e40001067983 */ /* 0x001ee80000300800 */
        /* <DEDUP_REMOVED lines=9> */
[----:B----4-:R-:W-:-:S02]  /*1d480*/  F2FP.F16.E4M3.UNPACK_B R10, R10 ;  /* 0x0000000aff0a723e */ /* 0x010fc400020006ff */
        /* <DEDUP_REMOVED lines=9> */
[----:B---3--:R-:W-:Y:S02]  /*1d520*/  IMAD R22, R22, 0x100, R5 ;  /* 0x0000010016167824 */ /* 0x008fe400078e0205 */
[----:B------:R-:W-:Y:S02]  /*1d530*/  IMAD R23, R23, 0x100, R6 ;  /* 0x0000010017177824 */ /* 0x000fe400078e0206 */
        /* <DEDUP_REMOVED lines=196> */
[----:B------:R-:W4:Y:S02]  /*1e180*/  LDL.LU R7, [R1+0x11c] ;  /* 0x00011c0001077983 */ /* 0x000f240000300800 */
[----:B----4-:R-:W-:-:S15]  /*1e190*/  HMMA.16816.F32 R4, R12, R8, R4 ;  /* 0x000000080c04723c */ /* 0x010fde0000001804 */
[----:B------:R-:W-:-:S04]  /*1e1a0*/  NOP ;  /* 0x0000000000007918 */ /* 0x000fc80000000000 */
[----:B------:R-:W-:Y:S04]  /*1e1b0*/  STL.64 [R1+0x110], R4 ;  /* 0x0001100401007387 */ /* 0x000fe80000100a00 */
[----:B------:R2:W-:Y:S02]  /*1e1c0*/  STL.64 [R1+0x118], R6 ;  /* 0x0001180601007387 */ /* 0x0005e40000100a00 */
[----:B--2---:R-:W-:Y:S02]  /*1e1d0*/  HMMA.16816.F32 R4, R12, R10, R24 ;  /* 0x0000000a0c04723c */ /* 0x004fe40000001818 */
[----:B------:R-:W-:Y:S04]  /*1e1e0*/  STL.64 [R1+0xe70], R10 ;  /* 0x000e700a01007387 */ /* 0x000fe80000100a00 */
[----:B------:R3:W-:Y:S02]  /*1e1f0*/  STL.64 [R1+0xe68], R8 ;  /* 0x000e680801007387 */ /* 0x0007e40000100a00 */
[----:B---3--:R-:W-:-:S11]  /*1e200*/  IMAD.MOV.U32 R9, RZ, RZ, R0 ;  /* 0x000000ffff097224 */ /* 0x008fd600078e0000 */
[----:B------:R0:W-:Y:S04]  /*1e210*/  STL.64 [R1+0x100], R4 ;  /* 0x0001000401007387 */ /* 0x0001e80000100a00 */
[----:B------:R1:W-:Y:S04]  /*1e220*/  STL.64 [R1+0x108], R6 ;  /* 0x0001080601007387 */ /* 0x0003e80000100a00 */
[----:B------:R-:W2:Y:S04]  /*1e230*/  LDL.LU R8, [R1+0x30] ;  /* 0x0000300001087983 */ /* 0x000ea80000300800 */
[----:B------:R-:W3:Y:S04]  /*1e240*/  LDL.LU R0, [R1+0xed4] ;  /* 0x000ed40001007983 */ /* 0x000ee80000300800 */
[----:B------:R-:W4:Y:S04]  /*1e250*/  LDL.LU R10, [R1+0x38] ;  /* 0x00003800010a7983 */ /* 0x000f280000300800 */
[----:B------:R-:W4:Y:S04]  /*1e260*/  LDL.LU R11, [R1+0x3c] ;  /* 0x00003c00010b7983 */ /* 0x000f280000300800 */
[----:B0-----:R-:W2:Y:S04]  /*1e270*/  LDL.LU R4, [R1+0x70] ;  /* 0x0000700001047983 */ /* 0x001ea80000300800 */
[----:B------:R-:W2:Y:S04]  /*1e280*/  LDL.LU R5, [R1+0x74] ;  /* 0x0000740001057983 */ /* 0x000ea80000300800 */
[----:B-1----:R-:W2:Y:S04]  /*1e290*/  LDL.LU R6, [R1+0x78] ;  /* 0x0000780001067983 */ /* 0x002ea80000300800 */
[----:B------:R-:W4:Y:S04]  /*1e2a0*/  LDL.LU R16, [R1+0xb14] ;  /* 0x000b140001107983 */ /* 0x000f280000300800 */
[----:B------:R-:W4:Y:S04]  /*1e2b0*/  LDL.LU R22, [R1+0xb10] ;  /* 0x000b100001167983 */ /* 0x000f280000300800 */
[----:B------:R-:W4:Y:S04]  /*1e2c0*/  LDL.LU R17, [R1+0xb1c] ;  /* 0x000b1c0001117983 */ /* 0x000f280000300800 */
[----:B------:R-:W4:Y:S01]  /*1e2d0*/  LDL.LU R23, [R1+0xb18] ;  /* 0x000b180001177983 */ /* 0x000f220000300800 */
[----:B---3--:R-:W-:-:S03]  /*1e2e0*/  IMAD.MOV.U32 R7, RZ, RZ, R0 ;  /* 0x000000ffff077224 */ /* 0x008fc600078e0000 */
[----:B------:R-:W3:Y:S04]  /*1e2f0*/  LDL.LU R0, [R1+0xb24] ;  /* 0x000b240001007983 */ /* 0x000ee80000300800 */
[----:B------:R-:W3:Y:S04]  /*1e300*/  LDL.LU R28, [R1+0xb20] ;  /* 0x000b2000011c7983 */ /* 0x000ee80000300800 */
[----:B------:R-:W3:Y:S04]  /*1e310*/  LDL.LU R29, [R1+0xb2c] ;  /* 0x000b2c00011d7983 */ /* 0x000ee80000300800 */
[----:B--2---:R-:W-:Y:S04]  /*1e320*/  STL.64 [R1+0xea0], R6 ;  /* 0x000ea00601007387 */ /* 0x004fe80000100a00 */
[----:B------:R0:W-:Y:S04]  /*1e330*/  STL.64 [R1+0xe98], R4 ;  /* 0x000e980401007387 */ /* 0x0001e80000100a00 */
[----:B0-----:R-:W2:Y:S04]  /*1e340*/  LDL.LU R4, [R1+0x90] ;  /* 0x0000900001047983 */ /* 0x001ea80000300800 */
        /* <DEDUP_REMOVED lines=8> */
[----:B------:R-:W2:Y:S01]  /*1e3d0*/  LDL.LU R7, [R1+0xbc] ;  /* 0x0000bc0001077983 */ /* 0x000ea20000300800 */
[----:B----4-:R-:W-:-:S02]  /*1e3e0*/  IMAD R22, R22, 0x100, R16 ;  /* 0x0000010016167824 */ /* 0x010fc400078e0210 */
[----:B------:R-:W-:Y:S01]  /*1e3f0*/  IMAD R23, R23, 0x100, R17 ;  /* 0x0000010017177824 */ /* 0x000fe200078e0211 */
[----:B--2---:R-:W-:Y:S04]  /*1e400*/  STL.64 [R1+0xec0], R6 ;  /* 0x000ec00601007387 */ /* 0x004fe80000100a00 */
[----:B------:R0:W-:Y:S04]  /*1e410*/  STL.64 [R1+0xeb8], R4 ;  /* 0x000eb80401007387 */ /* 0x0001e80000100a00 */
        /* <DEDUP_REMOVED lines=8> */
[----:B------:R-:W4:Y:S04]  /*1e4a0*/  LDL.LU R10, [R1+0x58] ;  /* 0x00005800010a7983 */ /* 0x000f280000300800 */
[----:B------:R-:W4:Y:S04]  /*1e4b0*/  LDL.LU R11, [R1+0x5c] ;  /* 0x00005c00010b7983 */ /* 0x000f280000300800 */
[----:B------:R-:W2:Y:S04]  /*1e4c0*/  LDL.LU R24, [R1+0x10] ;  /* 0x0000100001187983 */ /* 0x000ea80000300800 */
[----:B------:R-:W2:Y:S04]  /*1e4d0*/  LDL.LU R25, [R1+0x14] ;  /* 0x0000140001197983 */ /* 0x000ea80000300800 */
[----:B------:R-:W2:Y:S04]  /*1e4e0*/  LDL.LU R26, [R1+0x18] ;  /* 0x00001800011a7983 */ /* 0x000ea80000300800 */
[----:B------:R-:W2:Y:S04]  /*1e4f0*/  LDL.LU R27, [R1+0x1c] ;  /* 0x00001c00011b7983 */ /* 0x000ea80000300800 */
[----:B------:R-:W2:Y:S04]  /*1e500*/  LDL.LU R16, [R1+0xed0] ;  /* 0x000ed00001107983 */ /* 0x000ea80000300800 */
[----:B------:R-:W2:Y:S01]  /*1e510*/  LDL.LU R17, [R1+0xecc] ;  /* 0x000ecc0001117983 */ /* 0x000ea20000300800 */
[----:B---3--:R-:W-:-:S03]  /*1e520*/  IMAD R28, R28, 0x100, R0 ;  /* 0x000001001c1c7824 */ /* 0x008fc600078e0200 */
[----:B------:R-:W3:Y:S01]  /*1e530*/  LDL.LU R0, [R1+0xec8] ;  /* 0x000ec80001007983 */ /* 0x000ee20000300800 */
[----:B--2---:R-:W-:Y:S03]  /*1e540*/  HMMA.16816.F32 R12, R12, R16, R4 ;  /* 0x000000100c0c723c */ /* 0x004fe60000001804 */
[----:B------:R-:W2:Y:S04]  /*1e550*/  LDL.LU.64 R6, [R1+0xec0] ;  /* 0x000ec00001067983 */ /* 0x000ea80000300a00 */
[----:B------:R-:W2:Y:S01]  /*1e560*/  LDL.LU.64 R4, [R1+0xeb8] ;  /* 0x000eb80001047983 */ /* 0x000ea20000300a00 */
[----:B---3--:R-:W-:-:S11]  /*1e570*/  IMAD R29, R0, 0x100, R29 ;  /* 0x00000100001d7824 */ /* 0x008fd600078e021d */
[----:B------:R0:W-:Y:S04]  /*1e580*/  STL.64 [R1+0xc0], R12 ;  /* 0x0000c00c01007387 */ /* 0x0001e80000100a00 */
[----:B------:R1:W-:Y:S01]  /*1e590*/  STL.64 [R1+0xc8], R14 ;  /* 0x0000c80e01007387 */ /* 0x0003e20000100a00 */
[----:B0-----:R-:W-:Y:S02]  /*1e5a0*/  F2FP.F16.E4M3.UNPACK_B R12, R22 ;  /* 0x00000016ff0c723e */ /* 0x001fe400020006ff */
[----:B------:R-:W-:Y:S02]  /*1e5b0*/  F2FP.F16.E4M3.UNPACK_B R13, R23 ;  /* 0x00000017ff0d723e */ /* 0x000fe400020006ff */
[----:B-1----:R-:W-:Y:S02]  /*1e5c0*/  F2FP.F16.E4M3.UNPACK_B R14, R28 ;  /* 0x0000001cff0e723e */ /* 0x002fe400020006ff */
[----:B------:R-:W-:Y:S01]  /*1e5d0*/  F2FP.F16.E4M3.UNPACK_B R15, R29 ;  /* 0x0000001dff0f723e */ /* 0x000fe200020006ff */
[----:B------:R-:W3:Y:S04]  /*1e5e0*/  LDL.LU R22, [R1+0x1fc] ;  /* 0x0001fc0001167983 */ /* 0x000ee80000300800 */
[----:B------:R-:W3:Y:S04]  /*1e5f0*/  LDL.LU R23, [R1+0x1f8] ;  /* 0x0001f80001177983 */ /* 0x000ee80000300800 */
[----:B------:R-:W3:Y:S04]  /*1e600*/  LDL.LU R28, [R1+0xb48] ;  /* 0x000b4800011c7983 */ /* 0x000ee80000300800 */
[----:B------:R-:W3:Y:S01]  /*1e610*/  LDL.LU R29, [R1+0xb4c] ;  /* 0x000b4c00011d7983 */ /* 0x000ee20000300800 */
[----:B--2---:R-:W-:-:S15]  /*1e620*/  HMMA.16816.F32 R4, R12, R20, R4 ;  /* 0x000000140c04723c */ /* 0x004fde0000001804 */
[----:B------:R-:W-:-:S04]  /*1e630*/  NOP ;  /* 0x0000000000007918 */ /* 0x000fc80000000000 */
[----:B------:R-:W-:Y:S04]  /*1e640*/  STL.64 [R1+0xb0], R4 ;  /* 0x0000b00401007387 */ /* 0x000fe80000100a00 */
[----:B------:R0:W-:Y:S04]  /*1e650*/  STL.64 [R1+0xb8], R6 ;  /* 0x0000b80601007387 */ /* 0x0001e80000100a00 */
[----:B0-----:R-:W2:Y:S04]  /*1e660*/  LDL.LU.64 R6, [R1+0xeb0] ;  /* 0x000eb00001067983 */ /* 0x001ea80000300a00 */
[----:B------:R-:W2:Y:S04]  /*1e670*/  LDL.LU.64 R4, [R1+0xea8] ;  /* 0x000ea80001047983 */ /* 0x000ea80000300a00 */
[----:B------:R-:W3:Y:S04]  /*1e680*/  LDL.LU R20, [R1+0xb44] ;  /* 0x000b440001147983 */ /* 0x000ee80000300800 */
[----:B------:R-:W3:Y:S01]  /*1e690*/  LDL.LU R21, [R1+0xb40] ;  /* 0x000b400001157983 */ /* 0x000ee20000300800 */
[----:B--2---:R-:W-:-:S15]  /*1e6a0*/  HMMA.16816.F32 R4, R12, R18, R4 ;  /* 0x000000120c04723c */ /* 0x004fde0000001804 */
[----:B------:R-:W-:-:S04]  /*1e6b0*/  NOP ;  /* 0x0000000000007918 */ /* 0x000fc80000000000 */
[----:B------:R-:W-:Y:S04]  /*1e6c0*/  STL.64 [R1+0x90], R4 ;  /* 0x0000900401007387 */ /* 0x000fe80000100a00 */
[----:B------:R0:W-:Y:S01]  /*1e6d0*/  STL [R1+0x98], R6 ;  /* 0x0000980601007387 */ /* 0x0001e20000100800 */
[----:B------:R-:W-:-:S03]  /*1e6e0*/  IMAD.MOV.U32 R0, RZ, RZ, R7 ;  /* 0x000000ffff007224 */ /* 0x000fc600078e0007 */
[----:B0-----:R-:W2:Y:S04]  /*1e6f0*/  LDL.LU.64 R6, [R1+0xea0] ;  /* 0x000ea00001067983 */ /* 0x001ea80000300a00 */
[----:B------:R-:W2:Y:S04]  /*1e700*/  LDL.LU.64 R4, [R1+0xe98] ;  /* 0x000e980001047983 */ /* 0x000ea80000300a00 */
[----:B------:R-:W3:Y:S04]  /*1e710*/  LDL.LU R18, [R1+0xb3c] ;  /* 0x000b3c0001127983 */ /* 0x000ee80000300800 */
[----:B------:R-:W3:Y:S04]  /*1e720*/  LDL.LU R19, [R1+0xb38] ;  /* 0x000b380001137983 */ /* 0x000ee80000300800 */
[----:B------:R-:W-:Y:S01]  /*1e730*/  STL [R1+0xd10], R0 ;  /* 0x000d100001007387 */ /* 0x000fe20000100800 */
[----:B--2---:R-:W-:-:S15]  /*1e740*/  HMMA.16816.F32 R4, R12, R2, R4 ;  /* 0x000000020c04723c */ /* 0x004fde0000001804 */
[----:B------:R-:W-:-:S04]  /*1e750*/  NOP ;  /* 0x0000000000007918 */ /* 0x000fc80000000000 */
[----:B------:R-:W-:Y:S04]  /*1e760*/  STL.64 [R1+0x70], R4 ;  /* 0x0000700401007387 */ /* 0x000fe80000100a00 */
[----:B------:R0:W-:Y:S04]  /*1e770*/  STL.64 [R1+0x78], R6 ;  /* 0x0000780601007387 */ /* 0x0001e80000100a00 */
[----:B0-----:R-:W2:Y:S04]  /*1e780*/  LDL.LU.64 R6, [R1+0xe90] ;  /* 0x000e900001067983 */ /* 0x001ea80000300a00 */
[----:B------:R-:W4:Y:S04]  /*1e790*/  LDL.LU.64 R4, [R1+0xe88] ;  /* 0x000e880001047983 */ /* 0x000f280000300a00 */
[----:B------:R-:W2:Y:S04]  /*1e7a0*/  LDL.LU R2, [R1+0xb34] ;  /* 0x000b340001027983 */ /* 0x000ea80000300800 */
[----:B------:R-:W2:Y:S01]  /*1e7b0*/  LDL.LU R3, [R1+0xb30] ;  /* 0x000b300001037983 */ /* 0x000ea20000300800 */
[----:B----4-:R-:W-:-:S15]  /*1e7c0*/  HMMA.16816.F32 R8, R12, R4, R8 ;  /* 0x000000040c08723c */ /* 0x010fde0000001808 */
[----:B------:R-:W-:-:S04]  /*1e7d0*/  NOP ;  /* 0x0000000000007918 */ /* 0x000fc80000000000 */
[----:B------:R-:W-:Y:S04]  /*1e7e0*/  STL.64 [R1+0x50], R8 ;  /* 0x0000500801007387 */ /* 0x000fe80000100a00 */
[----:B------:R0:W-:Y:S04]  /*1e7f0*/  STL.64 [R1+0x58], R10 ;  /* 0x0000580a01007387 */ /* 0x0001e80000100a00 */
[----:B0-----:R-:W2:Y:S04]  /*1e800*/  LDL.LU.64 R10, [R1+0xe80] ;  /* 0x000e8000010a7983 */ /* 0x001ea80000300a00 */
[----:B------:R-:W2:Y:S02]  /*1e810*/  LDL.LU.64 R8, [R1+0xe78] ;  /* 0x000e780001087983 */ /* 0x000ea40000300a00 */
[----:B--2---:R-:W-:Y:S02]  /*1e820*/  HMMA.16816.F32 R4, R12, R6, R8 ;  /* 0x000000060c04723c */ /* 0x004fe40000001808 */
[----:B------:R-:W2:Y:S04]  /*1e830*/  LDL.LU.64 R10, [R1+0xe70] ;  /* 0x000e7000010a7983 */ /* 0x000ea80000300a00 */
[----:B------:R-:W4:-:S13]  /*1e840*/  LDL.LU.64 R8, [R1+0xe68] ;  /* 0x000e680001087983 */ /* 0x000f1a0000300a00 */
[----:B------:R0:W-:Y:S04]  /*1e850*/  STL.64 [R1+0x30], R4 ;  /* 0x0000300401007387 */ /* 0x0001e80000100a00 */
[----:B------:R1:W-:Y:S04]  /*1e860*/  STL.64 [R1+0x38], R6 ;  /* 0x0000380601007387 */ /* 0x0003e80000100a00 */
[----:B0-----:R-:W2:Y:S04]  /*1e870*/  LDL.LU R4, [R1] ;  /* 0x0000000001047983 */ /* 0x001ea80000300800 */
[----:B------:R-:W2:Y:S04]  /*1e880*/  LDL.LU R5, [R1+0x4] ;  /* 0x0000040001057983 */ /* 0x000ea80000300800 */
[----:B-1----:R-:W2:Y:S04]  /*1e890*/  LDL.LU R6, [R1+0x8] ;  /* 0x0000080001067983 */ /* 0x002ea80000300800 */
[----:B------:R-:W2:Y:S01]  /*1e8a0*/  LDL.LU R7, [R1+0xc] ;  /* 0x00000c0001077983 */ /* 0x000ea20000300800 */
[----:B----4-:R-:W-:-:S15]  /*1e8b0*/  HMMA.16816.F32 R24, R12, R8, R24 ;  /* 0x000000080c18723c */ /* 0x010fde0000001818 */
[----:B------:R-:W-:-:S04]  /*1e8c0*/  NOP ;  /* 0x0000000000007918 */ /* 0x000fc80000000000 */
[----:B------:R-:W-:Y:S04]  /*1e8d0*/  STL.64 [R1+0x10], R24 ;  /* 0x0000101801007387 */ /* 0x000fe80000100a00 */
[----:B------:R0:W-:Y:S01]  /*1e8e0*/  STL [R1+0x18], R26 ;  /* 0x0000181a01007387 */ /* 0x0001e20000100800 */
[----:B------:R-:W-:-:S03]  /*1e8f0*/  IMAD.MOV.U32 R0, RZ, RZ, R27 ;  /* 0x000000ffff007224 */ /* 0x000fc600078e001b */
[----:B0-----:R-:W4:Y:S04]  /*1e900*/  LDL.LU.64 R26, [R1+0xe60] ;  /* 0x000e6000011a7983 */ /* 0x001f280000300a00 */
[----:B------:R-:W4:Y:S01]  /*1e910*/  LDL.LU.64 R24, [R1+0xe58] ;  /* 0x000e580001187983 */ /* 0x000f220000300a00 */
[----:B--2---:R-:W-:Y:S03]  /*1e920*/  HMMA.16816.F32 R4, R12, R10, R4 ;  /* 0x0000000a0c04723c */ /* 0x004fe60000001804 */
[----:B------:R-:W-:-:S15]  /*1e930*/  STL [R1+0xd68], R0 ;  /* 0x000d680001007387 */ /* 0x000fde0000100800 */
[----:B------:R-:W-:Y:S01]  /*1e940*/  NOP ;  /* 0x0000000000007918 */ /* 0x000fe20000000000 */
[----:B------:R-:W-:Y:S04]  /*1e950*/  STL.64 [R1], R4 ;  /* 0x0000000401007387 */ /* 0x000fe80000100a00 */
[----:B------:R-:W-:Y:S01]  /*1e960*/  STL.64 [R1+0x8], R6 ;  /* 0x0000080601007387 */ /* 0x000fe20000100a00 */
[----:B----4-:R-:W-:-:S15]  /*1e970*/  HMMA.16816.F32 R24, R12, R16, R24 ;  /* 0x000000100c18723c */ /* 0x010fde0000001818 */
[----:B------:R-:W-:-:S04]  /*1e980*/  NOP ;  /* 0x0000000000007918 */ /* 0x000fc80000000000 */
[----:B------:R-:W-:Y:S04]  /*1e990*/  STL.64 [R1+0xc68], R26 ;  /* 0x000c681a01007387 */ /* 0x000fe80000100a00 */
[----:B------:R0:W-:Y:S04]  /*1e9a0*/  STL.64 [R1+0xc60], R24 ;  /* 0x000c601801007387 */ /* 0x0001e80000100a00 */
[----:B0-----:R-:W2:Y:S04]  /*1e9b0*/  LDL.LU R24, [R1+0x1e0] ;  /* 0x0001e00001187983 */ /* 0x001ea80000300800 */
[----:B------:R-:W2:Y:S04]  /*1e9c0*/  LDL.LU R25, [R1+0x1e4] ;  /* 0x0001e40001197983 */ /* 0x000ea80000300800 */
[----:B------:R-:W4:Y:S04]  /*1e9d0*/  LDL.LU R26, [R1+0x1e8] ;  /* 0x0001e800011a7983 */ /* 0x000f280000300800 */
[----:B------:R-:W4:Y:S04]  /*1e9e0*/  LDL.LU R27, [R1+0x1ec] ;  /* 0x0001ec00011b7983 */ /* 0x000f280000300800 */
[----:B------:R-:W2:Y:S04]  /*1e9f0*/  LDL.LU R10, [R1+0x22c] ;  /* 0x00022c00010a7983 */ /* 0x000ea80000300800 */
        /* <DEDUP_REMOVED lines=8> */
[----:B------:R-:W4:Y:S01]  /*1ea80*/  LDL.LU R27, [R1+0xac] ;  /* 0x0000ac00011b7983 */ /* 0x000f220000300800 */
[----:B------:R-:W-:-:S02]  /*1ea90*/  IMAD R2, R3, 0x100, R2 ;  /* 0x0000010003027824 */ /* 0x000fc400078e0202 */
[----:B---3--:R-:W-:Y:S02]  /*1eaa0*/  IMAD R3, R19, 0x100, R18 ;  /* 0x0000010013037824 */ /* 0x008fe400078e0212 */
        /* <DEDUP_REMOVED lines=9> */
[----:B------:R-:W2:Y:S04]  /*1eb40*/  LDL.LU R18, [R1+0x208] ;  /* 0x0002080001127983 */ /* 0x000ea80000300800 */
        /* <DEDUP_REMOVED lines=10> */
[----:B------:R-:W4:Y:S04]  /*1ebf0*/  LDL.LU R26, [R1+0x48] ;  /* 0x00004800011a7983 */ /* 0x000f280000300800 */
[----:B------:R-:W4:Y:S01]  /*1ec00*/  LDL.LU R27, [R1+0x4c] ;  /* 0x00004c00011b7983 */ /* 0x000f220000300800 */
[----:B------:R-:W-:-:S02]  /*1ec10*/  IMAD R4, R21, 0x100, R20 ;  /* 0x0000010015047824 */ /* 0x000fc400078e0214 */
[----:B------:R-:W-:Y:S01]  /*1ec20*/  IMAD R5, R28, 0x100, R29 ;  /* 0x000001001c057824 */ /* 0x000fe200078e021d */
[----:B----4-:R-:W-:Y:S04]  /*1ec30*/  STL.64 [R1+0xe50], R26 ;  /* 0x000e501a01007387 */ /* 0x010fe80000100a00 */
[----:B--2---:R0:W-:Y:S04]  /*1ec40*/  STL.64 [R1+0xe48], R24 ;  /* 0x000e481801007387 */ /* 0x0041e80000100a00 */
[----:B0-----:R-:W2:Y:S04]  /*1ec50*/  LDL.LU R24, [R1+0x20] ;  /* 0x0000200001187983 */ /* 0x001ea80000300800 */
[----:B------:R-:W2:Y:S04]  /*1ec60*/  LDL.LU R25, [R1+0x24] ;  /* 0x0000240001197983 */ /* 0x000ea80000300800 */
[----:B------:R-:W2:Y:S04]  /*1ec70*/  LDL.LU R26, [R1+0x28] ;  /* 0x00002800011a7983 */ /* 0x000ea80000300800 */
[----:B------:R-:W2:Y:S01]  /*1ec80*/  LDL.LU R27, [R1+0x2c] ;  /* 0x00002c00011b7983 */ /* 0x000ea20000300800 */
[----:B------:R-:W-:-:S02]  /*1ec90*/  F2FP.F16.E4M3.UNPACK_B R20, R23.H1 ;  /* 0x00000017ff14723e */ /* 0x000fc400030006ff */
[----:B------:R-:W-:Y:S02]  /*1eca0*/  F2FP.F16.E4M3.UNPACK_B R21, R22.H1 ;  /* 0x00000016ff15723e */ /* 0x000fe400030006ff */
[----:B------:R-:W-:Y:S02]  /*1ecb0*/  F2FP.F16.E4M3.UNPACK_B R12, R2 ;  /* 0x00000002ff0c723e */ /* 0x000fe400020006ff */
[----:B------:R-:W-:Y:S02]  /*1ecc0*/  F2FP.F16.E4M3.UNPACK_B R13, R3 ;  /* 0x00000003ff0d723e */ /* 0x000fe400020006ff */
[----:B------:R-:W-:Y:S02]  /*1ecd0*/  F2FP.F16.E4M3.UNPACK_B R14, R4 ;  /* 0x00000004ff0e723e */ /* 0x000fe400020006ff */
[----:B------:R-:W-:Y:S01]  /*1ece0*/  F2FP.F16.E4M3.UNPACK_B R15, R5 ;  /* 0x00000005ff0f723e */ /* 0x000fe200020006ff */
[----:B------:R-:W4:Y:S04]  /*1ecf0*/  LDL.LU R9, [R1+0x24c] ;  /* 0x00024c0001097983 */ /* 0x000f280000300800 */
[----:B------:R-:W3:Y:S04]  /*1ed00*/  LDL.LU R11, [R1+0x258] ;  /* 0x00025800010b7983 */ /* 0x000ee80000300800 */
[----:B------:R-:W3:Y:S04]  /*1ed10*/  LDL.LU R0, [R1+0x25c] ;  /* 0x00025c0001007983 */ /* 0x000ee80000300800 */
[----:B------:R-:W3:Y:S04]  /*1ed20*/  LDL.LU R29, [R1+0x268] ;  /* 0x00026800011d7983 */ /* 0x000ee80000300800 */
        /* <DEDUP_REMOVED lines=9> */
[----:B------:R-:W2:Y:S01]  /*1edc0*/  LDL.LU.64 R24, [R1+0xe48] ;  /* 0x000e480001187983 */ /* 0x000ea20000300a00 */
[----:B------:R-:W-:-:S02]  /*1edd0*/  F2FP.F16.E4M3.UNPACK_B R18, R18.H1 ;  /* 0x00000012ff12723e */ /* 0x000fc400030006ff */
[----:B---3--:R-:W-:Y:S01]  /*1ede0*/  F2FP.F16.E4M3.UNPACK_B R19, R19.H1 ;  /* 0x00000013ff13723e */ /* 0x008fe200030006ff */
[----:B------:R-:W-:Y:S04]  /*1edf0*/  STL [R1+0xdfc], R20 ;  /* 0x000dfc1401007387 */ /* 0x000fe80000100800 */
[----:B------:R-:W-:Y:S02]  /*1ee00*/  STL [R1+0xdf8], R21 ;  /* 0x000df81501007387 */ /* 0x000fe40000100800 */
        /* <DEDUP_REMOVED lines=8> */
[----:B------:R-:W-:Y:S06]  /*1ee90*/  STL [R1+0xe00], R19 ;  /* 0x000e001301007387 */ /* 0x000fec0000100800 */
        /* <DEDUP_REMOVED lines=24> */
[----:B0-----:R-:W3:Y:S04]  /*1f020*/  LDL.LU R4, [R1+0xf0] ;  /* 0x0000f00001047983 */ /* 0x001ee80000300800 */
[----:B------:R-:W3:Y:S04]  /*1f030*/  LDL.LU R5, [R1+0xf4] ;  /* 0x0000f40001057983 */ /* 0x000ee80000300800 */
[----:B------:R-:W3:Y:S04]  /*1f040*/  LDL.LU R6, [R1+0xf8] ;  /* 0x0000f80001067983 */ /* 0x000ee80000300800 */
[----:B------:R-:W3:Y:S01]  /*1f050*/  LDL.LU R7, [R1+0xfc] ;  /* 0x0000fc0001077983 */ /* 0x000ee20000300800 */
[----:B------:R-:W-:-:S02]  /*1f060*/  F2FP.F16.E4M3.UNPACK_B R8, R8.H1 ;  /* 0x00000008ff08723e */ /* 0x000fc400030006ff */
[----:B----4-:R-:W-:Y:S02]  /*1f070*/  F2FP.F16.E4M3.UNPACK_B R9, R9.H1 ;  /* 0x00000009ff09723e */ /* 0x010fe400030006ff */
[----:B------:R-:W-:Y:S02]  /*1f080*/  F2FP.F16.E4M3.UNPACK_B R10, R11.H1 ;  /* 0x0000000bff0a723e */ /* 0x000fe400030006ff */
[----:B------:R-:W-:-:S03]  /*1f090*/  F2FP.F16.E4M3.UNPACK_B R11, R0.H1 ;  /* 0x00000000ff0b723e */ /* 0x000fc600030006ff */
[----:B---3--:R-:W-:-:S15]  /*1f0a0*/  HMMA.16816.F32 R4, R12, R8, R4 ;  /* 0x000000080c04723c */ /* 0x008fde0000001804 */
[----:B------:R-:W-:-:S04]  /*1f0b0*/  NOP ;  /* 0x0000000000007918 */ /* 0x000fc80000000000 */
[----:B------:R-:W-:Y:S04]  /*1f0c0*/  STL.64 [R1+0xf0], R4 ;  /* 0x0000f00401007387 */ /* 0x000fe80000100a00 */
[----:B------:R2:W-:Y:S02]  /*1f0d0*/  STL.64 [R1+0xf8], R6 ;  /* 0x0000f80601007387 */ /* 0x0005e40000100a00 */
[----:B--2---:R-:W-:Y:S02]  /*1f0e0*/  HMMA.16816.F32 R4, R12, R10, R24 ;  /* 0x0000000a0c04723c */ /* 0x004fe40000001818 */
[----:B------:R-:W-:Y:S04]  /*1f0f0*/  STL.64 [R1+0xda0], R10 ;  /* 0x000da00a01007387 */ /* 0x000fe80000100a00 */
[----:B------:R-:W-:-:S13]  /*1f100*/  STL.64 [R1+0xd98], R8 ;  /* 0x000d980801007387 */ /* 0x000fda0000100a00 */
        /* <DEDUP_REMOVED lines=27> */
[----:B----4-:R0:W-:Y:S04]  /*1f2c0*/  STL [R1+0xd70], R0 ;  /* 0x000d700001007387 */ /* 0x0101e80000100800 */
[----:B0-----:R-:W4:Y:S04]  /*1f2d0*/  LDL.LU R0, [R1+0xb7c] ;  /* 0x000b7c0001007983 */ /* 0x001f280000300800 */
[----:B----4-:R0:W-:Y:S04]  /*1f2e0*/  STL [R1+0xd74], R0 ;  /* 0x000d740001007387 */ /* 0x0101e80000100800 */
[----:B0-----:R-:W4:Y:S04]  /*1f2f0*/  LDL.LU R0, [R1+0xb74] ;  /* 0x000b740001007983 */ /* 0x001f280000300800 */
        /* <DEDUP_REMOVED lines=18> */
[----:B------:R-:W2:Y:S04]  /*1f420*/  LDL.LU R4, [R1+0x1b0] ;  /* 0x0001b00001047983 */ /* 0x000ea80000300800 */
[----:B------:R-:W2:Y:S04]  /*1f430*/  LDL.LU R5, [R1+0x1b4] ;  /* 0x0001b40001057983 */ /* 0x000ea80000300800 */
[----:B------:R-:W2:Y:S04]  /*1f440*/  LDL.LU R6, [R1+0x1b8] ;  /* 0x0001b80001067983 */ /* 0x000ea80000300800 */
[----:B------:R-:W2:Y:S01]  /*1f450*/  LDL.LU R7, [R1+0x1bc] ;  /* 0x0001bc0001077983 */ /* 0x000ea20000300800 */
[----:B------:R-:W-:-:S03]  /*1f460*/  IMAD R22, R22, 0x100, R23 ;  /* 0x0000010016167824 */ /* 0x000fc600078e0217 */
[----:B--2---:R-:W-:Y:S04]  /*1f470*/  STL.64 [R1+0xde0], R6 ;  /* 0x000de00601007387 */ /* 0x004fe80000100a00 */
[----:B------:R-:W-:Y:S04]  /*1f480*/  STL.64 [R1+0xdd8], R4 ;  /* 0x000dd80401007387 */ /* 0x000fe80000100a00 */
[----:B0-----:R-:W2:Y:S04]  /*1f490*/  LDL.LU R8, [R1+0x1c0] ;  /* 0x0001c00001087983 */ /* 0x001ea80000300800 */
[----:B------:R-:W2:Y:S04]  /*1f4a0*/  LDL.LU R9, [R1+0x1c4] ;  /* 0x0001c40001097983 */ /* 0x000ea80000300800 */
[----:B------:R-:W2:Y:S04]  /*1f4b0*/  LDL.LU R10, [R1+0x1c8] ;  /* 0x0001c800010a7983 */ /* 0x000ea80000300800 */
[----:B------:R-:W2:Y:S04]  /*1f4c0*/  LDL.LU R11, [R1+0x1cc] ;  /* 0x0001cc00010b7983 */ /* 0x000ea80000300800 */
[----:B------:R-:W3:Y:S04]  /*1f4d0*/  LDL.LU R19, [R1+0xb5c] ;  /* 0x000b5c0001137983 */ /* 0x000ee80000300800 */
[----:B------:R-:W3:Y:S01]  /*1f4e0*/  LDL.LU R23, [R1+0xb58] ;  /* 0x000b580001177983 */ /* 0x000ee20000300800 */
[----:B------:R-:W-:-:S03]  /*1f4f0*/  F2FP.F16.E4M3.UNPACK_B R17, R28.H1 ;  /* 0x0000001cff11723e */ /* 0x000fc600030006ff */
[----:B------:R-:W3:Y:S04]  /*1f500*/  LDL.LU R20, [R1+0xb64] ;  /* 0x000b640001147983 */ /* 0x000ee80000300800 */
[----:B------:R-:W3:Y:S01]  /*1f510*/  LDL.LU R28, [R1+0xb60] ;  /* 0x000b6000011c7983 */ /* 0x000ee20000300800 */
[----:B------:R-:W-:-:S03]  /*1f520*/  F2FP.F16.E4M3.UNPACK_B R16, R29.H1 ;  /* 0x0000001dff10723e */ /* 0x000fc600030006ff */
        /* <DEDUP_REMOVED lines=17> */
[----:B------:R-:W2:Y:S04]  /*1f640*/  LDL.LU R27, [R1+0xdc] ;  /* 0x0000dc00011b7983 */ /* 0x000ea80000300800 */
[----:B--2---:R-:W-:Y:S04]  /*1f650*/  STL.64 [R1+0xd80], R26 ;  /* 0x000d801a01007387 */ /* 0x004fe80000100a00 */
[----:B---3--:R0:W-:Y:S04]  /*1f660*/  STL.64 [R1+0xd78], R24 ;  /* 0x000d781801007387 */ /* 0x0081e80000100a00 */
[----:B0-----:R-:W2:Y:S04]  /*1f670*/  LDL.LU R24, [R1+0x170] ;  /* 0x0001700001187983 */ /* 0x001ea80000300800 */
[----:B------:R-:W2:Y:S04]  /*1f680*/  LDL.LU R25, [R1+0x174] ;  /* 0x0001740001197983 */ /* 0x000ea80000300800 */
[----:B------:R-:W3:Y:S04]  /*1f690*/  LDL.LU R26, [R1+0x178] ;  /* 0x00017800011a7983 */ /* 0x000ee80000300800 */
[----:B------:R-:W3:Y:S01]  /*1f6a0*/  LDL.LU R27, [R1+0x17c] ;  /* 0x00017c00011b7983 */ /* 0x000ee20000300800 */
[----:B------:R-:W-:-:S02]  /*1f6b0*/  IMAD R23, R23, 0x100, R19 ;  /* 0x0000010017177824 */ /* 0x000fc400078e0213 */
[----:B------:R-:W-:Y:S02]  /*1f6c0*/  IMAD R28, R28, 0x100, R20 ;  /* 0x000001001c1c7824 */ /* 0x000fe400078e0214 */
[----:B------:R-:W-:Y:S01]  /*1f6d0*/  IMAD R29, R29, 0x100, R21 ;  /* 0x000001001d1d7824 */ /* 0x000fe200078e0215 */
[----:B------:R-:W-:Y:S01]  /*1f6e0*/  HMMA.16816.F32 R12, R12, R16, R8 ;  /* 0x000000100c0c723c */ /* 0x000fe20000001808 */
        /* <DEDUP_REMOVED lines=9> */
[----:B------:R-:W3:Y:S04]  /*1f780*/  LDL.LU.64 R10, [R1+0xdf0] ;  /* 0x000df000010a7983 */ /* 0x000ee80000300a00 */
[----:B------:R-:W3:Y:S04]  /*1f790*/  LDL.LU.64 R8, [R1+0xde8] ;  /* 0x000de80001087983 */ /* 0x000ee80000300a00 */
[----:B------:R0:W-:Y:S04]  /*1f7a0*/  STL.64 [R1+0xe0], R12 ;  /* 0x0000e00c01007387 */ /* 0x0001e80000100a00 */
[----:B------:R1:W-:Y:S01]  /*1f7b0*/  STL.64 [R1+0xe8], R14 ;  /* 0x0000e80e01007387 */ /* 0x0003e20000100a00 */
[----:B0-----:R-:W-:-:S02]  /*1f7c0*/  F2FP.F16.E4M3.UNPACK_B R12, R22 ;  /* 0x00000016ff0c723e */ /* 0x001fc400020006ff */
[----:B------:R-:W-:Y:S02]  /*1f7d0*/  F2FP.F16.E4M3.UNPACK_B R13, R23 ;  /* 0x00000017ff0d723e */ /* 0x000fe400020006ff */
[----:B-1----:R-:W-:Y:S02]  /*1f7e0*/  F2FP.F16.E4M3.UNPACK_B R14, R28 ;  /* 0x0000001cff0e723e */ /* 0x002fe400020006ff */
[----:B------:R-:W-:Y:S01]  /*1f7f0*/  F2FP.F16.E4M3.UNPACK_B R15, R29 ;  /* 0x0000001dff0f723e */ /* 0x000fe200020006ff */
[----:B------:R-:W4:Y:S04]  /*1f800*/  LDL.LU R22, [R1+0xb70] ;  /* 0x000b700001167983 */ /* 0x000f280000300800 */
[----:B------:R-:W3:Y:S04]  /*1f810*/  LDL.LU R23, [R1+0xb78] ;  /* 0x000b780001177983 */ /* 0x000ee80000300800 */
[----:B------:R-:W3:Y:S04]  /*1f820*/  LDL.LU R28, [R1+0xb80] ;  /* 0x000b8000011c7983 */ /* 0x000ee80000300800 */
[----:B------:R-:W4:Y:S01]  /*1f830*/  LDL.LU R29, [R1+0xb88] ;  /* 0x000b8800011d7983 */ /* 0x000f220000300800 */
[----:B--2---:R-:W-:-:S15]  /*1f840*/  HMMA.16816.F32 R4, R12, R20, R4 ;  /* 0x000000140c04723c */ /* 0x004fde0000001804 */
[----:B------:R-:W-:-:S04]  /*1f850*/  NOP ;  /* 0x0000000000007918 */ /* 0x000fc80000000000 */
        /* <DEDUP_REMOVED lines=33> */
[----:B------:R-:W2:Y:S01]  /*1fa70*/  LDL.LU.64 R24, [R1+0xd88] ;  /* 0x000d880001187983 */ /* 0x000ea20000300a00 */
[----:B----4-:R-:W-:Y:S01]  /*1fa80*/  IMAD R22, R22, 0x100, R0 ;  /* 0x0000010016167824 */ /* 0x010fe200078e0200 */
[----:B--2---:R-:W-:-:S15]  /*1fa90*/  HMMA.16816.F32 R24, R12, R10, R24 ;  /* 0x0000000a0c18723c */ /* 0x004fde0000001818 */
[----:B------:R-:W-:-:S04]  /*1faa0*/  NOP ;  /* 0x0000000000007918 */ /* 0x000fc80000000000 */
[----:B------:R-:W-:Y:S04]  /*1fab0*/  STL.64 [R1+0x170], R24 ;  /* 0x0001701801007387 */ /* 0x000fe80000100a00 */
[----:B------:R0:W-:Y:S04]  /*1fac0*/  STL.64 [R1+0x178], R26 ;  /* 0x0001781a01007387 */ /* 0x0001e80000100a00 */
[----:B0-----:R-:W2:Y:S04]  /*1fad0*/  LDL.LU.64 R26, [R1+0xd80] ;  /* 0x000d8000011a7983 */ /* 0x001ea80000300a00 */
[----:B------:R-:W2:Y:S04]  /*1fae0*/  LDL.LU.64 R24, [R1+0xd78] ;  /* 0x000d780001187983 */ /* 0x000ea80000300a00 */
[----:B------:R-:W3:Y:S02]  /*1faf0*/  LDL.LU R0, [R1+0xd74] ;  /* 0x000d740001007983 */ /* 0x000ee40000300800 */
[----:B---3--:R-:W-:-:S02]  /*1fb00*/  IMAD R23, R23, 0x100, R0 ;  /* 0x0000010017177824 */ /* 0x008fc400078e0200 */
[----:B------:R-:W3:Y:S02]  /*1fb10*/  LDL.LU R0, [R1+0xd70] ;  /* 0x000d700001007983 */ /* 0x000ee40000300800 */
[----:B---3--:R-:W-:Y:S02]  /*1fb20*/  IMAD R28, R28, 0x100, R0 ;  /* 0x000001001c1c7824 */ /* 0x008fe400078e0200 */
[----:B------:R-:W3:Y:S01]  /*1fb30*/  LDL.LU R0, [R1+0xd6c] ;  /* 0x000d6c0001007983 */ /* 0x000ee20000300800 */
[----:B--2---:R-:W-:Y:S01]  /*1fb40*/  HMMA.16816.F32 R12, R12, R16, R24 ;  /* 0x000000100c0c723c */ /* 0x004fe20000001818 */
[----:B---3--:R-:W-:Y:S02]  /*1fb50*/  IMAD R29, R29, 0x100, R0 ;  /* 0x000001001d1d7824 */ /* 0x008fe400078e0200 */
[----:B------:R-:W2:Y:S04]  /*1fb60*/  LDL.LU R0, [R1+0xd68] ;  /* 0x000d680001007983 */ /* 0x000ea80000300800 */
[----:B------:R-:W3:Y:S04]  /*1fb70*/  LDL.LU.64 R26, [R1+0xd60] ;  /* 0x000d6000011a7983 */ /* 0x000ee80000300a00 */
[----:B------:R-:W3:Y:S04]  /*1fb80*/  LDL.LU.64 R24, [R1+0xd58] ;  /* 0x000d580001187983 */ /* 0x000ee80000300a00 */
        /* <DEDUP_REMOVED lines=8> */
[----:B---3--:R-:W-:-:S15]  /*1fc10*/  HMMA.16816.F32 R24, R12, R20, R24 ;  /* 0x000000140c18723c */ /* 0x008fde0000001818 */
        /* <DEDUP_REMOVED lines=22> */
[----:B------:R-:W3:Y:S04]  /*1fd80*/  LDL.LU.64 R24, [R1+0xd18] ;  /* 0x000d180001187983 */ /* 0x000ee80000300a00 */
[----:B------:R-:W-:Y:S04]  /*1fd90*/  STL.64 [R1+0xca8], R6 ;  /* 0x000ca80601007387 */ /* 0x000fe80000100a00 */
[----:B------:R-:W-:Y:S01]  /*1fda0*/  STL.64 [R1+0xca0], R4 ;  /* 0x000ca00401007387 */ /* 0x000fe20000100a00 */
[----:B---3--:R-:W-:-:S15]  /*1fdb0*/  HMMA.16816.F32 R24, R12, R6, R24 ;  /* 0x000000060c18723c */ /* 0x008fde0000001818 */
[----:B------:R-:W-:-:S04]  /*1fdc0*/  NOP ;  /* 0x0000000000007918 */ /* 0x000fc80000000000 */
[----:B------:R0:W-:Y:S04]  /*1fdd0*/  STL.64 [R1+0x120], R24 ;  /* 0x0001201801007387 */ /* 0x0001e80000100a00 */
[----:B------:R1:W-:Y:S04]  /*1fde0*/  STL.64 [R1+0x128], R26 ;  /* 0x0001281a01007387 */ /* 0x0003e80000100a00 */
[----:B0-----:R-:W3:Y:S04]  /*1fdf0*/  LDL.LU R24, [R1] ;  /* 0x0000000001187983 */ /* 0x001ee80000300800 */
[----:B------:R-:W3:Y:S04]  /*1fe00*/  LDL.LU R25, [R1+0x4] ;  /* 0x0000040001197983 */ /* 0x000ee80000300800 */
[----:B-1----:R-:W4:Y:S04]  /*1fe10*/  LDL.LU R26, [R1+0x8] ;  /* 0x00000800011a7983 */ /* 0x002f280000300800 */
[----:B------:R-:W4:Y:S04]  /*1fe20*/  LDL.LU R27, [R1+0xc] ;  /* 0x00000c00011b7983 */ /* 0x000f280000300800 */
[----:B----4-:R-:W-:Y:S04]  /*1fe30*/  STL.64 [R1+0xc78], R26 ;  /* 0x000c781a01007387 */ /* 0x010fe80000100a00 */
[----:B---3--:R0:W-:Y:S04]  /*1fe40*/  STL.64 [R1+0xc70], R24 ;  /* 0x000c701801007387 */ /* 0x0081e80000100a00 */
[----:B0-----:R-:W3:Y:S04]  /*1fe50*/  LDL.LU R24, [R1+0x10] ;  /* 0x0000100001187983 */ /* 0x001ee80000300800 */
[----:B------:R-:W3:Y:S04]  /*1fe60*/  LDL.LU R25, [R1+0x14] ;  /* 0x0000140001197983 */ /* 0x000ee80000300800 */
[----:B------:R-:W4:Y:S01]  /*1fe70*/  LDL.LU R26, [R1+0x18] ;  /* 0x00001800011a7983 */ /* 0x000f220000300800 */
[----:B--2---:R-:W-:-:S03]  /*1fe80*/  IMAD.MOV.U32 R27, RZ, RZ, R0 ;  /* 0x000000ffff1b7224 */ /* 0x004fc600078e0000 */
        /* <DEDUP_REMOVED lines=11> */
[----:B------:R-:W-:-:S03]  /*1ff40*/  IMAD.MOV.U32 R7, RZ, RZ, R0 ;  /* 0x000000ffff077224 */ /* 0x000fc600078e0000 */
        /* <DEDUP_REMOVED lines=30> */
[----:B----4-:R-:W-:Y:S04]  /*20130*/  STL.64 [R1+0xc88], R26 ;  /* 0x000c881a01007387 */ /* 0x010fe80000100a00 */
[----:B---3--:R0:W-:Y:S04]  /*20140*/  STL.64 [R1+0xc80], R24 ;  /* 0x000c801801007387 */ /* 0x0081e80000100a00 */
[----:B0-----:R-:W3:Y:S04]  /*20150*/  LDL.LU R24, [R1+0x30] ;  /* 0x0000300001187983 */ /* 0x001ee80000300800 */
[----:B------:R-:W3:Y:S04]  /*20160*/  LDL.LU R25, [R1+0x34] ;  /* 0x0000340001197983 */ /* 0x000ee80000300800 */
[----:B------:R-:W4:Y:S04]  /*20170*/  LDL.LU R26, [R1+0x38] ;  /* 0x00003800011a7983 */ /* 0x000f280000300800 */
[----:B------:R-:W4:Y:S01]  /*20180*/  LDL.LU R27, [R1+0x3c] ;  /* 0x00003c00011b7983 */ /* 0x000f220000300800 */
[C---:B------:R-:W-:Y:S03]  /*20190*/  HMMA.16816.F32 R20, R12.reuse, R8, R20 ;  /* 0x000000080c14723c */ /* 0x040fe60000001814 */
[----:B----4-:R-:W-:Y:S04]  /*201a0*/  STL.64 [R1+0xc98], R26 ;  /* 0x000c981a01007387 */ /* 0x010fe80000100a00 */
[----:B---3--:R0:W-:Y:S04]  /*201b0*/  STL.64 [R1+0xc90], R24 ;  /* 0x000c901801007387 */ /* 0x0081e80000100a00 */
[----:B0-----:R-:W3:Y:S04]  /*201c0*/  LDL.LU R24, [R1+0x50] ;  /* 0x0000500001187983 */ /* 0x001ee80000300800 */
[----:B------:R-:W3:Y:S04]  /*201d0*/  LDL.LU R25, [R1+0x54] ;  /* 0x0000540001197983 */ /* 0x000ee80000300800 */
[----:B------:R-:W3:Y:S04]  /*201e0*/  LDL.LU R26, [R1+0x58] ;  /* 0x00005800011a7983 */ /* 0x000ee80000300800 */
[----:B------:R-:W3:Y:S04]  /*201f0*/  LDL.LU R27, [R1+0x5c] ;  /* 0x00005c00011b7983 */ /* 0x000ee80000300800 */
[----:B------:R-:W-:Y:S04]  /*20200*/  STL.64 [R1+0x110], R20 ;  /* 0x0001101401007387 */ /* 0x000fe80000100a00 */
[----:B------:R0:W-:Y:S04]  /*20210*/  STL.64 [R1+0x118], R22 ;  /* 0x0001181601007387 */ /* 0x0001e80000100a00 */
[----:B0-----:R-:W4:Y:S04]  /*20220*/  LDL.LU.64 R22, [R1+0xd08] ;  /* 0x000d080001167983 */ /* 0x001f280000300a00 */
[----:B------:R-:W4:Y:S02]  /*20230*/  LDL.LU.64 R20, [R1+0xd00] ;  /* 0x000d000001147983 */ /* 0x000f240000300a00 */
[----:B----4-:R-:W-:-:S15]  /*20240*/  HMMA.16816.F32 R20, R12, R10, R20 ;  /* 0x0000000a0c14723c */ /* 0x010fde0000001814 */
[----:B------:R-:W-:-:S04]  /*20250*/  NOP ;  /* 0x0000000000007918 */ /* 0x000fc80000000000 */
[----:B------:R-:W-:Y:S04]  /*20260*/  STL.64 [R1+0x100], R20 ;  /* 0x0001001401007387 */ /* 0x000fe80000100a00 */
[----:B------:R0:W-:Y:S04]  /*20270*/  STL.64 [R1+0x108], R22 ;  /* 0x0001081601007387 */ /* 0x0001e80000100a00 */
[----:B0-----:R-:W4:Y:S04]  /*20280*/  LDL.LU.64 R22, [R1+0xcf8] ;  /* 0x000cf80001167983 */ /* 0x001f280000300a00 */
[----:B------:R-:W2:Y:S01]  /*20290*/  LDL.LU.64 R20, [R1+0xcf0] ;  /* 0x000cf00001147983 */ /* 0x000ea20000300a00 */
[----:B----4-:R-:W-:-:S02]  /*202a0*/  IMAD R22, R22, 0x100, R16 ;  /* 0x0000010016167824 */ /* 0x010fc400078e0210 */
[----:B------:R-:W-:Y:S01]  /*202b0*/  IMAD R23, R23, 0x100, R0 ;  /* 0x0000010017177824 */ /* 0x000fe200078e0200 */
[----:B------:R-:W2:Y:S04]  /*202c0*/  LDL.LU R16, [R1+0xce8] ;  /* 0x000ce80001107983 */ /* 0x000ea80000300800 */
[----:B------:R-:W4:Y:S01]  /*202d0*/  LDL.LU R0, [R1+0xce4] ;  /* 0x000ce40001007983 */ /* 0x000f220000300800 */
[----:B------:R-:W-:Y:S02]  /*202e0*/  IMAD R29, R29, 0x100, R17 ;  /* 0x000001001d1d7824 */ /* 0x000fe400078e0211 */
[----:B----4-:R-:W-:Y:S02]  /*202f0*/  IMAD R28, R0, 0x100, R28 ;  /* 0x00000100001c7824 */ /* 0x010fe400078e021c */
[----:B------:R-:W4:Y:S04]  /*20300*/  LDL.LU R0, [R1+0x6b8] ;  /* 0x0006b80001007983 */ /* 0x000f280000300800 */
[----:B------:R-:W2:Y:S02]  /*20310*/  LDL.LU R17, [R1+0xce0] ;  /* 0x000ce00001117983 */ /* 0x000ea40000300800 */
[----:B--2---:R-:W-:Y:S02]  /*20320*/  HMMA.16816.F32 R12, R12, R16, R4 ;  /* 0x000000100c0c723c */ /* 0x004fe40000001804 */
[----:B------:R-:W2:Y:S04]  /*20330*/  LDL.LU.64 R6, [R1+0xcd8] ;  /* 0x000cd80001067983 */ /* 0x000ea80000300a00 */
[----:B------:R-:W2:-:S13]  /*20340*/  LDL.LU.64 R4, [R1+0xcd0] ;  /* 0x000cd00001047983 */ /* 0x000e9a0000300a00 */
        /* <DEDUP_REMOVED lines=31> */
[----:B------:R-:W3:Y:S04]  /*20540*/  LDL.LU.64 R4, [R1+0xca0] ;  /* 0x000ca00001047983 */ /* 0x000ee80000300a00 */
[----:B------:R-:W2:Y:S04]  /*20550*/  LDL.LU R2, [R1+0x6f0] ;  /* 0x0006f00001027983 */ /* 0x000ea80000300800 */
[----:B------:R-:W2:Y:S01]  /*20560*/  LDL.LU R3, [R1+0x6e0] ;  /* 0x0006e00001037983 */ /* 0x000ea20000300800 */
[----:B---3--:R-:W-:-:S15]  /*20570*/  HMMA.16816.F32 R24, R12, R4, R24 ;  /* 0x000000040c18723c */ /* 0x008fde0000001818 */
        /* <DEDUP_REMOVED lines=19> */
[----:B--2---:R-:W-:Y:S02]  /*206b0*/  HMMA.16816.F32 R8, R12, R10, R24 ;  /* 0x0000000a0c08723c */ /* 0x004fe40000001818 */
[----:B------:R-:W2:Y:S04]  /*206c0*/  LDL.LU.64 R26, [R1+0xc68] ;  /* 0x000c6800011a7983 */ /* 0x000ea80000300a00 */
[----:B------:R-:W2:-:S13]  /*206d0*/  LDL.LU.64 R24, [R1+0xc60] ;  /* 0x000c600001187983 */ /* 0x000e9a0000300a00 */
[----:B------:R0:W-:Y:S02]  /*206e0*/  STL.64 [R1+0x290], R8 ;  /* 0x0002900801007387 */ /* 0x0001e40000100a00 */
[----:B0-----:R-:W0:Y:S01]  /*206f0*/  LDC R8, c[0x0][0x3a8] ;  /* 0x0000ea00ff087b82 */ /* 0x001e220000000800 */
[----:B---3--:R-:W-:Y:S01]  /*20700*/  VIADD R4, R4, 0x1 ;  /* 0x0000000104047836 */ /* 0x008fe20000000000 */
[----:B------:R-:W-:Y:S04]  /*20710*/  STL.64 [R1+0x298], R10 ;  /* 0x0002980a01007387 */ /* 0x000fe80000100a00 */
[----:B------:R-:W-:Y:S01]  /*20720*/  STL [R1+0x4a8], R4 ;  /* 0x0004a80401007387 */ /* 0x000fe20000100800 */
[----:B0-----:R-:W-:-:S05]  /*20730*/  IMAD.SHL.U32 R8, R8, 0x40, RZ ;  /* 0x0000004008087824 */ /* 0x001fca00078e00ff */
[C---:B------:R-:W-:Y:S02]  /*20740*/  IADD3 R29, P6, PT, R8.reuse, R29, RZ ;  /* 0x0000001d081d7210 */ /* 0x040fe40007fde0ff */
[C---:B------:R-:W-:Y:S02]  /*20750*/  IADD3 R5, P4, PT, R8.reuse, R5, RZ ;  /* 0x0000000508057210 */ /* 0x040fe40007f9e0ff */
[C---:B------:R-:W-:Y:S02]  /*20760*/  IADD3 R2, P5, PT, R8.reuse, R2, RZ ;  /* 0x0000000208027210 */ /* 0x040fe40007fbe0ff */
[C---:B------:R-:W-:Y:S02]  /*20770*/  IADD3 R3, P1, PT, R8.reuse, R3, RZ ;  /* 0x0000000308037210 */ /* 0x040fe40007f3e0ff */
[C---:B------:R-:W-:Y:S02]  /*20780*/  IADD3 R18, P2, PT, R8.reuse, R18, RZ ;  /* 0x0000001208127210 */ /* 0x040fe40007f5e0ff */
[----:B------:R-:W-:Y:S01]  /*20790*/  IADD3 R19, P3, PT, R8, R19, RZ ;  /* 0x0000001308137210 */ /* 0x000fe20007f7e0ff */
[----:B--2---:R-:W-:-:S15]  /*207a0*/  HMMA.16816.F32 R12, R12, R16, R24 ;  /* 0x000000100c0c723c */ /* 0x004fde0000001818 */
[----:B------:R-:W-:-:S04]  /*207b0*/  NOP ;  /* 0x0000000000007918 */ /* 0x000fc80000000000 */
[----:B------:R-:W-:Y:S04]  /*207c0*/  STL.64 [R1+0x280], R12 ;  /* 0x0002800c01007387 */ /* 0x000fe80000100a00 */
[----:B------:R-:W-:Y:S04]  /*207d0*/  STL.64 [R1+0x288], R14 ;  /* 0x0002880e01007387 */ /* 0x000fe80000100a00 */
[----:B------:R0:W-:Y:S04]  /*207e0*/  STL [R1+0x6e8], R29 ;  /* 0x0006e81d01007387 */ /* 0x0001e80000100800 */
[----:B------:R-:W-:Y:S04]  /*207f0*/  STL [R1+0x3dc], R5 ;  /* 0x0003dc0501007387 */ /* 0x000fe80000100800 */
[----:B------:R-:W-:Y:S04]  /*20800*/  STL [R1+0x6f0], R2 ;  /* 0x0006f00201007387 */ /* 0x000fe80000100800 */
[----:B------:R-:W-:Y:S01]  /*20810*/  STL [R1+0x6e0], R3 ;  /* 0x0006e00301007387 */ /* 0x000fe20000100800 */
[----:B0-----:R-:W-:-:S03]  /*20820*/  SHF.R.S32.HI R29, RZ, 0x1f, R8 ;  /* 0x0000001fff1d7819 */ /* 0x001fc60000011408 */
[----:B------:R-:W-:Y:S02]  /*20830*/  STL [R1+0x6d8], R18 ;  /* 0x0006d81201007387 */ /* 0x000fe40000100800 */
[C---:B------:R-:W-:Y:S01]  /*20840*/  IMAD.X R20, R29.reuse, 0x1, R20, P4 ;  /* 0x000000011d147824 */ /* 0x040fe200020e0614 */
[C---:B------:R-:W-:Y:S01]  /*20850*/  IADD3 R21, P4, PT, R8.reuse, R21, RZ ;  /* 0x0000001508157210 */ /* 0x040fe20007f9e0ff */
[----:B------:R-:W-:Y:S01]  /*20860*/  IMAD.X R28, R29, 0x1, R28, P5 ;  /* 0x000000011d1c7824 */ /* 0x000fe200028e061c */
[----:B------:R-:W-:Y:S01]  /*20870*/  STL [R1+0x6d0], R19 ;  /* 0x0006d01301007387 */ /* 0x000fe20000100800 */
[----:B------:R-:W-:-:S03]  /*20880*/  IADD3 R23, P5, PT, R8, R23, RZ ;  /* 0x0000001708177210 */ /* 0x000fc60007fbe0ff */
[----:B------:R-:W-:Y:S01]  /*20890*/  STL [R1+0x3d8], R20 ;  /* 0x0003d81401007387 */ /* 0x000fe20000100800 */
[----:B------:R-:W-:-:S03]  /*208a0*/  IMAD.X R22, R29, 0x1, R22, P6 ;  /* 0x000000011d167824 */ /* 0x000fc600030e0616 */
[----:B------:R-:W-:Y:S04]  /*208b0*/  STL [R1+0x6c8], R21 ;  /* 0x0006c81501007387 */ /* 0x000fe80000100800 */
[----:B------:R-:W-:Y:S04]  /*208c0*/  STL [R1+0x6ec], R28 ;  /* 0x0006ec1c01007387 */ /* 0x000fe80000100800 */
[----:B------:R0:W-:Y:S01]  /*208d0*/  STL [R1+0xc58], R8 ;  /* 0x000c580801007387 */ /* 0x0001e20000100800 */
[----:B----4-:R-:W-:-:S03]  /*208e0*/  IADD3 R0, P6, PT, R8, R0, RZ ;  /* 0x0000000008007210 */ /* 0x010fc60007fde0ff */
[----:B------:R-:W-:Y:S04]  /*208f0*/  STL [R1+0x6c0], R23 ;  /* 0x0006c01701007387 */ /* 0x000fe80000100800 */
[----:B0-----:R-:W2:Y:S04]  /*20900*/  LDL.LU R8, [R1+0x6dc] ;  /* 0x0006dc0001087983 */ /* 0x001ea80000300800 */
[----:B------:R-:W-:Y:S04]  /*20910*/  STL [R1+0x6e4], R22 ;  /* 0x0006e41601007387 */ /* 0x000fe80000100800 */
[----:B------:R-:W3:Y:S04]  /*20920*/  LDL.LU R12, [R1+0x6cc] ;  /* 0x0006cc00010c7983 */ /* 0x000ee80000300800 */
[----:B------:R-:W-:Y:S04]  /*20930*/  STL [R1+0x6b8], R0 ;  /* 0x0006b80001007387 */ /* 0x000fe80000100800 */
[----:B---3--:R0:W-:Y:S04]  /*20940*/  STL [R1+0xc4c], R12 ;  /* 0x000c4c0c01007387 */ /* 0x0081e80000100800 */
[----:B0-----:R-:W3:Y:S04]  /*20950*/  LDL.LU R12, [R1+0x6a8] ;  /* 0x0006a800010c7983 */ /* 0x001ee80000300800 */
[----:B---3--:R0:W-:Y:S04]  /*20960*/  STL [R1+0xc50], R12 ;  /* 0x000c500c01007387 */ /* 0x0081e80000100800 */
[----:B0-----:R-:W3:Y:S01]  /*20970*/  LDL.LU R12, [R1+0x6d4] ;  /* 0x0006d400010c7983 */ /* 0x001ee20000300800 */
[----:B------:R-:W-:Y:S01]  /*20980*/  ISETP.NE.U32.AND P0, PT, R4, UR7, PT ;  /* 0x0000000704007c0c */ /* 0x000fe2000bf05070 */
[----:B--2---:R-:W-:-:S02]  /*20990*/  IMAD.X R8, R29, 0x1, R8, P1 ;  /* 0x000000011d087824 */ /* 0x004fc400008e0608 */
[----:B---3--:R0:W-:Y:S04]  /*209a0*/  STL [R1+0xc54], R12 ;  /* 0x000c540c01007387 */ /* 0x0081e80000100800 */
[----:B0-----:R-:W2:Y:S04]  /*209b0*/  LDL.LU R12, [R1+0x6b0] ;  /* 0x0006b000010c7983 */ /* 0x001ea80000300800 */
[----:B------:R-:W3:Y:S04]  /*209c0*/  LDL.LU R13, [R1+0x6a0] ;  /* 0x0006a000010d7983 */ /* 0x000ee80000300800 */
[----:B------:R-:W4:Y:S04]  /*209d0*/  LDL.LU R14, [R1+0x6c4] ;  /* 0x0006c400010e7983 */ /* 0x000f280000300800 */
        /* <DEDUP_REMOVED lines=24> */
[----:B------:R0:W-:Y:S04]  /*20b60*/  STL [R1+0x6dc], R8 ;  /* 0x0006dc0801007387 */ /* 0x0001e80000100800 */
[----:B0-----:R-:W2:Y:S02]  /*20b70*/  LDL.LU R8, [R1+0xc58] ;  /* 0x000c580001087983 */ /* 0x001ea40000300800 */
[----:B--2---:R-:W-:-:S05]  /*20b80*/  IADD3 R12, P1, PT, R8, R12, RZ ;  /* 0x0000000c080c7210 */ /* 0x004fca0007f3e0ff */
[----:B------:R0:W-:Y:S04]  /*20b90*/  STL [R1+0x6b0], R12 ;  /* 0x0006b00c01007387 */ /* 0x0001e80000100800 */
[----:B0-----:R-:W2:Y:S02]  /*20ba0*/  LDL.LU R12, [R1+0xc54] ;  /* 0x000c5400010c7983 */ /* 0x001ea40000300800 */
[----:B--2---:R-:W-:-:S05]  /*20bb0*/  IMAD.X R12, R29, 0x1, R12, P2 ;  /* 0x000000011d0c7824 */ /* 0x004fca00010e060c */
[----:B------:R0:W-:Y:S04]  /*20bc0*/  STL [R1+0x6d4], R12 ;  /* 0x0006d40c01007387 */ /* 0x0001e80000100800 */
[----:B0-----:R-:W2:Y:S02]  /*20bd0*/  LDL.LU R12, [R1+0xc50] ;  /* 0x000c5000010c7983 */ /* 0x001ea40000300800 */
[----:B--2---:R-:W-:-:S05]  /*20be0*/  IADD3 R12, P2, PT, R8, R12, RZ ;  /* 0x0000000c080c7210 */ /* 0x004fca0007f5e0ff */
[----:B------:R0:W-:Y:S04]  /*20bf0*/  STL [R1+0x6a8], R12 ;  /* 0x0006a80c01007387 */ /* 0x0001e80000100800 */
[----:B0-----:R-:W2:Y:S01]  /*20c00*/  LDL.LU R12, [R1+0xc4c] ;  /* 0x000c4c00010c7983 */ /* 0x001ea20000300800 */
[C---:B----4-:R-:W-:Y:S01]  /*20c10*/  IMAD.X R14, R29.reuse, 0x1, R14, P4 ;  /* 0x000000011d0e7824 */ /* 0x050fe200020e060e */
[C---:B------:R-:W-:Y:S01]  /*20c20*/  IADD3 R15, P4, PT, R8.reuse, R15, RZ ;  /* 0x0000000f080f7210 */ /* 0x040fe20007f9e0ff */
[C---:B------:R-:W-:Y:S01]  /*20c30*/  IMAD.X R16, R29.reuse, 0x1, R16, P5 ;  /* 0x000000011d107824 */ /* 0x040fe200028e0610 */
        /* <DEDUP_REMOVED lines=16> */
[----:B------:R-:W-:Y:S01]  /*20d40*/  IADD3 R28, P2, PT, R8, R28, RZ ;  /* 0x0000001c081c7210 */ /* 0x000fe20007f5e0ff */
[----:B------:R-:W-:-:S02]  /*20d50*/  IMAD.X R0, R29, 0x1, R0, P4 ;  /* 0x000000011d007824 */ /* 0x000fc400020e0600 */
[----:B--2---:R-:W-:Y:S01]  /*20d60*/  IMAD.X R12, R29, 0x1, R12, P3 ;  /* 0x000000011d0c7824 */ /* 0x004fe200018e060c */
[----:B---3--:R-:W-:-:S04]  /*20d70*/  IADD3 R13, P3, PT, R8, R13, RZ ;  /* 0x0000000d080d7210 */ /* 0x008fc80007f7e0ff */
        /* <DEDUP_REMOVED lines=8> */
[----:B------:R-:W-:-:S03]  /*20e00*/  IMAD.X R9, R29, 0x1, R9, P3 ;  /* 0x000000011d097824 */ /* 0x000fc600018e0609 */
[----:B------:R-:W-:Y:S01]  /*20e10*/  STL [R1+0x6ac], R26 ;  /* 0x0006ac1a01007387 */ /* 0x000fe20000100800 */
[----:B------:R-:W-:-:S03]  /*20e20*/  IADD3 R6, P3, PT, R8, R6, RZ ;  /* 0x0000000608067210 */ /* 0x000fc60007f7e0ff */
        /* <DEDUP_REMOVED lines=17> */
[----:B------:R0:W-:Y:S04]  /*20f40*/  STL [R1+0xc48], R29 ;  /* 0x000c481d01007387 */ /* 0x0001e80000100800 */
        /* <DEDUP_REMOVED lines=9> */
[----:B--2---:R-:W-:-:S03]  /*20fe0*/  IADD3 R29, P4, PT, R8, R29, RZ ;  /* 0x0000001d081d7210 */ /* 0x004fc60007f9e0ff */
        /* <DEDUP_REMOVED lines=30> */
[----:B--2---:R-:W-:-:S05]  /*211d0*/  IMAD.X R12, R29, 0x1, R12, P5 ;  /* 0x000000011d0c7824 */ /* 0x004fca00028e060c */
[----:B------:R0:W-:Y:S04]  /*211e0*/  STL [R1+0x65c], R12 ;  /* 0x00065c0c01007387 */ /* 0x0001e80000100800 */
[----:B0-----:R-:W2:Y:S02]  /*211f0*/  LDL.LU R12, [R1+0xc44] ;  /* 0x000c4400010c7983 */ /* 0x001ea40000300800 */
[----:B--2---:R-:W-:-:S05]  /*21200*/  IADD3 R12, P5, PT, R8, R12, RZ ;  /* 0x0000000c080c7210 */ /* 0x004fca0007fbe0ff */
[----:B------:R0:W-:Y:S04]  /*21210*/  STL [R1+0x630], R12 ;  /* 0x0006300c01007387 */ /* 0x0001e80000100800 */
[----:B0-----:R-:W2:Y:S02]  /*21220*/  LDL.LU R12, [R1+0xc40] ;  /* 0x000c4000010c7983 */ /* 0x001ea40000300800 */
[----:B--2---:R-:W-:-:S05]  /*21230*/  IMAD.X R12, R29, 0x1, R12, P6 ;  /* 0x000000011d0c7824 */ /* 0x004fca00030e060c */
[----:B------:R0:W-:Y:S04]  /*21240*/  STL [R1+0x654], R12 ;  /* 0x0006540c01007387 */ /* 0x0001e80000100800 */
[----:B0-----:R-:W2:Y:S01]  /*21250*/  LDL.LU R12, [R1+0xc3c] ;  /* 0x000c3c00010c7983 */ /* 0x001ea20000300800 */
[C---:B---3--:R-:W-:Y:S01]  /*21260*/  IMAD.X R13, R29.reuse, 0x1, R13, P1 ;  /* 0x000000011d0d7824 */ /* 0x048fe200008e060d */
[C---:B----4-:R-:W-:Y:S01]  /*21270*/  IADD3 R14, P1, PT, R8.reuse, R14, RZ ;  /* 0x0000000e080e7210 */ /* 0x050fe20007f3e0ff */
        /* <DEDUP_REMOVED lines=18> */
[----:B------:R-:W-:Y:S01]  /*213a0*/  IMAD.X R22, R29, 0x1, R22, P1 ;  /* 0x000000011d167824 */ /* 0x000fe200008e0616 */
[----:B------:R-:W-:-:S02]  /*213b0*/  IADD3 R0, P1, PT, R8, R0, RZ ;  /* 0x0000000008007210 */ /* 0x000fc40007f3e0ff */
[----:B--2---:R-:W-:-:S05]  /*213c0*/  IADD3 R12, P6, PT, R8, R12, RZ ;  /* 0x0000000c080c7210 */ /* 0x004fca0007fde0ff */
        /* <DEDUP_REMOVED lines=22> */
[----:B------:R-:W-:Y:S04]  /*21530*/  STL [R1+0x604], R18 ;  /* 0x0006041201007387 */ /* 0x000fe80000100800 */
[----:B------:R-:W-:Y:S01]  /*21540*/  STL [R1+0x5d8], R19 ;  /* 0x0005d81301007387 */ /* 0x000fe20000100800 */
[----:B------:R-:W-:-:S03]  /*21550*/  IADD3 R23, P6, PT, R8, R23, RZ ;  /* 0x0000001708177210 */ /* 0x000fc60007fde0ff */
[----:B------:R-:W-:Y:S04]  /*21560*/  STL [R1+0x5fc], R20 ;  /* 0x0005fc1401007387 */ /* 0x000fe80000100800 */
        /* <DEDUP_REMOVED lines=12> */
[----:B--2---:R-:W-:-:S03]  /*21630*/  IMAD.X R8, R29, 0x1, R8, P2 ;  /* 0x000000011d087824 */ /* 0x004fc600010e0608 */
        /* <DEDUP_REMOVED lines=150> */
[----:B------:R-:W-:Y:S01]  /*21fa0*/  IMAD.X R6, R29, 0x1, R6, P2 ;  /* 0x000000011d067824 */ /* 0x000fe200010e0606 */
[----:B------:R-:W-:Y:S01]  /*21fb0*/  IADD3 R7, P2, PT, R7, UR6, RZ ;  /* 0x0000000607077c10 */ /* 0x000fe2000ff5e0ff */
[----:B------:R-:W-:Y:S01]  /*21fc0*/  IMAD.X R4, R29, 0x1, R4, P3 ;  /* 0x000000011d047824 */ /* 0x000fe200018e0604 */
[----:B------:R-:W-:Y:S01]  /*21fd0*/  IADD3 R5, P3, PT, R5, UR6, RZ ;  /* 0x0000000605057c10 */ /* 0x000fe2000ff7e0ff */
[----:B------:R-:W-:Y:S01]  /*21fe0*/  IMAD.X R2, R29, 0x1, R2, P4 ;  /* 0x000000011d027824 */ /* 0x000fe200020e0602 */
[----:B------:R-:W-:Y:S01]  /*21ff0*/  IADD3 R3, P4, PT, R3, UR6, RZ ;  /* 0x0000000603037c10 */ /* 0x000fe2000ff9e0ff */
[----:B------:R-:W-:Y:S01]  /*22000*/  IMAD.X R18, R29, 0x1, R18, P5 ;  /* 0x000000011d127824 */ /* 0x000fe200028e0612 */
[----:B------:R-:W-:Y:S01]  /*22010*/  IADD3 R19, P5, PT, R19, UR6, RZ ;  /* 0x0000000613137c10 */ /* 0x000fe2000ffbe0ff */
[----:B------:R-:W-:Y:S01]  /*22020*/  IMAD.X R20, R29, 0x1, R20, P6 ;  /* 0x000000011d147824 */ /* 0x000fe200030e0614 */
[----:B------:R-:W-:-:S02]  /*22030*/  IADD3 R21, P6, PT, R21, UR6, RZ ;  /* 0x0000000615157c10 */ /* 0x000fc4000ffde0ff */
[----:B--2---:R-:W-:-:S05]  /*22040*/  IADD3 R12, P1, PT, R8, R12, RZ ;  /* 0x0000000c080c7210 */ /* 0x004fca0007f3e0ff */
[----:B------:R0:W-:Y:S04]  /*22050*/  STL [R1+0x530], R12 ;  /* 0x0005300c01007387 */ /* 0x0001e80000100800 */
        /* <DEDUP_REMOVED lines=22> */
[----:B------:R-:W-:Y:S04]  /*221c0*/  STL [R1+0xa90], R19 ;  /* 0x000a901301007387 */ /* 0x000fe80000100800 */
[----:B------:R-:W-:Y:S04]  /*221d0*/  STL [R1+0x504], R20 ;  /* 0x0005041401007387 */ /* 0x000fe80000100800 */
[----:B------:R-:W-:Y:S04]  /*221e0*/  STL [R1+0xa8c], R21 ;  /* 0x000a8c1501007387 */ /* 0x000fe80000100800 */
[----:B------:R-:W-:Y:S04]  /*221f0*/  STL [R1+0x4fc], R28 ;  /* 0x0004fc1c01007387 */ /* 0x000fe80000100800 */
[----:B0-----:R-:W2:Y:S01]  /*22200*/  LDL.LU R12, [R1+0x704] ;  /* 0x00070400010c7983 */ /* 0x001ea20000300800 */
[----:B------:R-:W-:-:S02]  /*22210*/  IADD3 R23, P1, PT, R23, UR6, RZ ;  /* 0x0000000617177c10 */ /* 0x000fc4000ff3e0ff */
[----:B------:R-:W-:-:S03]  /*22220*/  IADD3.X R22, PT, PT, R22, UR4, RZ, P2, !PT ;  /* 0x0000000416167c10 */ /* 0x000fc600097fe4ff */
[----:B------:R-:W-:Y:S04]  /*22230*/  STL [R1+0xa88], R23 ;  /* 0x000a881701007387 */ /* 0x000fe80000100800 */
[----:B--2---:R0:W-:Y:S04]  /*22240*/  STL [R1+0xc14], R12 ;  /* 0x000c140c01007387 */ /* 0x0041e80000100800 */
[----:B------:R-:W-:Y:S04]  /*22250*/  STL [R1+0xad4], R22 ;  /* 0x000ad41601007387 */ /* 0x000fe80000100800 */
[----:B0-----:R-:W2:Y:S01]  /*22260*/  LDL.LU R12, [R1+0xa80] ;  /* 0x000a8000010c7983 */ /* 0x001ea20000300800 */
[----:B------:R-:W-:-:S05]  /*22270*/  IADD3 R0, P2, PT, R0, UR6, RZ ;  /* 0x0000000600007c10 */ /* 0x000fca000ff5e0ff */
[----:B------:R-:W-:Y:S04]  /*22280*/  STL [R1+0xa84], R0 ;  /* 0x000a840001007387 */ /* 0x000fe80000100800 */
[----:B--2---:R0:W-:Y:S04]  /*22290*/  STL [R1+0xc18], R12 ;  /* 0x000c180c01007387 */ /* 0x0041e80000100800 */
[----:B0-----:R-:W2:Y:S04]  /*222a0*/  LDL.LU R12, [R1+0x4f8] ;  /* 0x0004f800010c7983 */ /* 0x001ea80000300800 */
        /* <DEDUP_REMOVED lines=28> */
[----:B--2---:R-:W-:-:S05]  /*22470*/  IADD3.X R12, PT, PT, R12, UR4, RZ, P3, !PT ;  /* 0x000000040c0c7c10 */ /* 0x004fca0009ffe4ff */
[----:B------:R0:W-:Y:S04]  /*22480*/  STL [R1+0x4f8], R12 ;  /* 0x0004f80c01007387 */ /* 0x0001e80000100800 */
[----:B0-----:R-:W2:Y:S02]  /*22490*/  LDL.LU R12, [R1+0xc18] ;  /* 0x000c1800010c7983 */ /* 0x001ea40000300800 */
[----:B--2---:R-:W-:-:S05]  /*224a0*/  IADD3 R12, P3, PT, R12, UR6, RZ ;  /* 0x000000060c0c7c10 */ /* 0x004fca000ff7e0ff */
[----:B------:R0:W-:Y:S04]  /*224b0*/  STL [R1+0xa80], R12 ;  /* 0x000a800c01007387 */ /* 0x0001e80000100800 */
[----:B0-----:R-:W2:Y:S01]  /*224c0*/  LDL.LU R12, [R1+0xc14] ;  /* 0x000c1400010c7983 */ /* 0x001ea20000300800 */
[----:B----4-:R-:W-:Y:S02]  /*224d0*/  IADD3.X R14, PT, PT, R14, UR4, RZ, P5, !PT ;  /* 0x000000040e0e7c10 */ /* 0x010fe4000affe4ff */
[----:B---3--:R-:W-:Y:S02]  /*224e0*/  IADD3 R15, P5, PT, R15, UR6, RZ ;  /* 0x000000060f0f7c10 */ /* 0x008fe4000ffbe0ff */
[----:B------:R-:W-:Y:S02]  /*224f0*/  IADD3.X R16, PT, PT, R16, UR4, RZ, P6, !PT ;  /* 0x0000000410107c10 */ /* 0x000fe4000b7fe4ff */
[----:B------:R-:W-:-:S02]  /*22500*/  IADD3 R17, P6, PT, R17, UR6, RZ ;  /* 0x0000000611117c10 */ /* 0x000fc4000ffde0ff */
[----:B------:R-:W-:Y:S02]  /*22510*/  IADD3.X R24, PT, PT, R24, UR4, RZ, P1, !PT ;  /* 0x0000000418187c10 */ /* 0x000fe40008ffe4ff */
[----:B------:R-:W-:Y:S02]  /*22520*/  IADD3 R25, P1, PT, R25, UR6, RZ ;  /* 0x0000000619197c10 */ /* 0x000fe4000ff3e0ff */
[----:B------:R-:W-:Y:S02]  /*22530*/  IADD3.X R26, PT, PT, R26, UR4, RZ, P2, !PT ;  /* 0x000000041a1a7c10 */ /* 0x000fe400097fe4ff */
[----:B------:R-:W-:Y:S02]  /*22540*/  IADD3 R27, P2, PT, R27, UR6, RZ ;  /* 0x000000061b1b7c10 */ /* 0x000fe4000ff5e0ff */
        /* <DEDUP_REMOVED lines=12> */
[----:B--2---:R-:W-:Y:S02]  /*22610*/  IADD3.X R12, PT, PT, R12, UR4, RZ, P4, !PT ;  /* 0x000000040c0c7c10 */ /* 0x004fe4000a7fe4ff */
[----:B------:R-:W-:-:S03]  /*22620*/  IADD3 R13, P4, PT, R13, UR6, RZ ;  /* 0x000000060d0d7c10 */ /* 0x000fc6000ff9e0ff */
[----:B------:R0:W-:Y:S04]  /*22630*/  STL [R1+0x704], R12 ;  /* 0x0007040c01007387 */ /* 0x0001e80000100800 */
[----:B------:R-:W-:Y:S04]  /*22640*/  STL [R1+0xa78], R13 ;  /* 0x000a780d01007387 */ /* 0x000fe80000100800 */
[----:B------:R-:W-:Y:S04]  /*22650*/  STL [R1+0x700], R14 ;  /* 0x0007000e01007387 */ /* 0x000fe80000100800 */
[----:B------:R-:W-:Y:S04]  /*22660*/  STL [R1+0xa70], R15 ;  /* 0x000a700f01007387 */ /* 0x000fe80000100800 */
[----:B------:R-:W-:Y:S04]  /*22670*/  STL [R1+0x6fc], R16 ;  /* 0x0006fc1001007387 */ /* 0x000fe80000100800 */
[----:B------:R-:W-:Y:S04]  /*22680*/  STL [R1+0xa68], R17 ;  /* 0x000a681101007387 */ /* 0x000fe80000100800 */
[----:B------:R-:W-:Y:S04]  /*22690*/  STL [R1+0x6f8], R24 ;  /* 0x0006f81801007387 */ /* 0x000fe80000100800 */
[----:B------:R-:W-:Y:S01]  /*226a0*/  STL [R1+0xa60], R25 ;  /* 0x000a601901007387 */ /* 0x000fe20000100800 */
[----:B------:R-:W-:-:S03]  /*226b0*/  IADD3.X R8, PT, PT, R8, UR4, RZ, P4, !PT ;  /* 0x0000000408087c10 */ /* 0x000fc6000a7fe4ff */
[----:B------:R-:W-:Y:S01]  /*226c0*/  STL [R1+0x6f4], R26 ;  /* 0x0006f41a01007387 */ /* 0x000fe20000100800 */
[----:B------:R-:W-:-:S03]  /*226d0*/  IADD3 R9, P4, PT, R9, UR6, RZ ;  /* 0x0000000609097c10 */ /* 0x000fc6000ff9e0ff */
        /* <DEDUP_REMOVED lines=19> */
[----:B0-----:R-:W2:Y:S01]  /*22810*/  LDL.LU R12, [R1+0xa00] ;  /* 0x000a0000010c7983 */ /* 0x001ea20000300800 */
[----:B------:R-:W-:-:S02]  /*22820*/  IADD3.X R23, PT, PT, R23, UR4, RZ, P5, !PT ;  /* 0x0000000417177c10 */ /* 0x000fc4000affe4ff */
[----:B------:R-:W-:-:S03]  /*22830*/  IADD3 R22, P5, PT, R22, UR6, RZ ;  /* 0x0000000616167c10 */ /* 0x000fc6000ffbe0ff */
[----:B------:R-:W-:Y:S04]  /*22840*/  STL [R1+0xa3c], R23 ;  /* 0x000a3c1701007387 */ /* 0x000fe80000100800 */
[----:B--2---:R0:W-:Y:S04]  /*22850*/  STL [R1+0xc0c], R12 ;  /* 0x000c0c0c01007387 */ /* 0x0041e80000100800 */
[----:B------:R-:W-:Y:S04]  /*22860*/  STL [R1+0xa10], R22 ;  /* 0x000a101601007387 */ /* 0x000fe80000100800 */
[----:B0-----:R-:W2:Y:S01]  /*22870*/  LDL.LU R12, [R1+0xa2c] ;  /* 0x000a2c00010c7983 */ /* 0x001ea20000300800 */
[----:B------:R-:W-:-:S05]  /*22880*/  IADD3.X R0, PT, PT, R0, UR4, RZ, P6, !PT ;  /* 0x0000000400007c10 */ /* 0x000fca000b7fe4ff */
        /* <DEDUP_REMOVED lines=31> */
[----:B--2---:R-:W-:-:S05]  /*22a80*/  IADD3 R12, P6, PT, R12, UR6, RZ ;  /* 0x000000060c0c7c10 */ /* 0x004fca000ffde0ff */
[----:B------:R0:W-:Y:S04]  /*22a90*/  STL [R1+0xa08], R12 ;  /* 0x000a080c01007387 */ /* 0x0001e80000100800 */
[----:B0-----:R-:W2:Y:S02]  /*22aa0*/  LDL.LU R12, [R1+0xc10] ;  /* 0x000c1000010c7983 */ /* 0x001ea40000300800 */
[----:B--2---:R-:W-:-:S05]  /*22ab0*/  IADD3.X R12, PT, PT, R12, UR4, RZ, P1, !PT ;  /* 0x000000040c0c7c10 */ /* 0x004fca0008ffe4ff */
[----:B------:R0:W-:Y:S04]  /*22ac0*/  STL [R1+0xa2c], R12 ;  /* 0x000a2c0c01007387 */ /* 0x0001e80000100800 */
[----:B0-----:R-:W2:Y:S01]  /*22ad0*/  LDL.LU R12, [R1+0xc0c] ;  /* 0x000c0c00010c7983 */ /* 0x001ea20000300800 */
[----:B---3--:R-:W-:Y:S02]  /*22ae0*/  IADD3.X R13, PT, PT, R13, UR4, RZ, P2, !PT ;  /* 0x000000040d0d7c10 */ /* 0x008fe400097fe4ff */
[----:B----4-:R-:W-:Y:S02]  /*22af0*/  IADD3 R14, P2, PT, R14, UR6, RZ ;  /* 0x000000060e0e7c10 */ /* 0x010fe4000ff5e0ff */
        /* <DEDUP_REMOVED lines=19> */
[----:B--2---:R-:W-:-:S05]  /*22c30*/  IADD3 R12, P1, PT, R12, UR6, RZ ;  /* 0x000000060c0c7c10 */ /* 0x004fca000ff3e0ff */
[----:B------:R0:W-:Y:S04]  /*22c40*/  STL [R1+0xa00], R12 ;  /* 0x000a000c01007387 */ /* 0x0001e80000100800 */
        /* <DEDUP_REMOVED lines=483> */
[----:B------:R-:W-:-:S02]  /*24a80*/  IADD3.X R23, PT, PT, R23, UR4, RZ, P2, !PT ;  /* 0x0000000417177c10 */ /* 0x000fc400097fe4ff */
[----:B--2---:R-:W-:Y:S02]  /*24a90*/  IADD3.X R12, PT, PT, R12, UR4, RZ, P1, !PT ;  /* 0x000000040c0c7c10 */ /* 0x004fe40008ffe4ff */
        /* <DEDUP_REMOVED lines=31> */
[----:B------:R0:W-:Y:S04]  /*24c90*/  STL [R1+0x74c], R0 ;  /* 0x00074c0001007387 */ /* 0x0001e80000100800 */
[----:B------:R-:W-:Y:S04]  /*24ca0*/  STL [R1+0x754], R23 ;  /* 0x0007541701007387 */ /* 0x000fe80000100800 */
[----:B0-----:R-:W2:Y:S01]  /*24cb0*/  LDL.LU R0, [R1+0xaa4] ;  /* 0x000aa40001007983 */ /* 0x001ea20000300800 */
[----:B------:R-:W-:-:S05]  /*24cc0*/  IADD3 R22, P2, PT, R22, UR6, RZ ;  /* 0x0000000616167c10 */ /* 0x000fca000ff5e0ff */
[----:B------:R-:W-:Y:S04]  /*24cd0*/  STL [R1+0x728], R22 ;  /* 0x0007281601007387 */ /* 0x000fe80000100800 */
[----:B--2---:R0:W-:Y:S04]  /*24ce0*/  STL [R1+0xbdc], R0 ;  /* 0x000bdc0001007387 */ /* 0x0041e80000100800 */
[----:B0-----:R-:W2:Y:S04]  /*24cf0*/  LDL.LU R0, [R1+0x744] ;  /* 0x0007440001007983 */ /* 0x001ea80000300800 */
        /* <DEDUP_REMOVED lines=58> */
[----:B------:R-:W-:Y:S02]  /*250a0*/  IADD3.X R28, PT, PT, R28, UR4, RZ, P1, !PT ;  /* 0x000000041c1c7c10 */ /* 0x000fe40008ffe4ff */
[----:B------:R-:W-:Y:S02]  /*250b0*/  IADD3.X R22, PT, PT, R22, UR4, RZ, P3, !PT ;  /* 0x0000000416167c10 */ /* 0x000fe40009ffe4ff */
[----:B------:R-:W-:Y:S02]  /*250c0*/  IADD3.X R23, PT, PT, R23, UR4, RZ, P2, !PT ;  /* 0x0000000417177c10 */ /* 0x000fe400097fe4ff */
[----:B--2---:R-:W-:-:S05]  /*250d0*/  IADD3 R0, P4, PT, R0, UR6, RZ ;  /* 0x0000000600007c10 */ /* 0x004fca000ff9e0ff */
[----:B------:R0:W-:Y:S01]  /*250e0*/  STL [R1+0xaa4], R0 ;  /* 0x000aa40001007387 */ /* 0x0001e20000100800 */
[----:B------:R-:W-:Y:S02]  /*250f0*/  IADD3.X R10, PT, PT, R10, UR4, RZ, P4, !PT ;  /* 0x000000040a0a7c10 */ /* 0x000fe4000a7fe4ff */
[----:B------:R-:W-:Y:S01]  /*25100*/  IADD3 R11, P4, PT, R11, UR6, RZ ;  /* 0x000000060b0b7c10 */ /* 0x000fe2000ff9e0ff */
[----:B0-----:R0:W5:Y:S04]  /*25110*/  LDL.LU R0, [R1+0xbd8] ;  /* 0x000bd80001007983 */ /* 0x0011680000300800 */
[----:B------:R0:W-:Y:S04]  /*25120*/  STL [R1+0x73c], R12 ;  /* 0x00073c0c01007387 */ /* 0x0001e80000100800 */
        /* <DEDUP_REMOVED lines=16> */
[----:B------:R0:W-:Y:S01]  /*25230*/  STL [R1+0xae0], R5 ;  /* 0x000ae00501007387 */ /* 0x0001e20000100800 */
[----:B------:R-:W-:-:S03]  /*25240*/  IADD3.X R20, PT, PT, R20, UR4, RZ, P4, !PT ;  /* 0x0000000414147c10 */ /* 0x000fc6000a7fe4ff */
        /* <DEDUP_REMOVED lines=10> */
[----:B------:R-:W-:Y:S05]  /*252f0*/  @P0 BRA `(.L_x_2) ;  /* 0xfffffea800640947 */ /* 0x000fea000383ffff */
.L_x_1:
[----:B0-----:R-:W2:Y:S01]  /*25300*/  LDL.LU R9, [R1+0x2dc] ;  /* 0x0002dc0001097983 */ /* 0x001ea20000300800 */
[----:B------:R-:W0:Y:S01]  /*25310*/  LDCU.128 UR12, c[0x0][0x390] ;  /* 0x00007200ff0c77ac */ /* 0x000e220008000c00 */
[----:B------:R-:W3:Y:S01]  /*25320*/  LDCU UR11, c[0x0][0x39c] ;  /* 0x00007380ff0b77ac */ /* 0x000ee20008000800 */
[----:B------:R-:W4:Y:S01]  /*25330*/  LDCU UR6, c[0x0][0x3b4] ;  /* 0x00007680ff0677ac */ /* 0x000f220008000800 */
[----:B------:R-:W1:Y:S01]  /*25340*/  LDCU UR10, c[0x0][0x39c] ;  /* 0x00007380ff0a77ac */ /* 0x000e620008000800 */
[----:B------:R-:W0:Y:S01]  /*25350*/  S2UR UR5, SR_CgaCtaId ;  /* 0x00000000000579c3 */ /* 0x000e220000008800 */
[----:B------:R-:W0:Y:S01]  /*25360*/  LDCU UR4, c[0x0][0x39c] ;  /* 0x00007380ff0477ac */ /* 0x000e220008000800 */
[----:B------:R-:W0:Y:S06]  /*25370*/  LDCU UR7, c[0x0][0x39c] ;  /* 0x00007380ff0777ac */ /* 0x000e2c0008000800 */
[----:B------:R-:W-:Y:S06]  /*25380*/  BAR.SYNC.DEFER_BLOCKING 0x0 ;  /* 0x0000000000007b1d */ /* 0x000fec0000010000 */
[----:B--2---:R2:W-:Y:S04]  /*25390*/  STL [R1+0xcc8], R9 ;  /* 0x000cc80901007387 */ /* 0x0045e80000100800 */
[----:B--2---:R-:W2:Y:S04]  /*253a0*/  LDL.LU R9, [R1+0x2d4] ;  /* 0x0002d40001097983 */ /* 0x004ea80000300800 */
[----:B--2---:R2:W-:Y:S04]  /*253b0*/  STL [R1+0xcd0], R9 ;  /* 0x000cd00901007387 */ /* 0x0045e80000100800 */
[----:B--2---:R-:W2:Y:S04]  /*253c0*/  LDL.LU R9, [R1+0x2cc] ;  /* 0x0002cc0001097983 */ /* 0x004ea80000300800 */
[----:B--2---:R2:W-:Y:S04]  /*253d0*/  STL [R1+0xcd8], R9 ;  /* 0x000cd80901007387 */ /* 0x0045e80000100800 */
[----:B--2---:R-:W2:Y:S04]  /*253e0*/  LDL.LU R9, [R1+0x2c4] ;  /* 0x0002c40001097983 */ /* 0x004ea80000300800 */
[----:B-1---5:R-:W2:Y:S04]  /*253f0*/  LDL.LU R0, [R1+0x1e8] ;  /* 0x0001e80001007983 */ /* 0x022ea80000300800 */
[----:B--2---:R1:W-:Y:S04]  /*25400*/  STL [R1+0xc80], R0 ;  /* 0x000c800001007387 */ /* 0x0043e80000100800 */
[----:B-1----:R-:W2:Y:S04]  /*25410*/  LDL.LU R0, [R1+0x1e0] ;  /* 0x0001e00001007983 */ /* 0x002ea80000300800 */
        /* <DEDUP_REMOVED lines=24> */
[----:B------:R-:W2:Y:S04]  /*255a0*/  LDL.LU R29, [R1+0x1ec] ;  /* 0x0001ec00011d7983 */ /* 0x000ea80000300800 */
        /* <DEDUP_REMOVED lines=13> */
[----:B-1----:R-:W2:Y:S01]  /*25680*/  LDL.LU R29, [R1+0x68] ;  /* 0x00006800011d7983 */ /* 0x002ea20000300800 */
[----:B------:R-:W-:-:S03]  /*25690*/  F2FP.SATFINITE.E4M3.F32.PACK_AB_MERGE_C R9, R9, R0, RZ ;  /* 0x000000000909723e */ /* 0x000fc600048070ff */
[----:B--2---:R1:W-:Y:S04]  /*256a0*/  STL [R1+0xcc0], R29 ;  /* 0x000cc01d01007387 */ /* 0x0043e80000100800 */
[----:B-1----:R-:W2:Y:S04]  /*256b0*/  LDL.LU R29, [R1+0x60] ;  /* 0x00006000011d7983 */ /* 0x002ea80000300800 */
        /* <DEDUP_REMOVED lines=28> */
[----:B-1----:R-:W2:Y:S02]  /*25880*/  LDL.LU R9, [R1+0xcd8] ;  /* 0x000cd80001097983 */ /* 0x002ea40000300800 */
[----:B--2---:R-:W-:-:S02]  /*25890*/  F2FP.SATFINITE.E4M3.F32.PACK_AB_MERGE_C R9, R9, R0, RZ ;  /* 0x000000000909723e */ /* 0x004fc400048070ff */
        /* <DEDUP_REMOVED lines=10> */
[----:B-1----:R-:W3:Y:S01]  /*25940*/  LDL.LU R9, [R1+0x1e4] ;  /* 0x0001e40001097983 */ /* 0x002ee20000300800 */
[----:B--2---:R-:W-:-:S03]  /*25950*/  F2FP.SATFINITE.E4M3.F32.PACK_AB_MERGE_C R0, R0, R29, RZ ;  /* 0x0000001d0000723e */ /* 0x004fc600048070ff */
        /* <DEDUP_REMOVED lines=30> */
[----:B-1----:R-:W3:Y:S02]  /*25b40*/  LDL.LU R0, [R1+0xc84] ;  /* 0x000c840001007983 */ /* 0x002ee40000300800 */
[----:B---3--:R-:W-:-:S02]  /*25b50*/  F2FP.SATFINITE.E4M3.F32.PACK_AB_MERGE_C R9, R9, R0, RZ ;  /* 0x000000000909723e */ /* 0x008fc400048070ff */
[----:B------:R-:W2:Y:S01]  /*25b60*/  LDL.LU R0, [R1+0xc80] ;  /* 0x000c800001007983 */ /* 0x000ea20000300800 */
[----:B------:R-:W-:Y:S02]  /*25b70*/  F2FP.SATFINITE.E4M3.F32.PACK_AB_MERGE_C R25, R25, R26, RZ ;  /* 0x0000001a1919723e */ /* 0x000fe400048070ff */
[----:B------:R-:W-:Y:S01]  /*25b80*/  F2FP.SATFINITE.E4M3.F32.PACK_AB_MERGE_C R10, R10, R20, RZ ;  /* 0x000000140a0a723e */ /* 0x000fe200048070ff */
[----:B------:R2:W-:Y:S01]  /*25b90*/  STL [R1+0xf4], R9 ;  /* 0x0000f40901007387 */ /* 0x0005e20000100800 */
[----:B------:R-:W-:Y:S02]  /*25ba0*/  F2FP.SATFINITE.E4M3.F32.PACK_AB_MERGE_C R11, R11, R19, RZ ;  /* 0x000000130b0b723e */ /* 0x000fe400048070ff */
[----:B------:R-:W-:Y:S02]  /*25bb0*/  F2FP.SATFINITE.E4M3.F32.PACK_AB_MERGE_C R6, R6, R7, RZ ;  /* 0x000000070606723e */ /* 0x000fe400048070ff */
[----:B------:R-:W-:Y:S02]  /*25bc0*/  F2FP.SATFINITE.E4M3.F32.PACK_AB_MERGE_C R4, R4, R5, RZ ;  /* 0x000000050404723e */ /* 0x000fe400048070ff */
[----:B--2---:R-:W-:-:S02]  /*25bd0*/  F2FP.SATFINITE.E4M3.F32.PACK_AB_MERGE_C R9, R29, R0, RZ ;  /* 0x000000001d09723e */ /* 0x004fc400048070ff */
[----:B------:R-:W-:-:S03]  /*25be0*/  F2FP.SATFINITE.E4M3.F32.PACK_AB_MERGE_C R0, R27, R28, RZ ;  /* 0x0000001c1b00723e */ /* 0x000fc600048070ff */
[----:B------:R1:W-:Y:S04]  /*25bf0*/  STL [R1+0xf0], R9 ;  /* 0x0000f00901007387 */ /* 0x0003e80000100800 */
[----:B------:R2:W-:Y:S04]  /*25c00*/  STL [R1+0xac], R0 ;  /* 0x0000ac0001007387 */ /* 0x0005e80000100800 */
[----:B------:R-:W-:Y:S01]  /*25c10*/  STL [R1+0xa8], R25 ;  /* 0x0000a81901007387 */ /* 0x000fe20000100800 */
[----:B-1----:R-:W-:Y:S02]  /*25c20*/  F2FP.SATFINITE.E4M3.F32.PACK_AB_MERGE_C R9, R23, R24, RZ ;  /* 0x000000181709723e */ /* 0x002fe400048070ff */
[----:B--2---:R-:W-:-:S03]  /*25c30*/  F2FP.SATFINITE.E4M3.F32.PACK_AB_MERGE_C R0, R21, R22, RZ ;  /* 0x000000161500723e */ /* 0x004fc600048070ff */
[----:B------:R1:W-:Y:S04]  /*25c40*/  STL [R1+0x38], R9 ;  /* 0x0000380901007387 */ /* 0x0003e80000100800 */
[----:B------:R2:W-:Y:S04]  /*25c50*/  STL [R1+0xc1c], R10 ;  /* 0x000c1c0a01007387 */ /* 0x0005e80000100800 */
[----:B------:R3:W-:Y:S01]  /*25c60*/  STL [R1+0x18], R0 ;  /* 0x0000180001007387 */ /* 0x0007e20000100800 */
[----:B-1----:R-:W-:-:S03]  /*25c70*/  F2FP.SATFINITE.E4M3.F32.PACK_AB_MERGE_C R9, R13, R14, RZ ;  /* 0x0000000e0d09723e */ /* 0x002fc600048070ff */
[----:B------:R-:W-:Y:S01]  /*25c80*/  STL [R1+0xc18], R11 ;  /* 0x000c180b01007387 */ /* 0x000fe20000100800 */
[----:B--2---:R-:W-:Y:S02]  /*25c90*/  F2FP.SATFINITE.E4M3.F32.PACK_AB_MERGE_C R10, R15, R16, RZ ;  /* 0x000000100f0a723e */ /* 0x004fe400048070ff */
[----:B---3--:R-:W-:-:S05]  /*25ca0*/  F2FP.SATFINITE.E4M3.F32.PACK_AB_MERGE_C R0, R17, R18, RZ ;  /* 0x000000121100723e */ /* 0x008fca00048070ff */
[----:B------:R1:W-:Y:S04]  /*25cb0*/  STL [R1+0x3c], R0 ;  /* 0x00003c0001007387 */ /* 0x0003e80000100800 */
[----:B------:R-:W-:Y:S04]  /*25cc0*/  STL [R1+0x34], R10 ;  /* 0x0000340a01007387 */ /* 0x000fe80000100800 */
[----:B------:R-:W-:Y:S01]  /*25cd0*/  STL [R1+0x30], R9 ;  /* 0x0000300901007387 */ /* 0x000fe20000100800 */
[----:B-1----:R-:W-:-:S05]  /*25ce0*/  F2FP.SATFINITE.E4M3.F32.PACK_AB_MERGE_C R0, R8, R12, RZ ;  /* 0x0000000c0800723e */ /* 0x002fca00048070ff */
[----:B------:R1:W-:Y:S04]  /*25cf0*/  STL [R1+0xc], R0 ;  /* 0x00000c0001007387 */ /* 0x0003e80000100800 */
[----:B------:R-:W-:Y:S04]  /*25d00*/  STL [R1+0x4c], R6 ;  /* 0x00004c0601007387 */ /* 0x000fe80000100800 */
[----:B------:R-:W2:Y:S01]  /*25d10*/  LDL.LU R15, [R1+0x164] ;  /* 0x00016400010f7983 */ /* 0x000ea20000300800 */
[----:B-1----:R-:W-:-:S03]  /*25d20*/  F2FP.SATFINITE.E4M3.F32.PACK_AB_MERGE_C R0, R2, R3, RZ ;  /* 0x000000030200723e */ /* 0x002fc600048070ff */
[----:B------:R-:W-:Y:S04]  /*25d30*/  STL [R1+0x48], R4 ;  /* 0x0000480401007387 */ /* 0x000fe80000100800 */
[----:B--2---:R1:W-:Y:S04]  /*25d40*/  STL [R1+0xc58], R15 ;  /* 0x000c580f01007387 */ /* 0x0043e80000100800 */
[----:B------:R-:W-:Y:S04]  /*25d50*/  STL [R1+0x44], R0 ;  /* 0x0000440001007387 */ /* 0x000fe80000100800 */
        /* <DEDUP_REMOVED lines=9> */
[----:B------:R-:W3:Y:S04]  /*25df0*/  LDL.LU R11, [R1+0x168] ;  /* 0x00016800010b7983 */ /* 0x000ee80000300800 */
[----:B---3--:R1:W-:Y:S04]  /*25e00*/  STL [R1+0xc54], R11 ;  /* 0x000c540b01007387 */ /* 0x0083e80000100800 */
[----:B-1----:R-:W3:Y:S04]  /*25e10*/  LDL.LU R11, [R1+0x160] ;  /* 0x00016000010b7983 */ /* 0x002ee80000300800 */
        /* <DEDUP_REMOVED lines=9> */
[----:B-1----:R-:W2:Y:S04]  /*25eb0*/  LDL.LU R11, [R1+0x188] ;  /* 0x00018800010b7983 */ /* 0x002ea80000300800 */
        /* <DEDUP_REMOVED lines=48> */
[----:B------:R-:W2:Y:S01]  /*261c0*/  LDL.LU R11, [R1+0xc54] ;  /* 0x000c5400010b7983 */ /* 0x000ea20000300800 */
[----:B---3--:R-:W-:Y:S02]  /*261d0*/  F2FP.SATFINITE.E4M3.F32.PACK_AB_MERGE_C R13, R12, R13, RZ ;  /* 0x0000000d0c0d723e */ /* 0x008fe400048070ff */
[----:B------:R-:W-:Y:S01]  /*261e0*/  F2FP.SATFINITE.E4M3.F32.PACK_AB_MERGE_C R12, R2, R3, RZ ;  /* 0x00000003020c723e */ /* 0x000fe200048070ff */
[----:B------:R-:W-:Y:S01]  /*261f0*/  STL [R1+0xc14], R15 ;  /* 0x000c140f01007387 */ /* 0x000fe20000100800 */
[----:B------:R-:W-:Y:S02]  /*26200*/  F2FP.SATFINITE.E4M3.F32.PACK_AB_MERGE_C R23, R23, R10, RZ ;  /* 0x0000000a1717723e */ /* 0x000fe400048070ff */
[----:B------:R-:W-:Y:S02]  /*26210*/  F2FP.SATFINITE.E4M3.F32.PACK_AB_MERGE_C R22, R22, R9, RZ ;  /* 0x000000091616723e */ /* 0x000fe400048070ff */
[----:B------:R-:W-:Y:S02]  /*26220*/  F2FP.SATFINITE.E4M3.F32.PACK_AB_MERGE_C R21, R21, R0, RZ ;  /* 0x000000001515723e */ /* 0x000fe400048070ff */
[----:B------:R-:W-:-:S02]  /*26230*/  F2FP.SATFINITE.E4M3.F32.PACK_AB_MERGE_C R20, R20, R29, RZ ;  /* 0x0000001d1414723e */ /* 0x000fc400048070ff */
[----:B------:R-:W-:Y:S02]  /*26240*/  F2FP.SATFINITE.E4M3.F32.PACK_AB_MERGE_C R10, R27, R28, RZ ;  /* 0x0000001c1b0a723e */ /* 0x000fe400048070ff */
[----:B------:R-:W-:Y:S02]  /*26250*/  F2FP.SATFINITE.E4M3.F32.PACK_AB_MERGE_C R9, R25, R26, RZ ;  /* 0x0000001a1909723e */ /* 0x000fe400048070ff */
[----:B------:R-:W-:Y:S02]  /*26260*/  F2FP.SATFINITE.E4M3.F32.PACK_AB_MERGE_C R28, R17, R18, RZ ;  /* 0x00000012111c723e */ /* 0x000fe400048070ff */
[----:B------:R-:W-:Y:S02]  /*26270*/  F2FP.SATFINITE.E4M3.F32.PACK_AB_MERGE_C R0, R19, R24, RZ ;  /* 0x000000181300723e */ /* 0x000fe400048070ff */
[----:B------:R-:W-:Y:S02]  /*26280*/  F2FP.SATFINITE.E4M3.F32.PACK_AB_MERGE_C R8, R8, R16, RZ ;  /* 0x000000100808723e */ /* 0x000fe400048070ff */
[----:B------:R-:W-:-:S02]  /*26290*/  F2FP.SATFINITE.E4M3.F32.PACK_AB_MERGE_C R6, R6, R7, RZ ;  /* 0x000000070606723e */ /* 0x000fc400048070ff */
[----:B--2---:R-:W-:-:S05]  /*262a0*/  F2FP.SATFINITE.E4M3.F32.PACK_AB_MERGE_C R14, R14, R11, RZ ;  /* 0x0000000b0e0e723e */ /* 0x004fca00048070ff */
[----:B------:R-:W-:Y:S04]  /*262b0*/  STL [R1+0xc24], R14 ;  /* 0x000c240e01007387 */ /* 0x000fe80000100800 */
[----:B------:R-:W-:Y:S04]  /*262c0*/  STL [R1+0xc28], R13 ;  /* 0x000c280d01007387 */ /* 0x000fe80000100800 */
[----:B------:R-:W2:Y:S04]  /*262d0*/  LDL.LU R3, [R1+0xc8] ;  /* 0x0000c80001037983 */ /* 0x000ea80000300800 */
[----:B------:R-:W2:Y:S04]  /*262e0*/  LDL.LU R2, [R1+0xcc] ;  /* 0x0000cc0001027983 */ /* 0x000ea80000300800 */
        /* <DEDUP_REMOVED lines=8> */
[----:B------:R-:W-:Y:S04]  /*26370*/  STL [R1], R0 ;  /* 0x0000000001007387 */ /* 0x000fe80000100800 */
[----:B------:R-:W-:Y:S04]  /*26380*/  STL [R1+0x2c], R8 ;  /* 0x00002c0801007387 */ /* 0x000fe80000100800 */
[----:B------:R-:W3:Y:S04]  /*26390*/  LDL.LU R7, [R1+0xb4] ;  /* 0x0000b40001077983 */ /* 0x000ee80000300800 */
[----:B------:R1:W-:Y:S04]  /*263a0*/  STL [R1+0x28], R6 ;  /* 0x0000280601007387 */ /* 0x0003e80000100800 */
[----:B-1----:R-:W2:Y:S01]  /*263b0*/  LDL.LU R6, [R1+0xbc] ;  /* 0x0000bc0001067983 */ /* 0x002ea20000300800 */
[----:B------:R-:W-:-:S05]  /*263c0*/  F2FP.SATFINITE.E4M3.F32.PACK_AB_MERGE_C R0, R4, R5, RZ ;  /* 0x000000050400723e */ /* 0x000fca00048070ff */
[----:B------:R-:W-:Y:S04]  /*263d0*/  STL [R1+0x24], R0 ;  /* 0x0000240001007387 */ /* 0x000fe80000100800 */
[----:B--2---:R1:W-:Y:S04]  /*263e0*/  STL [R1+0xc50], R6 ;  /* 0x000c500601007387 */ /* 0x0043e80000100800 */
[----:B-1----:R-:W3:Y:S04]  /*263f0*/  LDL.LU R6, [R1+0xb0] ;  /* 0x0000b00001067983 */ /* 0x002ee80000300800 */
[----:B------:R-:W2:Y:S04]  /*26400*/  LDL.LU R5, [R1+0x94] ;  /* 0x0000940001057983 */ /* 0x000ea80000300800 */
[----:B--2---:R1:W-:Y:S04]  /*26410*/  STL [R1+0xc4c], R5 ;  /* 0x000c4c0501007387 */ /* 0x0043e80000100800 */
[----:B-1----:R-:W2:Y:S04]  /*26420*/  LDL.LU R5, [R1+0xb8] ;  /* 0x0000b80001057983 */ /* 0x002ea80000300800 */
[----:B------:R-:W2:Y:S01]  /*26430*/  LDL.LU R14, [R1+0x98] ;  /* 0x00009800010e7983 */ /* 0x000ea20000300800 */
        /* <DEDUP_REMOVED lines=10> */
[----:B------:R-:W-:Y:S04]  /*264e0*/  STL [R1+0x10], R0 ;  /* 0x0000100001007387 */ /* 0x000fe80000100800 */
        /* <DEDUP_REMOVED lines=8> */
[----:B---3--:R-:W-:-:S03]  /*26570*/  F2FP.SATFINITE.E4M3.F32.PACK_AB_MERGE_C R7, R7, R6, RZ ;  /* 0x000000060707723e */ /* 0x008fc600048070ff */
[----:B--2---:R1:W-:Y:S04]  /*26580*/  STL [R1+0xc44], R28 ;  /* 0x000c441c01007387 */ /* 0x0043e80000100800 */
[----:B-1----:R-:W2:Y:S04]  /*26590*/  LDL.LU R28, [R1+0x2a0] ;  /* 0x0002a000011c7983 */ /* 0x002ea80000300800 */
        /* <DEDUP_REMOVED lines=9> */
[----:B------:R-:W2:Y:S02]  /*26630*/  LDL.LU R6, [R1+0xc50] ;  /* 0x000c500001067983 */ /* 0x000ea40000300800 */
[----:B--2---:R-:W-:-:S02]  /*26640*/  F2FP.SATFINITE.E4M3.F32.PACK_AB_MERGE_C R6, R6, R5, RZ ;  /* 0x000000050606723e */ /* 0x004fc400048070ff */
[----:B------:R-:W2:Y:S02]  /*26650*/  LDL.LU R5, [R1+0xc4c] ;  /* 0x000c4c0001057983 */ /* 0x000ea40000300800 */
[----:B--2---:R-:W-:Y:S02]  /*26660*/  F2FP.SATFINITE.E4M3.F32.PACK_AB_MERGE_C R5, R5, R14, RZ ;  /* 0x0000000e0505723e */ /* 0x004fe400048070ff */
[----:B------:R-:W2:Y:S01]  /*26670*/  LDL.LU R14, [R1+0xc48] ;  /* 0x000c4800010e7983 */ /* 0x000ea20000300800 */
[----:B------:R-:W-:Y:S02]  /*26680*/  F2FP.SATFINITE.E4M3.F32.PACK_AB_MERGE_C R18, R8, R18, RZ ;  /* 0x000000120812723e */ /* 0x000fe400048070ff */
[----:B------:R-:W-:Y:S01]  /*26690*/  F2FP.SATFINITE.E4M3.F32.PACK_AB_MERGE_C R26, R3, R26, RZ ;  /* 0x0000001a031a723e */ /* 0x000fe200048070ff */
[----:B------:R-:W0:Y:S01]  /*266a0*/  LDL.LU R8, [R1+0xbd4] ;  /* 0x000bd40001087983 */ /* 0x000e220000300800 */
[----:B------:R-:W-:Y:S02]  /*266b0*/  F2FP.SATFINITE.E4M3.F32.PACK_AB_MERGE_C R27, R27, R9, RZ ;  /* 0x000000091b1b723e */ /* 0x000fe400048070ff */
[----:B------:R-:W-:-:S02]  /*266c0*/  F2FP.SATFINITE.E4M3.F32.PACK_AB_MERGE_C R16, R16, R10, RZ ;  /* 0x0000000a1010723e */ /* 0x000fc400048070ff */
[----:B------:R-:W-:Y:S02]  /*266d0*/  F2FP.SATFINITE.E4M3.F32.PACK_AB_MERGE_C R17, R17, R11, RZ ;  /* 0x0000000b1111723e */ /* 0x000fe400048070ff */
[----:B------:R-:W-:Y:S02]  /*266e0*/  F2FP.SATFINITE.E4M3.F32.PACK_AB_MERGE_C R19, R19, R15, RZ ;  /* 0x0000000f1313723e */ /* 0x000fe400048070ff */
[----:B------:R-:W-:Y:S02]  /*266f0*/  F2FP.SATFINITE.E4M3.F32.PACK_AB_MERGE_C R25, R25, R28, RZ ;  /* 0x0000001c1919723e */ /* 0x000fe400048070ff */
[----:B--2---:R-:W-:Y:S02]  /*26700*/  F2FP.SATFINITE.E4M3.F32.PACK_AB_MERGE_C R4, R4, R14, RZ ;  /* 0x0000000e0404723e */ /* 0x004fe400048070ff */
[----:B------:R-:W2:Y:S04]  /*26710*/  LDL R14, [R1+0x270] ;  /* 0x00027000010e7983 */ /* 0x000ea80000100800 */
[----:B------:R-:W3:Y:S04]  /*26720*/  LDL.LU R3, [R1+0xbd0] ;  /* 0x000bd00001037983 */ /* 0x000ee80000300800 */
[----:B------:R-:W3:Y:S04]  /*26730*/  LDL.LU R9, [R1+0x1f0] ;  /* 0x0001f00001097983 */ /* 0x000ee80000300800 */
[----:B------:R-:W3:Y:S04]  /*26740*/  LDL.LU R10, [R1+0x1f4] ;  /* 0x0001f400010a7983 */ /* 0x000ee80000300800 */
[----:B------:R-:W3:Y:S04]  /*26750*/  LDL.LU R11, [R1+0x38] ;  /* 0x00003800010b7983 */ /* 0x000ee80000300800 */
[----:B------:R-:W3:Y:S04]  /*26760*/  LDL.LU R15, [R1+0x18] ;  /* 0x00001800010f7983 */ /* 0x000ee80000300800 */
[----:B------:R-:W3:Y:S01]  /*26770*/  LDL.LU R28, [R1+0xc44] ;  /* 0x000c4400011c7983 */ /* 0x000ee20000300800 */
[----:B------:R-:W-:-:S02]  /*26780*/  F2FP.SATFINITE.E4M3.F32.PACK_AB_MERGE_C R2, R2, R0, RZ ;  /* 0x000000000202723e */ /* 0x000fc400048070ff */
[----:B------:R-:W-:Y:S02]  /*26790*/  F2FP.SATFINITE.E4M3.F32.PACK_AB_MERGE_C R21, R21, R20, RZ ;  /* 0x000000141515723e */ /* 0x000fe400048070ff */
[----:B0-----:R-:W-:Y:S02]  /*267a0*/  ISETP.GE.AND P0, PT, R8, UR14, PT ;  /* 0x0000000e08007c0c */ /* 0x001fe4000bf06270 */
[----:B------:R-:W-:Y:S02]  /*267b0*/  F2FP.SATFINITE.E4M3.F32.PACK_AB_MERGE_C R23, R23, R22, RZ ;  /* 0x000000161717723e */ /* 0x000fe400048070ff */
[----:B------:R-:W-:Y:S01]  /*267c0*/  F2FP.SATFINITE.E4M3.F32.PACK_AB_MERGE_C R29, R29, R12, RZ ;  /* 0x0000000c1d1d723e */ /* 0x000fe200048070ff */
[----:B--2---:R-:W-:-:S05]  /*267d0*/  VIADD R0, R14, 0x7f ;  /* 0x0000007f0e007836 */ /* 0x004fca0000000000 */
[----:B------:R-:W-:Y:S01]  /*267e0*/  ISETP.LT.AND P1, PT, R0, UR11, !P0 ;  /* 0x0000000b00007c0c */ /* 0x000fe2000c721270 */
[----:B----4-:R-:W-:Y:S01]  /*267f0*/  IMAD R0, R8, UR6, RZ ;  /* 0x0000000608007c24 */ /* 0x010fe2000f8e02ff */
[----:B---3--:R-:W-:Y:S01]  /*26800*/  F2FP.SATFINITE.E4M3.F32.PACK_AB_MERGE_C R24, R24, R28, RZ ;  /* 0x0000001c1818723e */ /* 0x008fe200048070ff */
[----:B------:R-:W-:Y:S01]  /*26810*/  VIADD R8, R14, 0x3 ;  /* 0x000000030e087836 */ /* 0x000fe20000000000 */
[----:B------:R-:W2:Y:S01]  /*26820*/  LDL.LU R28, [R1+0xc40] ;  /* 0x000c4000011c7983 */ /* 0x000ea20000300800 */
[----:B------:R-:W0:Y:S01]  /*26830*/  S2R R13, SR_TID.X ;  /* 0x00000000000d7919 */ /* 0x000e220000002100 */
[----:B------:R-:W-:Y:S01]  /*26840*/  LOP3.LUT R3, R3, 0x1f0, RZ, 0xc0, !PT ;  /* 0x000001f003037812 */ /* 0x000fe200078ec0ff */
[----:B------:R-:W1:Y:S01]  /*26850*/  LDCU UR6, c[0x0][0x39c] ;  /* 0x00007380ff0677ac */ /* 0x000e620008000800 */
[----:B------:R-:W3:Y:S04]  /*26860*/  LDL.LU R20, [R1+0xc3c] ;  /* 0x000c3c0001147983 */ /* 0x000ee80000300800 */
[----:B------:R4:W-:Y:S01]  /*26870*/  STL [R1+0x20], R21 ;  /* 0x0000201501007387 */ /* 0x0009e20000100800 */
[----:B------:R-:W-:-:S03]  /*26880*/  ISETP.LT.AND P3, PT, R8, UR10, !P0 ;  /* 0x0000000a08007c0c */ /* 0x000fc6000c761270 */
[----:B----4-:R-:W4:Y:S04]  /*26890*/  LDL.LU R21, [R1+0xc38] ;  /* 0x000c380001157983 */ /* 0x010f280000300800 */
[----:B------:R-:W-:Y:S04]  /*268a0*/  STL [R1+0x1c], R2 ;  /* 0x00001c0201007387 */ /* 0x000fe80000100800 */
[----:B------:R-:W3:Y:S04]  /*268b0*/  LDL.LU R22, [R1+0xc34] ;  /* 0x000c340001167983 */ /* 0x000ee80000300800 */
[----:B------:R0:W-:Y:S04]  /*268c0*/  STL [R1+0x14], R23 ;  /* 0x0000141701007387 */ /* 0x0001e80000100800 */
[----:B0-----:R-:W4:Y:S04]  /*268d0*/  LDL.LU R23, [R1+0xc30] ;  /* 0x000c300001177983 */ /* 0x001f280000300800 */
[----:B------:R-:W2:Y:S04]  /*268e0*/  LDL.LU R12, [R1+0xc2c] ;  /* 0x000c2c00010c7983 */ /* 0x000ea80000300800 */
[----:B------:R-:W2:Y:S01]  /*268f0*/  LDL.LU R8, [R1+0x200] ;  /* 0x0002000001087983 */ /* 0x000ea20000300800 */
[----:B------:R-:W-:-:S02]  /*26900*/  VIADD R2, R14, 0x1 ;  /* 0x000000010e027836 */ /* 0x000fc40000000000 */
[----:B------:R-:W-:-:S03]  /*26910*/  IMAD.SHL.U32 R13, R13, 0x20, RZ ;  /* 0x000000200d0d7824 */ /* 0x000fc600078e00ff */
[----:B------:R-:W-:Y:S01]  /*26920*/  ISETP.LT.AND P5, PT, R2, UR4, !P0 ;  /* 0x0000000402007c0c */ /* 0x000fe2000c7a1270 */
[----:B------:R-:W-:Y:S01]  /*26930*/  VIADD R2, R14, 0x2 ;  /* 0x000000020e027836 */ /* 0x000fe20000000000 */
[----:B------:R-:W-:Y:S01]  /*26940*/  UMOV UR4, 0x400 ;  /* 0x0000040000047882 */ /* 0x000fe20000000000 */
[----:B------:R-:W-:Y:S01]  /*26950*/  LOP3.LUT R13, R13, 0x400, RZ, 0xc0, !PT ;  /* 0x000004000d0d7812 */ /* 0x000fe200078ec0ff */
[----:B------:R-:W-:Y:S02]  /*26960*/  ULEA UR4, UR5, UR4, 0x18 ;  /* 0x0000000405047291 */ /* 0x000fe4000f8ec0ff */
[----:B------:R-:W-:Y:S01]  /*26970*/  ISETP.LT.AND P4, PT, R2, UR7, !P0 ;  /* 0x0000000702007c0c */ /* 0x000fe2000c781270 */
[----:B------:R-:W0:Y:S01]  /*26980*/  LDCU UR5, c[0x0][0x39c] ;  /* 0x00007380ff0577ac */ /* 0x000e220008000800 */
[C---:B------:R-:W-:Y:S02]  /*26990*/  IADD3 R2, P6, PT, R0.reuse, UR12, RZ ;  /* 0x0000000c00027c10 */ /* 0x040fe4000ffde0ff */
[----:B------:R-:W-:Y:S01]  /*269a0*/  IADD3 R3, PT, PT, R3, UR4, R13 ;  /* 0x0000000403037c10 */ /* 0x000fe2000fffe00d */
[----:B------:R-:W0:Y:S01]  /*269b0*/  LDCU UR7, c[0x0][0x39c] ;  /* 0x00007380ff0777ac */ /* 0x000e220008000800 */
[----:B------:R-:W-:Y:S01]  /*269c0*/  LEA.HI.X.SX32 R0, R0, UR13, 0x1, P6 ;  /* 0x0000000d00007c11 */ /* 0x000fe2000b0f0eff */
[----:B------:R-:W3:Y:S01]  /*269d0*/  LDL.LU R13, [R1+0xc28] ;  /* 0x000c2800010d7983 */ /* 0x000ee20000300800 */
[----:B------:R-:W-:-:S03]  /*269e0*/  ISETP.LT.AND P2, PT, R14, UR15, !P0 ;  /* 0x0000000f0e007c0c */ /* 0x000fc6000c741270 */
[----:B------:R-:W3:Y:S04]  /*269f0*/  LDL.LU R14, [R1+0xc24] ;  /* 0x000c2400010e7983 */ /* 0x000ee80000300800 */
[----:B------:R0:W-:Y:S04]  /*26a00*/  STL [R1+0xc10], R0 ;  /* 0x000c100001007387 */ /* 0x0001e80000100800 */
[----:B0-----:R-:W3:Y:S01]  /*26a10*/  LDL.LU R0, [R1+0x1fc] ;  /* 0x0001fc0001007983 */ /* 0x001ee20000300800 */
[----:B--2---:R-:W-:-:S03]  /*26a20*/  PRMT R8, R8, 0x5410, R9 ;  /* 0x0000541008087816 */ /* 0x004fc60000000009 */
[----:B------:R-:W2:Y:S02]  /*26a30*/  LDL.LU R9, [R1+0xc20] ;  /* 0x000c200001097983 */ /* 0x000ea40000300800 */
[----:B--2---:R-:W-:Y:S02]  /*26a40*/  PRMT R9, R10, 0x5410, R9 ;  /* 0x000054100a097816 */ /* 0x004fe40000000009 */
[----:B------:R-:W2:Y:S02]  /*26a50*/  LDL.LU R10, [R1+0xc1c] ;  /* 0x000c1c00010a7983 */ /* 0x000ea40000300800 */
[----:B--2---:R-:W-:Y:S02]  /*26a60*/  PRMT R10, R11, 0x5410, R10 ;  /* 0x000054100b0a7816 */ /* 0x004fe4000000000a */
[----:B------:R-:W2:Y:S02]  /*26a70*/  LDL.LU R11, [R1+0xc18] ;  /* 0x000c1800010b7983 */ /* 0x000ea40000300800 */
[----:B--2---:R-:W-:-:S02]  /*26a80*/  PRMT R11, R15, 0x5410, R11 ;  /* 0x000054100f0b7816 */ /* 0x004fc4000000000b */
[----:B------:R-:W2:Y:S04]  /*26a90*/  LDL.LU R15, [R1+0xc14] ;  /* 0x000c1400010f7983 */ /* 0x000ea80000300800 */
[----:B------:R0:W-:Y:S02]  /*26aa0*/  STSM.16.M88.4 [R3], R8 ;  /* 0x0000000803007844 */ /* 0x0001e40000000200 */
[----:B0-----:R-:W0:Y:S01]  /*26ab0*/  S2R R11, SR_TID.X ;  /* 0x00000000000b7919 */ /* 0x001e220000002100 */
[----:B---3--:R-:W-:Y:S02]  /*26ac0*/  PRMT R9, R14, 0x5410, R12 ;  /* 0x000054100e097816 */ /* 0x008fe4000000000c */
[----:B------:R-:W-:Y:S02]  /*26ad0*/  PRMT R10, R7, 0x5410, R5 ;  /* 0x00005410070a7816 */ /* 0x000fe40000000005 */
[----:B0-----:R-:W-:-:S02]  /*26ae0*/  LOP3.LUT R5, R11, 0x3f, RZ, 0xc0, !PT ;  /* 0x0000003f0b057812 */ /* 0x001fc400078ec0ff */
[----:B------:R-:W-:Y:S02]  /*26af0*/  PRMT R11, R6, 0x5410, R4 ;  /* 0x00005410060b7816 */ /* 0x000fe40000000004 */
[----:B--2---:R-:W-:Y:S02]  /*26b00*/  PRMT R8, R15, 0x5410, R13 ;  /* 0x000054100f087816 */ /* 0x004fe4000000000d */
[----:B------:R-:W2:Y:S04]  /*26b10*/  LDL.LU R13, [R1+0x1f8] ;  /* 0x0001f800010d7983 */ /* 0x000ea80000300800 */
[----:B------:R-:W3:Y:S04]  /*26b20*/  LDL.LU R15, [R1+0x34] ;  /* 0x00003400010f7983 */ /* 0x000ee80000300800 */
[----:B------:R-:W2:Y:S04]  /*26b30*/  LDL.LU R12, [R1+0x84] ;  /* 0x00008400010c7983 */ /* 0x000ea80000300800 */
[----:B------:R-:W3:Y:S04]  /*26b40*/  LDL.LU R14, [R1+0x3c] ;  /* 0x00003c00010e7983 */ /* 0x000ee80000300800 */
[----:B------:R-:W3:Y:S04]  /*26b50*/  LDL.LU R7, [R1+0xc] ;  /* 0x00000c0001077983 */ /* 0x000ee80000300800 */
[----:B------:R-:W4:Y:S04]  /*26b60*/  LDL.LU R6, [R1+0x80] ;  /* 0x0000800001067983 */ /* 0x000f280000300800 */
[----:B------:R-:W4:Y:S04]  /*26b70*/  LDL.LU R4, [R1+0x30] ;  /* 0x0000300001047983 */ /* 0x000f280000300800 */
[----:B------:R-:W-:Y:S01]  /*26b80*/  STSM.16.M88.4 [R3+0x200], R8 ;  /* 0x0002000803007844 */ /* 0x000fe20000000200 */
[----:B------:R-:W-:Y:S01]  /*26b90*/  BAR.SYNC.DEFER_BLOCKING 0x0 ;  /* 0x0000000000007b1d */ /* 0x000fe20000010000 */
[----:B--2---:R-:W-:-:S02]  /*26ba0*/  PRMT R12, R0, 0x5410, R12 ;  /* 0x00005410000c7816 */ /* 0x004fc4000000000c */
[----:B------:R-:W-:-:S03]  /*26bb0*/  LEA R0, R5, UR4, 0x4 ;  /* 0x0000000405007c11 */ /* 0x000fc6000f8e20ff */
[----:B------:R-:W0:Y:S02]  /*26bc0*/  LDCU UR4, c[0x0][0x3b8] ;  /* 0x00007700ff0477ac */ /* 0x000e240008000800 */
[----:B------:R-:W-:Y:S01]  /*26bd0*/  LDS.128 R8, [R0+0x400] ;  /* 0x0004000000087984 */ /* 0x000fe20000000c00 */
[----:B---3--:R-:W-:Y:S02]  /*26be0*/  PRMT R15, R15, 0x5410, R7 ;  /* 0x000054100f0f7816 */ /* 0x008fe40000000007 */
[----:B----4-:R-:W-:Y:S02]  /*26bf0*/  PRMT R13, R13, 0x5410, R6 ;  /* 0x000054100d0d7816 */ /* 0x010fe40000000006 */
[----:B------:R-:W-:Y:S02]  /*26c00*/  PRMT R14, R14, 0x5410, R4 ;  /* 0x000054100e0e7816 */ /* 0x000fe40000000004 */
[----:B------:R-:W2:Y:S01]  /*26c10*/  LDS.128 R4, [R0] ;  /* 0x0000000000047984 */ /* 0x000ea20000000c00 */
[----:B------:R-:W-:Y:S06]  /*26c20*/  BAR.SYNC.DEFER_BLOCKING 0x0 ;  /* 0x0000000000007b1d */ /* 0x000fec0000010000 */
[----:B------:R-:W-:Y:S04]  /*26c30*/  STL [R1+0x18], R0 ;  /* 0x0000180001007387 */ /* 0x000fe80000100800 */
[----:B------:R3:W-:Y:S04]  /*26c40*/  STSM.16.M88.4 [R3], R12 ;  /* 0x0000000c03007844 */ /* 0x0007e80000000200 */
[----:B--2---:R2:W-:Y:S01]  /*26c50*/  STL.64 [R1+0xbf8], R6 ;  /* 0x000bf80601007387 */ /* 0x0045e20000100a00 */
[----:B---3--:R-:W-:-:S03]  /*26c60*/  PRMT R12, R23, 0x5410, R21 ;  /* 0x00005410170c7816 */ /* 0x008fc60000000015 */
[----:B--2---:R-:W2:Y:S04]  /*26c70*/  LDL.LU R6, [R1+0x40] ;  /* 0x0000400001067983 */ /* 0x004ea80000300800 */
[----:B------:R-:W2:Y:S04]  /*26c80*/  LDL.LU R7, [R1+0x48] ;  /* 0x0000480001077983 */ /* 0x000ea80000300800 */
[----:B------:R3:W-:Y:S04]  /*26c90*/  STL.64 [R1+0xbf0], R4 ;  /* 0x000bf00401007387 */ /* 0x0007e80000100a00 */
[----:B---3--:R-:W3:Y:S04]  /*26ca0*/  LDL.LU R4, [R1+0x44] ;  /* 0x0000440001047983 */ /* 0x008ee80000300800 */
[----:B------:R-:W3:Y:S04]  /*26cb0*/  LDL.LU R5, [R1+0x4c] ;  /* 0x00004c0001057983 */ /* 0x000ee80000300800 */
[----:B------:R4:W-:Y:S04]  /*26cc0*/  STL.64 [R1+0xc08], R10 ;  /* 0x000c080a01007387 */ /* 0x0009e80000100a00 */
[----:B----4-:R-:W4:Y:S04]  /*26cd0*/  LDL.LU R10, [R1+0x8c] ;  /* 0x00008c00010a7983 */ /* 0x010f280000300800 */
[----:B------:R-:W4:Y:S04]  /*26ce0*/  LDL.LU R11, [R1+0xa4] ;  /* 0x0000a400010b7983 */ /* 0x000f280000300800 */
[----:B------:R0:W-:Y:S04]  /*26cf0*/  STL.64 [R1+0xc00], R8 ;  /* 0x000c000801007387 */ /* 0x0001e80000100a00 */
[----:B------:R-:W2:Y:S04]  /*26d00*/  LDL.LU R23, [R1+0x88] ;  /* 0x0000880001177983 */ /* 0x000ea80000300800 */
[----:B------:R-:W2:Y:S01]  /*26d10*/  LDL.LU R21, [R1+0xa0] ;  /* 0x0000a00001157983 */ /* 0x000ea20000300800 */
[----:B------:R-:W-:-:S02]  /*26d20*/  PRMT R13, R22, 0x5410, R20 ;  /* 0x00005410160d7816 */ /* 0x000fc40000000014 */
[----:B------:R-:W-:Y:S01]  /*26d30*/  PRMT R14, R19, 0x5410, R17 ;  /* 0x00005410130e7816 */ /* 0x000fe20000000011 */
[----:B0-----:R-:W2:Y:S01]  /*26d40*/  LDL.LU R8, [R1+0xf4] ;  /* 0x0000f40001087983 */ /* 0x001ea20000300800 */
[----:B------:R-:W-:-:S03]  /*26d50*/  PRMT R15, R18, 0x5410, R16 ;  /* 0x00005410120f7816 */ /* 0x000fc60000000010 */
[----:B------:R-:W2:Y:S04]  /*26d60*/  LDL.LU R9, [R1+0xf0] ;  /* 0x0000f00001097983 */ /* 0x000ea80000300800 */
[----:B------:R-:W-:Y:S01]  /*26d70*/  STSM.16.M88.4 [R3+0x200], R12 ;  /* 0x0002000c03007844 */ /* 0x000fe20000000200 */
[----:B------:R-:W-:Y:S06]  /*26d80*/  BAR.SYNC.DEFER_BLOCKING 0x0 ;  /* 0x0000000000007b1d */ /* 0x000fec0000010000 */
[----:B------:R-:W0:Y:S04]  /*26d90*/  LDS.128 R12, [R0] ;  /* 0x00000000000c7984 */ /* 0x000e280000000c00 */
[----:B------:R-:W0:Y:S01]  /*26da0*/  LDS.128 R16, [R0+0x400] ;  /* 0x0004000000107984 */ /* 0x000e220000000c00 */
[----:B------:R-:W-:Y:S01]  /*26db0*/  BAR.SYNC.DEFER_BLOCKING 0x0 ;  /* 0x0000000000007b1d */ /* 0x000fe20000010000 */
[----:B---3--:R-:W-:-:S02]  /*26dc0*/  PRMT R22, R5, 0x5410, R4 ;  /* 0x0000541005167816 */ /* 0x008fc40000000004 */
[----:B----4-:R-:W-:-:S03]  /*26dd0*/  PRMT R20, R11, 0x5410, R10 ;  /* 0x000054100b147816 */ /* 0x010fc6000000000a */
[----:B------:R-:W3:Y:S04]  /*26de0*/  LDL.LU R10, [R1+0x6c] ;  /* 0x00006c00010a7983 */ /* 0x000ee80000300800 */
[----:B------:R-:W4:Y:S04]  /*26df0*/  LDL.LU R11, [R1+0x68] ;  /* 0x00006800010b7983 */ /* 0x000f280000300800 */
[----:B------:R-:W3:Y:S01]  /*26e00*/  LDL.LU R4, [R1+0x2c] ;  /* 0x00002c0001047983 */ /* 0x000ee20000300800 */
[----:B--2---:R-:W-:Y:S02]  /*26e10*/  PRMT R21, R21, 0x5410, R23 ;  /* 0x0000541015157816 */ /* 0x004fe40000000017 */
[----:B------:R-:W-:Y:S01]  /*26e20*/  PRMT R23, R7, 0x5410, R6 ;  /* 0x0000541007177816 */ /* 0x000fe20000000006 */
[----:B------:R-:W2:Y:S04]  /*26e30*/  LDL.LU R5, [R1+0x28] ;  /* 0x0000280001057983 */ /* 0x000ea80000300800 */
[----:B------:R-:W2:Y:S04]  /*26e40*/  LDL.LU R6, [R1+0x20] ;  /* 0x0000200001067983 */ /* 0x000ea80000300800 */
[----:B------:R-:W2:Y:S04]  /*26e50*/  LDL.LU R7, [R1+0x1c] ;  /* 0x00001c0001077983 */ /* 0x000ea80000300800 */
[----:B0-----:R0:W-:Y:S04]  /*26e60*/  STL [R1+0xbe4], R12 ;  /* 0x000be40c01007387 */ /* 0x0011e80000100800 */
[----:B0-----:R-:W2:Y:S04]  /*26e70*/  LDL.LU R12, [R1+0x14] ;  /* 0x00001400010c7983 */ /* 0x001ea80000300800 */
[----:B------:R0:W-:Y:S04]  /*26e80*/  STL [R1+0xbe0], R13 ;  /* 0x000be00d01007387 */ /* 0x0001e80000100800 */
[----:B0-----:R-:W2:Y:S04]  /*26e90*/  LDL R13, [R1+0x270] ;  /* 0x00027000010d7983 */ /* 0x001ea80000100800 */
[----:B------:R0:W-:Y:S04]  /*26ea0*/  STL [R1+0xbdc], R14 ;  /* 0x000bdc0e01007387 */ /* 0x0001e80000100800 */
[----:B------:R-:W-:Y:S04]  /*26eb0*/  STSM.16.M88.4 [R3], R20 ;  /* 0x0000001403007844 */ /* 0x000fe80000000200 */
[----:B0-----:R-:W2:Y:S04]  /*26ec0*/  LDL.LU R14, [R1+0x10] ;  /* 0x00001000010e7983 */ /* 0x001ea80000300800 */
[----:B------:R0:W-:Y:S04]  /*26ed0*/  STL [R1+0xbd8], R15 ;  /* 0x000bd80f01007387 */ /* 0x0001e80000100800 */
[----:B0-----:R-:W2:Y:S04]  /*26ee0*/  LDL.LU R15, [R1+0x24] ;  /* 0x00002400010f7983 */ /* 0x001ea80000300800 */
[----:B------:R0:W-:Y:S04]  /*26ef0*/  STL.64 [R1+0xbe8], R18 ;  /* 0x000be81201007387 */ /* 0x0001e80000100a00 */
[----:B0-----:R-:W3:Y:S04]  /*26f00*/  LDL.LU R18, [R1+0x64] ;  /* 0x0000640001127983 */ /* 0x001ee80000300800 */
[----:B------:R-:W4:Y:S04]  /*26f10*/  LDL.LU R19, [R1+0x60] ;  /* 0x0000600001137983 */ /* 0x000f280000300800 */
[----:B------:R-:W2:Y:S04]  /*26f20*/  LDL.LU R21, [R1] ;  /* 0x0000000001157983 */ /* 0x000ea80000300800 */
[----:B------:R-:W2:Y:S04]  /*26f30*/  LDL.LU R22, [R1+0x8] ;  /* 0x0000080001167983 */ /* 0x000ea80000300800 */
[----:B------:R-:W3:Y:S01]  /*26f40*/  LDL.LU R23, [R1+0x4] ;  /* 0x0000040001177983 */ /* 0x000ee20000300800 */
[----:B--2---:R-:W-:-:S02]  /*26f50*/  PRMT R20, R22, 0x5410, R21 ;  /* 0x0000541016147816 */ /* 0x004fc40000000015 */
[----:B------:R-:W-:Y:S02]  /*26f60*/  PRMT R22, R27, 0x5410, R25 ;  /* 0x000054101b167816 */ /* 0x000fe40000000019 */
[----:B---3--:R-:W-:Y:S02]  /*26f70*/  PRMT R21, R23, 0x5410, R28 ;  /* 0x0000541017157816 */ /* 0x008fe4000000001c */
[----:B------:R-:W2:Y:S04]  /*26f80*/  LDL.LU R28, [R1+0xa8] ;  /* 0x0000a800011c7983 */ /* 0x000ea80000300800 */
[----:B------:R-:W3:Y:S01]  /*26f90*/  LDL.LU R25, [R1+0xac] ;  /* 0x0000ac0001197983 */ /* 0x000ee20000300800 */
[----:B------:R-:W-:-:S05]  /*26fa0*/  PRMT R23, R26, 0x5410, R24 ;  /* 0x000054101a177816 */ /* 0x000fca0000000018 */
[----:B------:R-:W-:Y:S01]  /*26fb0*/  STSM.16.M88.4 [R3+0x200], R20 ;  /* 0x0002001403007844 */ /* 0x000fe20000000200 */
[----:B------:R-:W-:Y:S01]  /*26fc0*/  BAR.SYNC.DEFER_BLOCKING 0x0 ;  /* 0x0000000000007b1d */ /* 0x000fe20000010000 */
[----:B------:R-:W-:Y:S02]  /*26fd0*/  PRMT R10, R10, 0x5410, R18 ;  /* 0x000054100a0a7816 */ /* 0x000fe40000000012 */
[----:B----4-:R-:W-:-:S03]  /*26fe0*/  PRMT R11, R11, 0x5410, R19 ;  /* 0x000054100b0b7816 */ /* 0x010fc60000000013 */
[----:B------:R-:W0:Y:S01]  /*26ff0*/  LDS.128 R20, [R0] ;  /* 0x0000000000147984 */ /* 0x000e220000000c00 */
[----:B------:R-:W-:Y:S02]  /*27000*/  PRMT R4, R4, 0x5410, R15 ;  /* 0x0000541004047816 */ /* 0x000fe4000000000f */
[----:B------:R-:W-:Y:S02]  /*27010*/  PRMT R5, R5, 0x5410, R14 ;  /* 0x0000541005057816 */ /* 0x000fe4000000000e */
[----:B------:R-:W-:Y:S02]  /*27020*/  PRMT R6, R6, 0x5410, R12 ;  /* 0x0000541006067816 */ /* 0x000fe4000000000c */
[----:B------:R-:W-:Y:S02]  /*27030*/  PRMT R7, R7, 0x5410, R29 ;  /* 0x0000541007077816 */ /* 0x000fe4000000001d */
[----:B---3--:R-:W-:Y:S02]  /*27040*/  PRMT R8, R8, 0x5410, R25 ;  /* 0x0000541008087816 */ /* 0x008fe40000000019 */
[----:B------:R3:W4:Y:S01]  /*27050*/  LDS.128 R24, [R0+0x400] ;  /* 0x0004000000187984 */ /* 0x0007220000000c00 */
[----:B--2---:R-:W-:Y:S01]  /*27060*/  PRMT R9, R9, 0x5410, R28 ;  /* 0x0000541009097816 */ /* 0x004fe2000000001c */
[----:B------:R-:W-:Y:S06]  /*27070*/  BAR.SYNC.DEFER_BLOCKING 0x0 ;  /* 0x0000000000007b1d */ /* 0x000fec0000010000 */
[----:B---3--:R-:W2:Y:S04]  /*27080*/  LDL.LU R0, [R1+0xc10] ;  /* 0x000c100001007983 */ /* 0x008ea80000300800 */
[----:B------:R3:W-:Y:S04]  /*27090*/  STSM.16.M88.4 [R3], R8 ;  /* 0x0000000803007844 */ /* 0x0007e80000000200 */
[----:B------:R0:W-:Y:S04]  /*270a0*/  STSM.16.M88.4 [R3+0x200], R4 ;  /* 0x0002000403007844 */ /* 0x0001e80000000200 */
[----:B---3--:R-:W3:Y:S04]  /*270b0*/  LDL.LU.64 R10, [R1+0xc08] ;  /* 0x000c0800010a7983 */ /* 0x008ee80000300a00 */
[----:B------:R-:W3:Y:S04]  /*270c0*/  LDL.LU.64 R8, [R1+0xc00] ;  /* 0x000c000001087983 */ /* 0x000ee80000300a00 */
[----:B0-----:R-:W3:Y:S04]  /*270d0*/  LDL.LU.64 R6, [R1+0xbf8] ;  /* 0x000bf80001067983 */ /* 0x001ee80000300a00 */
[----:B------:R-:W3:Y:S01]  /*270e0*/  LDL.LU.64 R4, [R1+0xbf0] ;  /* 0x000bf00001047983 */ /* 0x000ee20000300a00 */
[----:B------:R-:W-:-:S04]  /*270f0*/  IMAD R28, R13, UR4, RZ ;  /* 0x000000040d1c7c24 */ /* 0x000fc8000f8e02ff */
[C---:B------:R-:W-:Y:S01]  /*27100*/  VIADD R29, R28.reuse, UR4 ;  /* 0x000000041c1d7c36 */ /* 0x040fe20008000000 */
[----:B------:R-:W-:Y:S01]  /*27110*/  BAR.SYNC.DEFER_BLOCKING 0x0 ;  /* 0x0000000000007b1d */ /* 0x000fe20000010000 */
[C---:B------:R-:W-:Y:S02]  /*27120*/  IADD3 R14, P6, PT, R28.reuse, R2, RZ ;  /* 0x000000021c0e7210 */ /* 0x040fe40007fde0ff */
[C---:B------:R-:W-:Y:S02]  /*27130*/  VIADD R12, R29.reuse, UR4 ;  /* 0x000000041d0c7c36 */ /* 0x040fe40008000000 */
[----:B--2---:R-:W-:Y:S02]  /*27140*/  LEA.HI.X.SX32 R15, R28, R0, 0x1, P6 ;  /* 0x000000001c0f7211 */ /* 0x004fe400030f0eff */
[----:B------:R-:W-:-:S04]  /*27150*/  IADD3 R28, P6, PT, R29, R2, RZ ;  /* 0x000000021d1c7210 */ /* 0x000fc80007fde0ff */
[----:B------:R-:W-:Y:S02]  /*27160*/  LEA.HI.X.SX32 R29, R29, R0, 0x1, P6 ;  /* 0x000000001d1d7211 */ /* 0x000fe400030f0eff */
[C---:B---3--:R-:W-:Y:S02]  /*27170*/  PRMT R3, R4.reuse, 0x7770, RZ ;  /* 0x0000777004037816 */ /* 0x048fe400000000ff */
[----:B------:R-:W-:-:S03]  /*27180*/  PRMT R18, R4, 0x7771, RZ ;  /* 0x0000777104127816 */ /* 0x000fc600000000ff */
[----:B------:R0:W-:Y:S04]  /*27190*/  @P2 STG.E.U8 desc[UR8][R14.64], R3 ;  /* 0x000000030e002986 */ /* 0x0001e8000c101108 */
[----:B------:R2:W-:Y:S01]  /*271a0*/  @P5 STG.E.U8 desc[UR8][R28.64], R18 ;  /* 0x000000121c005986 */ /* 0x0005e2000c101108 */
[C---:B0-----:R-:W-:Y:S01]  /*271b0*/  VIADD R3, R13.reuse, 0x4 ;  /* 0x000000040d037836 */ /* 0x041fe20000000000 */
[----:B------:R-:W-:Y:S01]  /*271c0*/  IADD3 R14, P6, PT, R12, R2, RZ ;  /* 0x000000020c0e7210 */ /* 0x000fe20007fde0ff */
[----:B--2---:R-:W-:-:S03]  /*271d0*/  VIADD R28, R13, 0x5 ;  /* 0x000000050d1c7836 */ /* 0x004fc60000000000 */
[----:B------:R-:W-:Y:S01]  /*271e0*/  ISETP.LT.AND P2, PT, R3, UR5, !P0 ;  /* 0x0000000503007c0c */ /* 0x000fe2000c741270 */
[C---:B------:R-:W-:Y:S01]  /*271f0*/  VIADD R3, R12.reuse, UR4 ;  /* 0x000000040c037c36 */ /* 0x040fe20008000000 */
[----:B------:R-:W-:Y:S01]  /*27200*/  LEA.HI.X.SX32 R15, R12, R0, 0x1, P6 ;  /* 0x000000000c0f7211 */ /* 0x000fe200030f0eff */
[----:B------:R-:W0:Y:S01]  /*27210*/  LDCU UR5, c[0x0][0x39c] ;  /* 0x00007380ff0577ac */ /* 0x000e220008000800 */
[----:B------:R-:W-:Y:S02]  /*27220*/  PRMT R29, R5, 0x7770, RZ ;  /* 0x00007770051d7816 */ /* 0x000fe400000000ff */
[----:B-1----:R-:W-:Y:S01]  /*27230*/  ISETP.LT.AND P5, PT, R28, UR6, !P0 ;  /* 0x000000061c007c0c */ /* 0x002fe2000c7a1270 */
[C---:B------:R-:W-:Y:S01]  /*27240*/  VIADD R12, R3.reuse, UR4 ;  /* 0x00000004030c7c36 */ /* 0x040fe20008000000 */
[C---:B------:R-:W-:Y:S01]  /*27250*/  IADD3 R28, P6, PT, R3.reuse, R2, RZ ;  /* 0x00000002031c7210 */ /* 0x040fe20007fde0ff */
[----:B------:R1:W-:Y:S01]  /*27260*/  @P4 STG.E.U8 desc[UR8][R14.64], R29 ;  /* 0x0000001d0e004986 */ /* 0x0003e2000c101108 */
[----:B------:R-:W2:Y:S02]  /*27270*/  LDCU UR6, c[0x0][0x39c] ;  /* 0x00007380ff0677ac */ /* 0x000ea40008000800 */
[----:B-1----:R-:W-:Y:S01]  /*27280*/  LEA.HI.X.SX32 R29, R3, R0, 0x1, P6 ;  /* 0x00000000031d7211 */ /* 0x002fe200030f0eff */
[----:B------:R-:W-:Y:S01]  /*27290*/  VIADD R14, R13, 0x6 ;  /* 0x000000060d0e7836 */ /* 0x000fe20000000000 */
[----:B------:R-:W-:-:S04]  /*272a0*/  PRMT R3, R5, 0x7771, RZ ;  /* 0x0000777105037816 */ /* 0x000fc800000000ff */
[----:B------:R-:W-:Y:S01]  /*272b0*/  ISETP.LT.AND P4, PT, R14, UR7, !P0 ;  /* 0x000000070e007c0c */ /* 0x000fe2000c781270 */
[----:B------:R1:W-:Y:S01]  /*272c0*/  @P3 STG.E.U8 desc[UR8][R28.64], R3 ;  /* 0x000000031c003986 */ /* 0x0003e2000c101108 */
[C---:B------:R-:W-:Y:S01]  /*272d0*/  IADD3 R14, P6, PT, R12.reuse, R2, RZ ;  /* 0x000000020c0e7210 */ /* 0x040fe20007fde0ff */
[----:B------:R-:W3:Y:S03]  /*272e0*/  LDCU UR7, c[0x0][0x39c] ;  /* 0x00007380ff0777ac */ /* 0x000ee60008000800 */
[C---:B------:R-:W-:Y:S01]  /*272f0*/  LEA.HI.X.SX32 R15, R12.reuse, R0, 0x1, P6 ;  /* 0x000000000c0f7211 */ /* 0x040fe200030f0eff */
[----:B-1----:R-:W-:Y:S02]  /*27300*/  VIADD R28, R13, 0x7 ;  /* 0x000000070d1c7836 */ /* 0x002fe40000000000 */
[----:B------:R-:W-:Y:S01]  /*27310*/  VIADD R3, R12, UR4 ;  /* 0x000000040c037c36 */ /* 0x000fe20008000000 */
[----:B------:R-:W-:-:S02]  /*27320*/  PRMT R29, R6, 0x7770, RZ ;  /* 0x00007770061d7816 */ /* 0x000fc400000000ff */
[----:B0-----:R-:W-:Y:S01]  /*27330*/  ISETP.LT.AND P3, PT, R28, UR5, !P0 ;  /* 0x000000051c007c0c */ /* 0x001fe2000c761270 */
[C---:B------:R-:W-:Y:S01]  /*27340*/  VIADD R12, R3.reuse, UR4 ;  /* 0x00000004030c7c36 */ /* 0x040fe20008000000 */
[----:B------:R-:W-:Y:S01]  /*27350*/  IADD3 R28, P6, PT, R3, R2, RZ ;  /* 0x00000002031c7210 */ /* 0x000fe20007fde0ff */
[----:B------:R0:W-:Y:S01]  /*27360*/  @P2 STG.E.U8 desc[UR8][R14.64], R29 ;  /* 0x0000001d0e002986 */ /* 0x0001e2000c101108 */
[----:B------:R-:W1:Y:S01]  /*27370*/  LDCU UR5, c[0x0][0x39c] ;  /* 0x00007380ff0577ac */ /* 0x000e620008000800 */
[----:B0-----:R-:W-:Y:S01]  /*27380*/  VIADD R14, R13, 0x8 ;  /* 0x000000080d0e7836 */ /* 0x001fe20000000000 */
[----:B------:R-:W-:Y:S02]  /*27390*/  LEA.HI.X.SX32 R29, R3, R0, 0x1, P6 ;  /* 0x00000000031d7211 */ /* 0x000fe400030f0eff */
[----:B------:R-:W-:Y:S02]  /*273a0*/  PRMT R3, R6, 0x7771, RZ ;  /* 0x0000777106037816 */ /* 0x000fe400000000ff */
[----:B--2---:R-:W-:Y:S01]  /*273b0*/  ISETP.LT.AND P2, PT, R14, UR6, !P0 ;  /* 0x000000060e007c0c */ /* 0x004fe2000c741270 */
[----:B------:R-:W0:Y:S01]  /*273c0*/  LDCU UR6, c[0x0][0x39c] ;  /* 0x00007380ff0677ac */ /* 0x000e220008000800 */
[C---:B------:R-:W-:Y:S01]  /*273d0*/  IADD3 R14, P6, PT, R12.reuse, R2, RZ ;  /* 0x000000020c0e7210 */ /* 0x040fe20007fde0ff */
[----:B------:R2:W-:Y:S03]  /*273e0*/  @P5 STG.E.U8 desc[UR8][R28.64], R3 ;  /* 0x000000031c005986 */ /* 0x0005e6000c101108 */
[----:B------:R-:W-:Y:S01]  /*273f0*/  LEA.HI.X.SX32 R15, R12, R0, 0x1, P6 ;  /* 0x000000000c0f7211 */ /* 0x000fe200030f0eff */
[----:B--2---:R-:W-:-:S02]  /*27400*/  VIADD R28, R13, 0x9 ;  /* 0x000000090d1c7836 */ /* 0x004fc40000000000 */
[----:B------:R-:W-:Y:S01]  /*27410*/  VIADD R3, R12, UR4 ;  /* 0x000000040c037c36 */ /* 0x000fe20008000000 */
[----:B------:R-:W-:Y:S02]  /*27420*/  PRMT R29, R7, 0x7770, RZ ;  /* 0x00007770071d7816 */ /* 0x000fe400000000ff */
[----:B---3--:R-:W-:Y:S01]  /*27430*/  ISETP.LT.AND P5, PT, R28, UR7, !P0 ;  /* 0x000000071c007c0c */ /* 0x008fe2000c7a1270 */
[C---:B------:R-:W-:Y:S01]  /*27440*/  VIADD R12, R3.reuse, UR4 ;  /* 0x00000004030c7c36 */ /* 0x040fe20008000000 */
[----:B------:R-:W-:Y:S01]  /*27450*/  IADD3 R28, P6, PT, R3, R2, RZ ;  /* 0x00000002031c7210 */ /* 0x000fe20007fde0ff */
[----:B------:R2:W-:Y:S01]  /*27460*/  @P4 STG.E.U8 desc[UR8][R14.64], R29 ;  /* 0x0000001d0e004986 */ /* 0x0005e2000c101108 */
[----:B------:R-:W3:Y:S01]  /*27470*/  LDCU UR7, c[0x0][0x39c] ;  /* 0x00007380ff0777ac */ /* 0x000ee20008000800 */
[----:B--2---:R-:W-:Y:S01]  /*27480*/  VIADD R14, R13, 0xa ;  /* 0x0000000a0d0e7836 */ /* 0x004fe20000000000 */
[----:B------:R-:W-:Y:S02]  /*27490*/  LEA.HI.X.SX32 R29, R3, R0, 0x1, P6 ;  /* 0x00000000031d7211 */ /* 0x000fe400030f0eff */
[----:B------:R-:W-:-:S02]  /*274a0*/  PRMT R3, R7, 0x7771, RZ ;  /* 0x0000777107037816 */ /* 0x000fc400000000ff */
[----:B-1----:R-:W-:Y:S01]  /*274b0*/  ISETP.LT.AND P4, PT, R14, UR5, !P0 ;  /* 0x000000050e007c0c */ /* 0x002fe2000c781270 */
[----:B------:R-:W1:Y:S01]  /*274c0*/  LDCU UR5, c[0x0][0x39c] ;  /* 0x00007380ff0577ac */ /* 0x000e620008000800 */
[C---:B------:R-:W-:Y:S01]  /*274d0*/  IADD3 R14, P6, PT, R12.reuse, R2, RZ ;  /* 0x000000020c0e7210 */ /* 0x040fe20007fde0ff */
[----:B------:R2:W-:Y:S03]  /*274e0*/  @P3 STG.E.U8 desc[UR8][R28.64], R3 ;  /* 0x000000031c003986 */ /* 0x0005e6000c101108 */
[C---:B------:R-:W-:Y:S01]  /*274f0*/  LEA.HI.X.SX32 R15, R12.reuse, R0, 0x1, P6 ;  /* 0x000000000c0f7211 */ /* 0x040fe200030f0eff */
[----:B--2---:R-:W-:Y:S02]  /*27500*/  VIADD R28, R13, 0xb ;  /* 0x0000000b0d1c7836 */ /* 0x004fe40000000000 */
[----:B------:R-:W-:Y:S01]  /*27510*/  VIADD R3, R12, UR4 ;  /* 0x000000040c037c36 */ /* 0x000fe20008000000 */
[----:B------:R-:W-:-:S02]  /*27520*/  PRMT R29, R8, 0x7770, RZ ;  /* 0x00007770081d7816 */ /* 0x000fc400000000ff */
[----:B0-----:R-:W-:Y:S01]  /*27530*/  ISETP.LT.AND P3, PT, R28, UR6, !P0 ;  /* 0x000000061c007c0c */ /* 0x001fe2000c761270 */
[C---:B------:R-:W-:Y:S01]  /*27540*/  VIADD R12, R3.reuse, UR4 ;  /* 0x00000004030c7c36 */ /* 0x040fe20008000000 */
[C---:B------:R-:W-:Y:S01]  /*27550*/  IADD3 R28, P6, PT, R3.reuse, R2, RZ ;  /* 0x00000002031c7210 */ /* 0x040fe20007fde0ff */
[----:B------:R0:W-:Y:S01]  /*27560*/  @P2 STG.E.U8 desc[UR8][R14.64], R29 ;  /* 0x0000001d0e002986 */ /* 0x0001e2000c101108 */
[----:B------:R-:W2:Y:S02]  /*27570*/  LDCU UR6, c[0x0][0x39c] ;  /* 0x00007380ff0677ac */ /* 0x000ea40008000800 */
[----:B0-----:R-:W-:Y:S01]  /*27580*/  LEA.HI.X.SX32 R29, R3, R0, 0x1, P6 ;  /* 0x00000000031d7211 */ /* 0x001fe200030f0eff */
[----:B------:R-:W-:Y:S01]  /*27590*/  VIADD R14, R13, 0xc ;  /* 0x0000000c0d0e7836 */ /* 0x000fe20000000000 */
[----:B------:R-:W-:-:S04]  /*275a0*/  PRMT R3, R8, 0x7771, RZ ;  /* 0x0000777108037816 */ /* 0x000fc800000000ff */
[----:B-1----:R-:W-:Y:S01]  /*275b0*/  ISETP.LT.AND P2, PT, R14, UR5, !P0 ;  /* 0x000000050e007c0c */ /* 0x002fe2000c741270 */
[----:B------:R0:W-:Y:S01]  /*275c0*/  @P5 STG.E.U8 desc[UR8][R28.64], R3 ;  /* 0x000000031c005986 */ /* 0x0001e2000c101108 */
[C---:B------:R-:W-:Y:S01]  /*275d0*/  IADD3 R14, P6, PT, R12.reuse, R2, RZ ;  /* 0x000000020c0e7210 */ /* 0x040fe20007fde0ff */
[----:B------:R-:W1:Y:S03]  /*275e0*/  LDCU UR5, c[0x0][0x39c] ;  /* 0x00007380ff0577ac */ /* 0x000e660008000800 */
[C---:B------:R-:W-:Y:S01]  /*275f0*/  LEA.HI.X.SX32 R15, R12.reuse, R0, 0x1, P6 ;  /* 0x000000000c0f7211 */ /* 0x040fe200030f0eff */
[----:B0-----:R-:W-:Y:S02]  /*27600*/  VIADD R28, R13, 0xd ;  /* 0x0000000d0d1c7836 */ /* 0x001fe40000000000 */
[----:B------:R-:W-:Y:S01]  /*27610*/  VIADD R3, R12, UR4 ;  /* 0x000000040c037c36 */ /* 0x000fe20008000000 */
[----:B------:R-:W-:-:S02]  /*27620*/  PRMT R29, R9, 0x7770, RZ ;  /* 0x00007770091d7816 */ /* 0x000fc400000000ff */
[----:B---3--:R-:W-:Y:S01]  /*27630*/  ISETP.LT.AND P5, PT, R28, UR7, !P0 ;  /* 0x000000071c007c0c */ /* 0x008fe2000c7a1270 */
[C---:B------:R-:W-:Y:S01]  /*27640*/  VIADD R12, R3.reuse, UR4 ;  /* 0x00000004030c7c36 */ /* 0x040fe20008000000 */
[C---:B------:R-:W-:Y:S01]  /*27650*/  IADD3 R28, P6, PT, R3.reuse, R2, RZ ;  /* 0x00000002031c7210 */ /* 0x040fe20007fde0ff */
[----:B------:R0:W-:Y:S01]  /*27660*/  @P4 STG.E.U8 desc[UR8][R14.64], R29 ;  /* 0x0000001d0e004986 */ /* 0x0001e2000c101108 */
[----:B------:R-:W3:Y:S02]  /*27670*/  LDCU UR7, c[0x0][0x39c] ;  /* 0x00007380ff0777ac */ /* 0x000ee40008000800 */
[----:B0-----:R-:W-:Y:S01]  /*27680*/  LEA.HI.X.SX32 R29, R3, R0, 0x1, P6 ;  /* 0x00000000031d7211 */ /* 0x001fe200030f0eff */
[----:B------:R-:W-:Y:S01]  /*27690*/  VIADD R14, R13, 0xe ;  /* 0x0000000e0d0e7836 */ /* 0x000fe20000000000 */
[----:B------:R-:W-:-:S04]  /*276a0*/  PRMT R3, R9, 0x7771, RZ ;  /* 0x0000777109037816 */ /* 0x000fc800000000ff */
[----:B--2---:R-:W-:Y:S01]  /*276b0*/  ISETP.LT.AND P4, PT, R14, UR6, !P0 ;  /* 0x000000060e007c0c */ /* 0x004fe2000c781270 */
[----:B------:R0:W-:Y:S01]  /*276c0*/  @P3 STG.E.U8 desc[UR8][R28.64], R3 ;  /* 0x000000031c003986 */ /* 0x0001e2000c101108 */
[C---:B------:R-:W-:Y:S01]  /*276d0*/  IADD3 R14, P6, PT, R12.reuse, R2, RZ ;  /* 0x000000020c0e7210 */ /* 0x040fe20007fde0ff */
[----:B------:R-:W2:Y:S03]  /*276e0*/  LDCU UR6, c[0x0][0x39c] ;  /* 0x00007380ff0677ac */ /* 0x000ea60008000800 */
[C---:B------:R-:W-:Y:S01]  /*276f0*/  LEA.HI.X.SX32 R15, R12.reuse, R0, 0x1, P6 ;  /* 0x000000000c0f7211 */ /* 0x040fe200030f0eff */
[----:B0-----:R-:W-:Y:S02]  /*27700*/  VIADD R28, R13, 0xf ;  /* 0x0000000f0d1c7836 */ /* 0x001fe40000000000 */
[----:B------:R-:W-:Y:S01]  /*27710*/  VIADD R3, R12, UR4 ;  /* 0x000000040c037c36 */ /* 0x000fe20008000000 */
[----:B------:R-:W-:-:S02]  /*27720*/  PRMT R29, R10, 0x7770, RZ ;  /* 0x000077700a1d7816 */ /* 0x000fc400000000ff */
[----:B-1----:R-:W-:Y:S01]  /*27730*/  ISETP.LT.AND P3, PT, R28, UR5, !P0 ;  /* 0x000000051c007c0c */ /* 0x002fe2000c761270 */
[C---:B------:R-:W-:Y:S01]  /*27740*/  VIADD R12, R3.reuse, UR4 ;  /* 0x00000004030c7c36 */ /* 0x040fe20008000000 */
[C---:B------:R-:W-:Y:S01]  /*27750*/  IADD3 R28, P6, PT, R3.reuse, R2, RZ ;  /* 0x00000002031c7210 */ /* 0x040fe20007fde0ff */
[----:B------:R0:W-:Y:S01]  /*27760*/  @P2 STG.E.U8 desc[UR8][R14.64], R29 ;  /* 0x0000001d0e002986 */ /* 0x0001e2000c101108 */
[----:B------:R-:W1:Y:S02]  /*27770*/  LDCU UR5, c[0x0][0x39c] ;  /* 0x00007380ff0577ac */ /* 0x000e640008000800 */
[----:B0-----:R-:W-:Y:S02]  /*27780*/  LEA.HI.X.SX32 R29, R3, R0, 0x1, P6 ;  /* 0x00000000031d7211 */ /* 0x001fe400030f0eff */
[----:B------:R-:W-:Y:S02]  /*27790*/  PRMT R3, R10, 0x7771, RZ ;  /* 0x000077710a037816 */ /* 0x000fe400000000ff */
[----:B------:R-:W-:-:S03]  /*277a0*/  IADD3 R18, P6, PT, R12, R2, RZ ;  /* 0x000000020c127210 */ /* 0x000fc60007fde0ff */
[----:B------:R0:W-:Y:S01]  /*277b0*/  @P5 STG.E.U8 desc[UR8][R28.64], R3 ;  /* 0x000000031c005986 */ /* 0x0001e2000c101108 */
[C---:B------:R-:W-:Y:S01]  /*277c0*/  LEA.HI.X.SX32 R19, R12.reuse, R0, 0x1, P6 ;  /* 0x000000000c137211 */ /* 0x040fe200030f0eff */
[----:B------:R-:W-:Y:S01]  /*277d0*/  VIADD R14, R13, 0x10 ;  /* 0x000000100d0e7836 */ /* 0x000fe20000000000 */
[----:B0-----:R-:W-:Y:S01]  /*277e0*/  PRMT R29, R11, 0x7770, RZ ;  /* 0x000077700b1d7816 */ /* 0x001fe200000000ff */
[----:B------:R-:W-:Y:S02]  /*277f0*/  VIADD R3, R13, 0x11 ;  /* 0x000000110d037836 */ /* 0x000fe40000000000 */
[----:B------:R-:W-:Y:S02]  /*27800*/  VIADD R28, R12, UR4 ;  /* 0x000000040c1c7c36 */ /* 0x000fe40008000000 */
[----:B------:R0:W-:Y:S01]  /*27810*/  @P4 STG.E.U8 desc[UR8][R18.64], R29 ;  /* 0x0000001d12004986 */ /* 0x0001e2000c101108 */
[----:B--2---:R-:W-:Y:S01]  /*27820*/  ISETP.LT.AND P2, PT, R14, UR6, !P0 ;  /* 0x000000060e007c0c */ /* 0x004fe2000c741270 */
[----:B------:R-:W2:Y:S01]  /*27830*/  LDCU UR6, c[0x0][0x39c] ;  /* 0x00007380ff0677ac */ /* 0x000ea20008000800 */
[----:B---3--:R-:W-:Y:S01]  /*27840*/  ISETP.LT.AND P5, PT, R3, UR7, !P0 ;  /* 0x0000000703007c0c */ /* 0x008fe2000c7a1270 */
[C---:B------:R-:W-:Y:S01]  /*27850*/  VIADD R3, R28.reuse, UR4 ;  /* 0x000000041c037c36 */ /* 0x040fe20008000000 */
[----:B------:R-:W-:Y:S01]  /*27860*/  IADD3 R14, P6, PT, R28, R2, RZ ;  /* 0x000000021c0e7210 */ /* 0x000fe20007fde0ff */
[----:B------:R-:W3:Y:S01]  /*27870*/  LDCU UR7, c[0x0][0x39c] ;  /* 0x00007380ff0777ac */ /* 0x000ee20008000800 */
[----:B0-----:R-:W-:-:S02]  /*27880*/  VIADD R29, R13, 0x12 ;  /* 0x000000120d1d7836 */ /* 0x001fc40000000000 */
[----:B------:R-:W-:Y:S01]  /*27890*/  LEA.HI.X.SX32 R15, R28, R0, 0x1, P6 ;  /* 0x000000001c0f7211 */ /* 0x000fe200030f0eff */
[----:B------:R-:W4:Y:S01]  /*278a0*/  LDL.LU.64 R18, [R1+0xbe8] ;  /* 0x000be80001127983 */ /* 0x000f220000300a00 */
[----:B------:R-:W-:Y:S02]  /*278b0*/  PRMT R12, R11, 0x7771, RZ ;  /* 0x000077710b0c7816 */ /* 0x000fe400000000ff */
[----:B-1----:R-:W-:Y:S01]  /*278c0*/  ISETP.LT.AND P4, PT, R29, UR5, !P0 ;  /* 0x000000051d007c0c */ /* 0x002fe2000c781270 */
[----:B------:R-:W0:Y:S01]  /*278d0*/  LDCU UR5, c[0x0][0x39c] ;  /* 0x00007380ff0577ac */ /* 0x000e220008000800 */
[C---:B------:R-:W-:Y:S01]  /*278e0*/  IADD3 R28, P6, PT, R3.reuse, R2, RZ ;  /* 0x00000002031c7210 */ /* 0x040fe20007fde0ff */
[----:B------:R1:W-:Y:S03]  /*278f0*/  @P3 STG.E.U8 desc[UR8][R14.64], R12 ;  /* 0x0000000c0e003986 */ /* 0x0003e6000c101108 */
[----:B------:R-:W-:-:S02]  /*27900*/  LEA.HI.X.SX32 R29, R3, R0, 0x1, P6 ;  /* 0x00000000031d7211 */ /* 0x000fc400030f0eff */
[----:B-1----:R-:W-:Y:S01]  /*27910*/  PRMT R14, R4, 0x7772, RZ ;  /* 0x00007772040e7816 */ /* 0x002fe200000000ff */
[----:B------:R-:W-:Y:S02]  /*27920*/  VIADD R12, R3, UR4 ;  /* 0x00000004030c7c36 */ /* 0x000fe40008000000 */
[----:B------:R-:W-:Y:S02]  /*27930*/  VIADD R15, R13, 0x13 ;  /* 0x000000130d0f7836 */ /* 0x000fe40000000000 */
[----:B------:R1:W-:Y:S01]  /*27940*/  @P2 STG.E.U8 desc[UR8][R28.64], R14 ;  /* 0x0000000e1c002986 */ /* 0x0003e2000c101108 */
[C---:B------:R-:W-:Y:S02]  /*27950*/  VIADD R3, R12.reuse, UR4 ;  /* 0x000000040c037c36 */ /* 0x040fe40008000000 */
[----:B--2---:R-:W-:Y:S01]  /*27960*/  ISETP.LT.AND P3, PT, R15, UR6, !P0 ;  /* 0x000000060f007c0c */ /* 0x004fe2000c761270 */
[----:B------:R-:W2:Y:S01]  /*27970*/  LDCU UR6, c[0x0][0x39c] ;  /* 0x00007380ff0677ac */ /* 0x000ea20008000800 */
[----:B-1----:R-:W-:Y:S01]  /*27980*/  IADD3 R14, P2, PT, R12, R2, RZ ;  /* 0x000000020c0e7210 */ /* 0x002fe20007f5e0ff */
[----:B------:R-:W-:Y:S01]  /*27990*/  VIADD R28, R13, 0x14 ;  /* 0x000000140d1c7836 */ /* 0x000fe20000000000 */
[----:B------:R-:W-:-:S02]  /*279a0*/  PRMT R29, R4, 0x7773, RZ ;  /* 0x00007773041d7816 */ /* 0x000fc400000000ff */
[----:B------:R-:W-:Y:S02]  /*279b0*/  LEA.HI.X.SX32 R15, R12, R0, 0x1, P2 ;  /* 0x000000000c0f7211 */ /* 0x000fe400010f0eff */
[----:B0-----:R-:W-:Y:S01]  /*279c0*/  ISETP.LT.AND P2, PT, R28, UR5, !P0 ;  /* 0x000000051c007c0c */ /* 0x001fe2000c741270 */
[----:B------:R-:W-:Y:S01]  /*279d0*/  VIADD R4, R13, 0x15 ;  /* 0x000000150d047836 */ /* 0x000fe20000000000 */
[----:B------:R-:W-:Y:S01]  /*279e0*/  IADD3 R28, P6, PT, R3, R2, RZ ;  /* 0x00000002031c7210 */ /* 0x000fe20007fde0ff */
[----:B------:R0:W-:Y:S01]  /*279f0*/  @P5 STG.E.U8 desc[UR8][R14.64], R29 ;  /* 0x0000001d0e005986 */ /* 0x0001e2000c101108 */
[----:B------:R-:W-:Y:S01]  /*27a00*/  PRMT R12, R5, 0x7772, RZ ;  /* 0x00007772050c7816 */ /* 0x000fe200000000ff */
[----:B------:R-:W1:Y:S01]  /*27a10*/  LDCU UR5, c[0x0][0x39c] ;  /* 0x00007380ff0577ac */ /* 0x000e620008000800 */
[----:B---3--:R-:W-:Y:S01]  /*27a20*/  ISETP.LT.AND P5, PT, R4, UR7, !P0 ;  /* 0x0000000704007c0c */ /* 0x008fe2000c7a1270 */
[C---:B------:R-:W-:Y:S01]  /*27a30*/  VIADD R4, R3.reuse, UR4 ;  /* 0x0000000403047c36 */ /* 0x040fe20008000000 */
[----:B------:R-:W3:Y:S01]  /*27a40*/  LDCU UR7, c[0x0][0x39c] ;  /* 0x00007380ff0777ac */ /* 0x000ee20008000800 */
[----:B0-----:R-:W-:-:S02]  /*27a50*/  LEA.HI.X.SX32 R29, R3, R0, 0x1, P6 ;  /* 0x00000000031d7211 */ /* 0x001fc400030f0eff */
[----:B------:R-:W-:-:S03]  /*27a60*/  VIADD R3, R4, UR4 ;  /* 0x0000000404037c36 */ /* 0x000fc60008000000 */
[----:B------:R0:W-:Y:S01]  /*27a70*/  @P4 STG.E.U8 desc[UR8][R28.64], R12 ;  /* 0x0000000c1c004986 */ /* 0x0001e2000c101108 */
[----:B------:R-:W-:Y:S01]  /*27a80*/  PRMT R14, R6, 0x7772, RZ ;  /* 0x00007772060e7816 */ /* 0x000fe200000000ff */
[----:B0-----:R-:W-:Y:S01]  /*27a90*/  VIADD R29, R13, 0x16 ;  /* 0x000000160d1d7836 */ /* 0x001fe20000000000 */
[----:B------:R-:W-:-:S04]  /*27aa0*/  IADD3 R28, P4, PT, R4, R2, RZ ;  /* 0x00000002041c7210 */ /* 0x000fc80007f9e0ff */
[----:B--2---:R-:W-:Y:S01]  /*27ab0*/  ISETP.LT.AND P6, PT, R29, UR6, !P0 ;  /* 0x000000061d007c0c */ /* 0x004fe2000c7c1270 */
[----:B------:R-:W0:Y:S01]  /*27ac0*/  LDCU UR6, c[0x0][0x39c] ;  /* 0x00007380ff0677ac */ /* 0x000e220008000800 */
[----:B------:R-:W-:Y:S02]  /*27ad0*/  LEA.HI.X.SX32 R29, R4, R0, 0x1, P4 ;  /* 0x00000000041d7211 */ /* 0x000fe400020f0eff */
[----:B------:R-:W-:Y:S02]  /*27ae0*/  IADD3 R4, P4, PT, R3, R2, RZ ;  /* 0x0000000203047210 */ /* 0x000fe40007f9e0ff */
[----:B------:R-:W-:Y:S02]  /*27af0*/  PRMT R12, R5, 0x7773, RZ ;  /* 0x00007773050c7816 */ /* 0x000fe400000000ff */
[C---:B------:R-:W-:Y:S01]  /*27b00*/  LEA.HI.X.SX32 R5, R3.reuse, R0, 0x1, P4 ;  /* 0x0000000003057211 */ /* 0x040fe200020f0eff */
[----:B------:R-:W-:Y:S02]  /*27b10*/  VIADD R3, R3, UR4 ;  /* 0x0000000403037c36 */ /* 0x000fe40008000000 */
[----:B------:R2:W-:Y:S04]  /*27b20*/  @P3 STG.E.U8 desc[UR8][R28.64], R12 ;  /* 0x0000000c1c003986 */ /* 0x0005e8000c101108 */
[----:B------:R0:W-:Y:S01]  /*27b30*/  @P2 STG.E.U8 desc[UR8][R4.64], R14 ;  /* 0x0000000e04002986 */ /* 0x0001e2000c101108 */
[----:B------:R-:W-:Y:S01]  /*27b40*/  PRMT R6, R6, 0x7773, RZ ;  /* 0x0000777306067816 */ /* 0x000fe200000000ff */
[----:B--2---:R-:W-:-:S02]  /*27b50*/  VIADD R28, R13, 0x18 ;  /* 0x000000180d1c7836 */ /* 0x004fc40000000000 */
[----:B------:R-:W2:Y:S01]  /*27b60*/  LDL.LU R12, [R1+0xbe4] ;  /* 0x000be400010c7983 */ /* 0x000ea20000300800 */
[----:B0-----:R-:W-:-:S04]  /*27b70*/  IADD3 R4, P2, PT, R3, R2, RZ ;  /* 0x0000000203047210 */ /* 0x001fc80007f5e0ff */
[C---:B------:R-:W-:Y:S01]  /*27b80*/  LEA.HI.X.SX32 R5, R3.reuse, R0, 0x1, P2 ;  /* 0x0000000003057211 */ /* 0x040fe200010f0eff */
[----:B------:R-:W-:Y:S01]  /*27b90*/  VIADD R3, R3, UR4 ;  /* 0x0000000403037c36 */ /* 0x000fe20008000000 */
[----:B---3--:R-:W-:Y:S01]  /*27ba0*/  ISETP.LT.AND P2, PT, R28, UR7, !P0 ;  /* 0x000000071c007c0c */ /* 0x008fe2000c741270 */
[C---:B------:R-:W-:Y:S02]  /*27bb0*/  VIADD R15, R13.reuse, 0x17 ;  /* 0x000000170d0f7836 */ /* 0x040fe40000000000 */
[----:B------:R-:W-:Y:S01]  /*27bc0*/  VIADD R29, R13, 0x19 ;  /* 0x000000190d1d7836 */ /* 0x000fe20000000000 */
[----:B------:R0:W-:Y:S01]  /*27bd0*/  @P5 STG.E.U8 desc[UR8][R4.64], R6 ;  /* 0x0000000604005986 */ /* 0x0001e2000c101108 */
[----:B------:R-:W-:Y:S01]  /*27be0*/  VIADD R28, R3, UR4 ;  /* 0x00000004031c7c36 */ /* 0x000fe20008000000 */
[----:B-1----:R-:W-:Y:S01]  /*27bf0*/  ISETP.LT.AND P3, PT, R15, UR5, !P0 ;  /* 0x000000050f007c0c */ /* 0x002fe2000c761270 */
[----:B------:R-:W1:Y:S01]  /*27c00*/  LDCU UR5, c[0x0][0x39c] ;  /* 0x00007380ff0577ac */ /* 0x000e620008000800 */
[----:B------:R-:W-:-:S02]  /*27c10*/  PRMT R15, R7, 0x7773, RZ ;  /* 0x00007773070f7816 */ /* 0x000fc400000000ff */
[----:B------:R-:W-:Y:S01]  /*27c20*/  PRMT R14, R7, 0x7772, RZ ;  /* 0x00007772070e7816 */ /* 0x000fe200000000ff */
[----:B------:R-:W3:Y:S01]  /*27c30*/  LDCU UR7, c[0x0][0x39c] ;  /* 0x00007380ff0777ac */ /* 0x000ee20008000800 */
[----:B0-----:R-:W-:-:S04]  /*27c40*/  IADD3 R4, P5, PT, R3, R2, RZ ;  /* 0x0000000203047210 */ /* 0x001fc80007fbe0ff */
[----:B------:R-:W-:Y:S02]  /*27c50*/  LEA.HI.X.SX32 R5, R3, R0, 0x1, P5 ;  /* 0x0000000003057211 */ /* 0x000fe400028f0eff */
[C---:B------:R-:W-:Y:S01]  /*27c60*/  IADD3 R6, P5, PT, R28.reuse, R2, RZ ;  /* 0x000000021c067210 */ /* 0x040fe20007fbe0ff */
[C---:B------:R-:W-:Y:S01]  /*27c70*/  VIADD R3, R28.reuse, UR4 ;  /* 0x000000041c037c36 */ /* 0x040fe20008000000 */
[----:B------:R-:W-:Y:S01]  /*27c80*/  ISETP.LT.AND P4, PT, R29, UR6, !P0 ;  /* 0x000000061d007c0c */ /* 0x000fe2000c781270 */
[----:B------:R-:W-:Y:S01]  /*27c90*/  VIADD R29, R13, 0x1a ;  /* 0x0000001a0d1d7836 */ /* 0x000fe20000000000 */
[----:B------:R-:W-:Y:S01]  /*27ca0*/  LEA.HI.X.SX32 R7, R28, R0, 0x1, P5 ;  /* 0x000000001c077211 */ /* 0x000fe200028f0eff */
[----:B------:R-:W-:Y:S01]  /*27cb0*/  IMAD.MOV.U32 R28, RZ, RZ, R13 ;  /* 0x000000ffff1c7224 */ /* 0x000fe200078e000d */
[----:B------:R0:W-:Y:S01]  /*27cc0*/  @P6 STG.E.U8 desc[UR8][R4.64], R14 ;  /* 0x0000000e04006986 */ /* 0x0001e2000c101108 */
[----:B------:R-:W1:Y:S03]  /*27cd0*/  LDCU UR6, c[0x0][0x39c] ;  /* 0x00007380ff0677ac */ /* 0x000e660008000800 */
[----:B------:R-:W4:Y:S04]  /*27ce0*/  LDL.LU R13, [R1+0xbe0] ;  /* 0x000be000010d7983 */ /* 0x000f280000300800 */
[----:B0-----:R-:W4:Y:S04]  /*27cf0*/  LDL.LU R14, [R1+0xbdc] ;  /* 0x000bdc00010e7983 */ /* 0x001f280000300800 */
[----:B------:R0:W-:Y:S04]  /*27d00*/  @P3 STG.E.U8 desc[UR8][R6.64], R15 ;  /* 0x0000000f06003986 */ /* 0x0001e8000c101108 */
[----:B0-----:R-:W4:Y:S01]  /*27d10*/  LDL.LU R15, [R1+0xbd8] ;  /* 0x000bd800010f7983 */ /* 0x001f220000300800 */
[----:B-1----:R-:W-:Y:S01]  /*27d20*/  ISETP.LT.AND P5, PT, R29, UR5, !P0 ;  /* 0x000000051d007c0c */ /* 0x002fe2000c7a1270 */
[----:B------:R-:W0:Y:S01]  /*27d30*/  LDCU UR5, c[0x0][0x39c] ;  /* 0x00007380ff0577ac */ /* 0x000e220008000800 */
[----:B------:R-:W-:Y:S01]  /*27d40*/  IMAD.MOV.U32 R29, RZ, RZ, R28 ;  /* 0x000000ffff1d7224 */ /* 0x000fe200078e001c */
[----:B------:R-:W-:-:S02]  /*27d50*/  IADD3 R4, P6, PT, R3, R2, RZ ;  /* 0x0000000203047210 */ /* 0x000fc40007fde0ff */
[----:B------:R-:W-:Y:S01]  /*27d60*/  PRMT R7, R8, 0x7772, RZ ;  /* 0x0000777208077816 */ /* 0x000fe200000000ff */
[----:B------:R-:W-:Y:S01]  /*27d70*/  VIADD R6, R29, 0x1b ;  /* 0x0000001b1d067836 */ /* 0x000fe20000000000 */
[C---:B------:R-:W-:Y:S01]  /*27d80*/  LEA.HI.X.SX32 R5, R3.reuse, R0, 0x1, P6 ;  /* 0x0000000003057211 */ /* 0x040fe200030f0eff */
[----:B------:R-:W-:-:S03]  /*27d90*/  VIADD R3, R3, UR4 ;  /* 0x0000000403037c36 */ /* 0x000fc60008000000 */
[----:B------:R-:W-:Y:S01]  /*27da0*/  ISETP.LT.AND P3, PT, R6, UR6, !P0 ;  /* 0x0000000606007c0c */ /* 0x000fe2000c761270 */
[----:B------:R1:W-:Y:S01]  /*27db0*/  @P2 STG.E.U8 desc[UR8][R4.64], R7 ;  /* 0x0000000704002986 */ /* 0x0003e2000c101108 */
[C---:B------:R-:W-:Y:S01]  /*27dc0*/  IADD3 R6, P2, PT, R3.reuse, R2, RZ ;  /* 0x0000000203067210 */ /* 0x040fe20007f5e0ff */
[----:B------:R-:W-:Y:S01]  /*27dd0*/  VIADD R28, R3, UR4 ;  /* 0x00000004031c7c36 */ /* 0x000fe20008000000 */
[----:B------:R-:W-:Y:S01]  /*27de0*/  PRMT R8, R8, 0x7773, RZ ;  /* 0x0000777308087816 */ /* 0x000fe200000000ff */
[----:B------:R-:W3:Y:S01]  /*27df0*/  LDCU UR6, c[0x0][0x39c] ;  /* 0x00007380ff0677ac */ /* 0x000ee20008000800 */
[----:B-1----:R-:W-:Y:S01]  /*27e00*/  VIADD R4, R29, 0x1c ;  /* 0x0000001c1d047836 */ /* 0x002fe20000000000 */
[----:B------:R-:W-:-:S04]  /*27e10*/  LEA.HI.X.SX32 R7, R3, R0, 0x1, P2 ;  /* 0x0000000003077211 */ /* 0x000fc800010f0eff */
[----:B0-----:R-:W-:Y:S01]  /*27e20*/  ISETP.LT.AND P2, PT, R4, UR5, !P0 ;  /* 0x0000000504007c0c */ /* 0x001fe2000c741270 */
[----:B------:R0:W-:Y:S01]  /*27e30*/  @P4 STG.E.U8 desc[UR8][R6.64], R8 ;  /* 0x0000000806004986 */ /* 0x0001e2000c101108 */
[C---:B------:R-:W-:Y:S01]  /*27e40*/  IADD3 R4, P6, PT, R28.reuse, R2, RZ ;  /* 0x000000021c047210 */ /* 0x040fe20007fde0ff */
[----:B------:R-:W-:Y:S01]  /*27e50*/  VIADD R3, R29, 0x1d ;  /* 0x0000001d1d037836 */ /* 0x000fe20000000000 */
[----:B------:R-:W1:Y:S02]  /*27e60*/  LDCU UR5, c[0x0][0x39c] ;  /* 0x00007380ff0577ac */ /* 0x000e640008000800 */
[C---:B------:R-:W-:Y:S02]  /*27e70*/  LEA.HI.X.SX32 R5, R28.reuse, R0, 0x1, P6 ;  /* 0x000000001c057211 */ /* 0x040fe400030f0eff */
[----:B0-----:R-:W-:Y:S01]  /*27e80*/  PRMT R8, R9, 0x7772, RZ ;  /* 0x0000777209087816 */ /* 0x001fe200000000ff */
[----:B------:R-:W-:Y:S02]  /*27e90*/  IMAD.MOV.U32 R7, RZ, RZ, R29 ;  /* 0x000000ffff077224 */ /* 0x000fe400078e001d */
[----:B------:R-:W-:-:S02]  /*27ea0*/  VIADD R29, R28, UR4 ;  /* 0x000000041c1d7c36 */ /* 0x000fc40008000000 */
[----:B------:R0:W-:Y:S01]  /*27eb0*/  @P5 STG.E.U8 desc[UR8][R4.64], R8 ;  /* 0x0000000804005986 */ /* 0x0001e2000c101108 */
[----:B---3--:R-:W-:Y:S01]  /*27ec0*/  ISETP.LT.AND P4, PT, R3, UR7, !P0 ;  /* 0x0000000703007c0c */ /* 0x008fe2000c781270 */
[C---:B------:R-:W-:Y:S01]  /*27ed0*/  VIADD R3, R29.reuse, UR4 ;  /* 0x000000041d037c36 */ /* 0x040fe20008000000 */
[C---:B------:R-:W-:Y:S01]  /*27ee0*/  IADD3 R6, P5, PT, R29.reuse, R2, RZ ;  /* 0x000000021d067210 */ /* 0x040fe20007fbe0ff */
[----:B------:R-:W3:Y:S01]  /*27ef0*/  LDCU UR7, c[0x0][0x39c] ;  /* 0x00007380ff0777ac */ /* 0x000ee20008000800 */
[----:B0-----:R-:W-:Y:S02]  /*27f00*/  IMAD.MOV.U32 R5, RZ, RZ, R7 ;  /* 0x000000ffff057224 */ /* 0x001fe400078e0007 */
[----:B------:R-:W-:Y:S02]  /*27f10*/  LEA.HI.X.SX32 R7, R29, R0, 0x1, P5 ;  /* 0x000000001d077211 */ /* 0x000fe400028f0eff */
[----:B------:R-:W-:Y:S01]  /*27f20*/  VIADD R28, R5, 0x1e ;  /* 0x0000001e051c7836 */ /* 0x000fe20000000000 */
[----:B------:R-:W-:Y:S01]  /*27f30*/  IADD3 R4, P5, PT, R3, R2, RZ ;  /* 0x0000000203047210 */ /* 0x000fe20007fbe0ff */
[----:B------:R-:W-:Y:S01]  /*27f40*/  IMAD.MOV.U32 R29, RZ, RZ, R5 ;  /* 0x000000ffff1d7224 */ /* 0x000fe200078e0005 */
[----:B------:R-:W-:-:S02]  /*27f50*/  PRMT R9, R9, 0x7773, RZ ;  /* 0x0000777309097816 */ /* 0x000fc400000000ff */
[----:B------:R-:W-:Y:S01]  /*27f60*/  ISETP.LT.AND P6, PT, R28, UR6, !P0 ;  /* 0x000000061c007c0c */ /* 0x000fe2000c7c1270 */
[----:B------:R-:W0:Y:S01]  /*27f70*/  LDCU UR6, c[0x0][0x39c] ;  /* 0x00007380ff0677ac */ /* 0x000e220008000800 */
[----:B------:R-:W-:Y:S01]  /*27f80*/  VIADD R8, R29, 0x1f ;  /* 0x0000001f1d087836 */ /* 0x000fe20000000000 */
[----:B------:R-:W-:Y:S01]  /*27f90*/  PRMT R28, R10, 0x7772, RZ ;  /* 0x000077720a1c7816 */ /* 0x000fe200000000ff */
[----:B------:R3:W-:Y:S01]  /*27fa0*/  @P3 STG.E.U8 desc[UR8][R6.64], R9 ;  /* 0x0000000906003986 */ /* 0x0007e2000c101108 */
[C---:B------:R-:W-:Y:S01]  /*27fb0*/  LEA.HI.X.SX32 R5, R3.reuse, R0, 0x1, P5 ;  /* 0x0000000003057211 */ /* 0x040fe200028f0eff */
[----:B------:R-:W-:Y:S01]  /*27fc0*/  VIADD R3, R3, UR4 ;  /* 0x0000000403037c36 */ /* 0x000fe20008000000 */
[----:B-1----:R-:W-:Y:S01]  /*27fd0*/  ISETP.LT.AND P3, PT, R8, UR5, !P0 ;  /* 0x0000000508007c0c */ /* 0x002fe2000c761270 */
[----:B------:R-:W1:Y:S02]  /*27fe0*/  LDCU UR5, c[0x0][0x39c] ;  /* 0x00007380ff0577ac */ /* 0x000e640008000800 */
[----:B------:R0:W-:Y:S01]  /*27ff0*/  @P2 STG.E.U8 desc[UR8][R4.64], R28 ;  /* 0x0000001c04002986 */ /* 0x0001e2000c101108 */
[----:B------:R-:W-:Y:S01]  /*28000*/  IADD3 R8, P2, PT, R3, R2, RZ ;  /* 0x0000000203087210 */ /* 0x000fe20007f5e0ff */
[----:B---3--:R-:W-:-:S04]  /*28010*/  IMAD.MOV.U32 R7, RZ, RZ, R29 ;  /* 0x000000ffff077224 */ /* 0x008fc800078e001d */
[----:B------:R-:W-:Y:S01]  /*28020*/  VIADD R29, R7, 0x20 ;  /* 0x00000020071d7836 */ /* 0x000fe20000000000 */
[----:B------:R-:W-:Y:S01]  /*28030*/  LEA.HI.X.SX32 R9, R3, R0, 0x1, P2 ;  /* 0x0000000003097211 */ /* 0x000fe200010f0eff */
[----:B0-----:R-:W-:Y:S01]  /*28040*/  VIADD R4, R7, 0x21 ;  /* 0x0000002107047836 */ /* 0x001fe20000000000 */
[----:B------:R-:W-:Y:S02]  /*28050*/  PRMT R10, R10, 0x7773, RZ ;  /* 0x000077730a0a7816 */ /* 0x000fe400000000ff */
[----:B------:R-:W-:Y:S01]  /*28060*/  ISETP.LT.AND P2, PT, R29, UR7, !P0 ;  /* 0x000000071d007c0c */ /* 0x000fe2000c741270 */
[----:B------:R-:W-:Y:S01]  /*28070*/  VIADD R29, R3, UR4 ;  /* 0x00000004031d7c36 */ /* 0x000fe20008000000 */
[----:B------:R-:W-:Y:S01]  /*28080*/  ISETP.LT.AND P5, PT, R4, UR6, !P0 ;  /* 0x0000000604007c0c */ /* 0x000fe2000c7a1270 */
[----:B------:R0:W-:Y:S01]  /*28090*/  @P4 STG.E.U8 desc[UR8][R8.64], R10 ;  /* 0x0000000a08004986 */ /* 0x0001e2000c101108 */
[----:B------:R-:W-:Y:S01]  /*280a0*/  PRMT R3, R11, 0x7773, RZ ;  /* 0x000077730b037816 */ /* 0x000fe200000000ff */
[----:B------:R-:W3:Y:S01]  /*280b0*/  LDCU UR6, c[0x0][0x39c] ;  /* 0x00007380ff0677ac */ /* 0x000ee20008000800 */
[C---:B------:R-:W-:Y:S01]  /*280c0*/  IADD3 R4, P4, PT, R29.reuse, R2, RZ ;  /* 0x000000021d047210 */ /* 0x040fe20007f9e0ff */
[----:B------:R-:W1:Y:S03]  /*280d0*/  LDCU UR7, c[0x0][0x39c] ;  /* 0x00007380ff0777ac */ /* 0x000e660008000800 */
[----:B------:R-:W-:Y:S01]  /*280e0*/  LEA.HI.X.SX32 R5, R29, R0, 0x1, P4 ;  /* 0x000000001d057211 */ /* 0x000fe200020f0eff */
[----:B0-----:R-:W-:-:S02]  /*280f0*/  IMAD.MOV.U32 R9, RZ, RZ, R7 ;  /* 0x000000ffff097224 */ /* 0x001fc400078e0007 */
[----:B------:R-:W-:Y:S01]  /*28100*/  VIADD R7, R29, UR4 ;  /* 0x000000041d077c36 */ /* 0x000fe20008000000 */
[----:B------:R-:W-:Y:S01]  /*28110*/  PRMT R10, R11, 0x7772, RZ ;  /* 0x000077720b0a7816 */ /* 0x000fe200000000ff */
[----:B------:R-:W-:Y:S02]  /*28120*/  VIADD R28, R9, 0x22 ;  /* 0x00000022091c7836 */ /* 0x000fe40000000000 */
[C---:B------:R-:W-:Y:S01]  /*28130*/  VIADD R11, R7.reuse, UR4 ;  /* 0x00000004070b7c36 */ /* 0x040fe20008000000 */
[C---:B------:R-:W-:Y:S01]  /*28140*/  IADD3 R6, P4, PT, R7.reuse, R2, RZ ;  /* 0x0000000207067210 */ /* 0x040fe20007f9e0ff */
[----:B------:R0:W-:Y:S03]  /*28150*/  @P6 STG.E.U8 desc[UR8][R4.64], R10 ;  /* 0x0000000a04006986 */ /* 0x0001e6000c101108 */
[----:B------:R-:W-:Y:S02]  /*28160*/  LEA.HI.X.SX32 R7, R7, R0, 0x1, P4 ;  /* 0x0000000007077211 */ /* 0x000fe400020f0eff */
[----:B-1----:R-:W-:Y:S01]  /*28170*/  ISETP.LT.AND P4, PT, R28, UR5, !P0 ;  /* 0x000000051c007c0c */ /* 0x002fe2000c781270 */
[----:B------:R-:W1:Y:S01]  /*28180*/  LDCU UR5, c[0x0][0x39c] ;  /* 0x00007380ff0577ac */ /* 0x000e620008000800 */
[C---:B------:R-:W-:Y:S01]  /*28190*/  IADD3 R8, P6, PT, R11.reuse, R2, RZ ;  /* 0x000000020b087210 */ /* 0x040fe20007fde0ff */
[----:B------:R-:W-:-:S02]  /*281a0*/  VIADD R29, R11, UR4 ;  /* 0x000000040b1d7c36 */ /* 0x000fc40008000000 */
[----:B0-----:R-:W-:Y:S01]  /*281b0*/  IMAD.MOV.U32 R10, RZ, RZ, R9 ;  /* 0x000000ffff0a7224 */ /* 0x001fe200078e0009 */
[----:B------:R-:W-:Y:S01]  /*281c0*/  LEA.HI.X.SX32 R9, R11, R0, 0x1, P6 ;  /* 0x000000000b097211 */ /* 0x000fe200030f0eff */
[----:B------:R0:W-:Y:S01]  /*281d0*/  @P3 STG.E.U8 desc[UR8][R6.64], R3 ;  /* 0x0000000306003986 */ /* 0x0001e2000c101108 */
[C---:B------:R-:W-:Y:S01]  /*281e0*/  IADD3 R4, P6, PT, R29.reuse, R2, RZ ;  /* 0x000000021d047210 */ /* 0x040fe20007fde0ff */
[----:B------:R-:W-:-:S03]  /*281f0*/  VIADD R11, R29, UR4 ;  /* 0x000000041d0b7c36 */ /* 0x000fc60008000000 */
[----:B------:R-:W-:Y:S01]  /*28200*/  LEA.HI.X.SX32 R5, R29, R0, 0x1, P6 ;  /* 0x000000001d057211 */ /* 0x000fe200030f0eff */
[----:B0-----:R-:W-:Y:S01]  /*28210*/  VIADD R3, R10, 0x23 ;  /* 0x000000230a037836 */ /* 0x001fe20000000000 */
[----:B------:R-:W-:-:S04]  /*28220*/  IADD3 R6, P6, PT, R11, R2, RZ ;  /* 0x000000020b067210 */ /* 0x000fc80007fde0ff */
[----:B---3--:R-:W-:Y:S01]  /*28230*/  ISETP.LT.AND P3, PT, R3, UR6, !P0 ;  /* 0x0000000603007c0c */ /* 0x008fe2000c761270 */
[----:B------:R-:W0:Y:S01]  /*28240*/  LDCU UR6, c[0x0][0x39c] ;  /* 0x00007380ff0677ac */ /* 0x000e220008000800 */
[C---:B------:R-:W-:Y:S01]  /*28250*/  LEA.HI.X.SX32 R7, R11.reuse, R0, 0x1, P6 ;  /* 0x000000000b077211 */ /* 0x040fe200030f0eff */
[----:B------:R-:W-:-:S04]  /*28260*/  VIADD R3, R11, UR4 ;  /* 0x000000040b037c36 */ /* 0x000fc80008000000 */
[----:B------:R-:W-:Y:S01]  /*28270*/  VIADD R11, R3, UR4 ;  /* 0x00000004030b7c36 */ /* 0x000fe20008000000 */
[----:B--2---:R-:W-:-:S05]  /*28280*/  PRMT R28, R12, 0x7770, RZ ;  /* 0x000077700c1c7816 */ /* 0x004fca00000000ff */
[----:B------:R2:W-:Y:S01]  /*28290*/  @P2 STG.E.U8 desc[UR8][R8.64], R28 ;  /* 0x0000001c08002986 */ /* 0x0005e2000c101108 */
[----:B------:R-:W-:Y:S01]  /*282a0*/  PRMT R29, R12, 0x7771, RZ ;  /* 0x000077710c1d7816 */ /* 0x000fe200000000ff */
[----:B--2---:R-:W-:-:S04]  /*282b0*/  IMAD.MOV.U32 R28, RZ, RZ, R10 ;  /* 0x000000ffff1c7224 */ /* 0x004fc800078e000a */
[----:B------:R-:W-:-:S05]  /*282c0*/  VIADD R10, R28, 0x24 ;  /* 0x000000241c0a7836 */ /* 0x000fca0000000000 */
[----:B-1----:R-:W-:Y:S01]  /*282d0*/  ISETP.LT.AND P2, PT, R10, UR5, !P0 ;  /* 0x000000050a007c0c */ /* 0x002fe2000c741270 */
[----:B------:R1:W-:Y:S01]  /*282e0*/  @P5 STG.E.U8 desc[UR8][R4.64], R29 ;  /* 0x0000001d04005986 */ /* 0x0003e2000c101108 */
[----:B------:R-:W-:Y:S01]  /*282f0*/  IADD3 R8, P6, PT, R3, R2, RZ ;  /* 0x0000000203087210 */ /* 0x000fe20007fde0ff */
[----:B------:R-:W2:Y:S01]  /*28300*/  LDCU UR5, c[0x0][0x39c] ;  /* 0x00007380ff0577ac */ /* 0x000ea20008000800 */
[----:B----4-:R-:W-:Y:S01]  /*28310*/  PRMT R10, R13, 0x7770, RZ ;  /* 0x000077700d0a7816 */ /* 0x010fe200000000ff */
[----:B-1----:R-:W-:-:S04]  /*28320*/  VIADD R4, R28, 0x25 ;  /* 0x000000251c047836 */ /* 0x002fc80000000000 */
[----:B------:R1:W-:Y:S01]  /*28330*/  @P4 STG.E.U8 desc[UR8][R6.64], R10 ;  /* 0x0000000a06004986 */ /* 0x0003e2000c101108 */
[----:B------:R-:W-:Y:S02]  /*28340*/  LEA.HI.X.SX32 R9, R3, R0, 0x1, P6 ;  /* 0x0000000003097211 */ /* 0x000fe400030f0eff */
[----:B------:R-:W-:Y:S01]  /*28350*/  PRMT R29, R13, 0x7771, RZ ;  /* 0x000077710d1d7816 */ /* 0x000fe200000000ff */
[----:B-1----:R-:W-:-:S04]  /*28360*/  IMAD.MOV.U32 R7, RZ, RZ, R28 ;  /* 0x000000ffff077224 */ /* 0x002fc800078e001c */
[----:B------:R-:W-:Y:S01]  /*28370*/  VIADD R28, R7, 0x26 ;  /* 0x00000026071c7836 */ /* 0x000fe20000000000 */
[----:B------:R-:W-:Y:S01]  /*28380*/  ISETP.LT.AND P5, PT, R4, UR7, !P0 ;  /* 0x0000000704007c0c */ /* 0x000fe2000c7a1270 */
[C---:B------:R-:W-:Y:S01]  /*28390*/  VIADD R3, R11.reuse, UR4 ;  /* 0x000000040b037c36 */ /* 0x040fe20008000000 */
[C---:B------:R-:W-:Y:S01]  /*283a0*/  IADD3 R4, P6, PT, R11.reuse, R2, RZ ;  /* 0x000000020b047210 */ /* 0x040fe20007fde0ff */
[----:B------:R1:W-:Y:S01]  /*283b0*/  @P3 STG.E.U8 desc[UR8][R8.64], R29 ;  /* 0x0000001d08003986 */ /* 0x0003e2000c101108 */
[----:B0-----:R-:W-:Y:S01]  /*283c0*/  ISETP.LT.AND P4, PT, R28, UR6, !P0 ;  /* 0x000000061c007c0c */ /* 0x001fe2000c781270 */
[----:B------:R-:W0:Y:S01]  /*283d0*/  LDCU UR6, c[0x0][0x39c] ;  /* 0x00007380ff0677ac */ /* 0x000e220008000800 */
[----:B------:R-:W-:Y:S02]  /*283e0*/  LEA.HI.X.SX32 R5, R11, R0, 0x1, P6 ;  /* 0x000000000b057211 */ /* 0x000fe400030f0eff */
[----:B------:R-:W-:Y:S01]  /*283f0*/  PRMT R10, R14, 0x7770, RZ ;  /* 0x000077700e0a7816 */ /* 0x000fe200000000ff */
[----:B------:R-:W3:Y:S01]  /*28400*/  LDCU UR7, c[0x0][0x39c] ;  /* 0x00007380ff0777ac */ /* 0x000ee20008000800 */
[C---:B------:R-:W-:Y:S01]  /*28410*/  IADD3 R6, P6, PT, R3.reuse, R2, RZ ;  /* 0x0000000203067210 */ /* 0x040fe20007fde0ff */
[----:B------:R-:W-:-:S02]  /*28420*/  VIADD R11, R3, UR4 ;  /* 0x00000004030b7c36 */ /* 0x000fc40008000000 */
[----:B-1----:R-:W-:Y:S01]  /*28430*/  IMAD.MOV.U32 R9, RZ, RZ, R7 ;  /* 0x000000ffff097224 */ /* 0x002fe200078e0007 */
[----:B------:R1:W-:Y:S03]  /*28440*/  @P2 STG.E.U8 desc[UR8][R4.64], R10 ;  /* 0x0000000a04002986 */ /* 0x0003e6000c101108 */
[----:B------:R-:W-:Y:S01]  /*28450*/  VIADD R28, R9, 0x27 ;  /* 0x00000027091c7836 */ /* 0x000fe20000000000 */
[----:B------:R-:W-:Y:S02]  /*28460*/  LEA.HI.X.SX32 R7, R3, R0, 0x1, P6 ;  /* 0x0000000003077211 */ /* 0x000fe400030f0eff */
[----:B------:R-:W-:Y:S02]  /*28470*/  PRMT R29, R14, 0x7771, RZ ;  /* 0x000077710e1d7816 */ /* 0x000fe400000000ff */
[----:B--2---:R-:W-:Y:S01]  /*28480*/  ISETP.LT.AND P3, PT, R28, UR5, !P0 ;  /* 0x000000051c007c0c */ /* 0x004fe2000c761270 */
[----:B------:R-:W2:Y:S01]  /*28490*/  LDCU UR5, c[0x0][0x39c] ;  /* 0x00007380ff0577ac */ /* 0x000ea20008000800 */
[C---:B------:R-:W-:Y:S01]  /*284a0*/  IADD3 R8, P6, PT, R11.reuse, R2, RZ ;  /* 0x000000020b087210 */ /* 0x040fe20007fde0ff */
[----:B-1----:R-:W-:Y:S01]  /*284b0*/  IMAD.MOV.U32 R5, RZ, RZ, R9 ;  /* 0x000000ffff057224 */ /* 0x002fe200078e0009 */
[----:B------:R1:W-:Y:S02]  /*284c0*/  @P5 STG.E.U8 desc[UR8][R6.64], R29 ;  /* 0x0000001d06005986 */ /* 0x0003e4000c101108 */
[----:B------:R-:W-:Y:S01]  /*284d0*/  LEA.HI.X.SX32 R9, R11, R0, 0x1, P6 ;  /* 0x000000000b097211 */ /* 0x000fe200030f0eff */
[----:B------:R-:W-:Y:S01]  /*284e0*/  VIADD R28, R5, 0x28 ;  /* 0x00000028051c7836 */ /* 0x000fe20000000000 */
[----:B------:R-:W-:Y:S01]  /*284f0*/  PRMT R10, R15, 0x7770, RZ ;  /* 0x000077700f0a7816 */ /* 0x000fe200000000ff */
[----:B------:R-:W-:-:S03]  /*28500*/  VIADD R3, R11, UR4 ;  /* 0x000000040b037c36 */ /* 0x000fc60008000000 */
[----:B0-----:R-:W-:Y:S01]  /*28510*/  ISETP.LT.AND P2, PT, R28, UR6, !P0 ;  /* 0x000000061c007c0c */ /* 0x001fe2000c741270 */
[----:B-1----:R-:W-:Y:S01]  /*28520*/  IMAD.MOV.U32 R7, RZ, RZ, R5 ;  /* 0x000000ffff077224 */ /* 0x002fe200078e0005 */
[----:B------:R0:W-:Y:S01]  /*28530*/  @P4 STG.E.U8 desc[UR8][R8.64], R10 ;  /* 0x0000000a08004986 */ /* 0x0001e2000c101108 */
[----:B------:R-:W1:Y:S02]  /*28540*/  LDCU UR6, c[0x0][0x39c] ;  /* 0x00007380ff0677ac */ /* 0x000e640008000800 */
[----:B------:R-:W-:Y:S01]  /*28550*/  VIADD R28, R7, 0x29 ;  /* 0x00000029071c7836 */ /* 0x000fe20000000000 */
[C---:B------:R-:W-:Y:S01]  /*28560*/  IADD3 R4, P6, PT, R3.reuse, R2, RZ ;  /* 0x0000000203047210 */ /* 0x040fe20007fde0ff */
[----:B------:R-:W-:-:S03]  /*28570*/  VIADD R11, R3, UR4 ;  /* 0x00000004030b7c36 */ /* 0x000fc60008000000 */
[----:B---3--:R-:W-:Y:S01]  /*28580*/  ISETP.LT.AND P5, PT, R28, UR7, !P0 ;  /* 0x000000071c007c0c */ /* 0x008fe2000c7a1270 */
[----:B------:R-:W3:Y:S01]  /*28590*/  LDCU UR7, c[0x0][0x39c] ;  /* 0x00007380ff0777ac */ /* 0x000ee20008000800 */
[----:B0-----:R-:W-:-:S04]  /*285a0*/  IMAD.MOV.U32 R10, RZ, RZ, R7 ;  /* 0x000000ffff0a7224 */ /* 0x001fc800078e0007 */
[----:B------:R-:W-:Y:S01]  /*285b0*/  VIADD R28, R10, 0x2a ;  /* 0x0000002a0a1c7836 */ /* 0x000fe20000000000 */
[----:B------:R-:W-:Y:S02]  /*285c0*/  LEA.HI.X.SX32 R5, R3, R0, 0x1, P6 ;  /* 0x0000000003057211 */ /* 0x000fe400030f0eff */
[----:B------:R-:W-:Y:S02]  /*285d0*/  IADD3 R6, P6, PT, R11, R2, RZ ;  /* 0x000000020b067210 */ /* 0x000fe40007fde0ff */
[----:B--2---:R-:W-:Y:S01]  /*285e0*/  ISETP.LT.AND P4, PT, R28, UR5, !P0 ;  /* 0x000000051c007c0c */ /* 0x004fe2000c781270 */
[----:B------:R-:W0:Y:S01]  /*285f0*/  LDCU UR5, c[0x0][0x39c] ;  /* 0x00007380ff0577ac */ /* 0x000e220008000800 */
[----:B------:R-:W-:Y:S02]  /*28600*/  PRMT R29, R15, 0x7771, RZ ;  /* 0x000077710f1d7816 */ /* 0x000fe400000000ff */
[C---:B------:R-:W-:Y:S02]  /*28610*/  LEA.HI.X.SX32 R7, R11.reuse, R0, 0x1, P6 ;  /* 0x000000000b077211 */ /* 0x040fe400030f0eff */
[----:B------:R-:W-:Y:S01]  /*28620*/  PRMT R28, R16, 0x7770, RZ ;  /* 0x00007770101c7816 */ /* 0x000fe200000000ff */
[----:B------:R2:W-:Y:S01]  /*28630*/  @P3 STG.E.U8 desc[UR8][R4.64], R29 ;  /* 0x0000001d04003986 */ /* 0x0005e2000c101108 */
[----:B------:R-:W-:-:S03]  /*28640*/  VIADD R3, R11, UR4 ;  /* 0x000000040b037c36 */ /* 0x000fc60008000000 */
[----:B------:R4:W-:Y:S01]  /*28650*/  @P2 STG.E.U8 desc[UR8][R6.64], R28 ;  /* 0x0000001c06002986 */ /* 0x0009e2000c101108 */
[----:B------:R-:W-:Y:S02]  /*28660*/  VIADD R11, R3, UR4 ;  /* 0x00000004030b7c36 */ /* 0x000fe40008000000 */
[----:B--2---:R-:W-:Y:S02]  /*28670*/  VIADD R4, R10, 0x2b ;  /* 0x0000002b0a047836 */ /* 0x004fe40000000000 */
[----:B----4-:R-:W-:-:S03]  /*28680*/  IMAD.MOV.U32 R28, RZ, RZ, R10 ;  /* 0x000000ffff1c7224 */ /* 0x010fc600078e000a */
[----:B-1----:R-:W-:Y:S01]  /*28690*/  ISETP.LT.AND P3, PT, R4, UR6, !P0 ;  /* 0x0000000604007c0c */ /* 0x002fe2000c761270 */
[----:B------:R-:W1:Y:S01]  /*286a0*/  LDCU UR6, c[0x0][0x39c] ;  /* 0x00007380ff0677ac */ /* 0x000e620008000800 */
[----:B------:R-:W-:Y:S01]  /*286b0*/  IADD3 R8, P6, PT, R3, R2, RZ ;  /* 0x0000000203087210 */ /* 0x000fe20007fde0ff */
[----:B------:R-:W-:-:S03]  /*286c0*/  VIADD R4, R28, 0x2c ;  /* 0x0000002c1c047836 */ /* 0x000fc60000000000 */
[----:B------:R-:W-:Y:S02]  /*286d0*/  LEA.HI.X.SX32 R9, R3, R0, 0x1, P6 ;  /* 0x0000000003097211 */ /* 0x000fe400030f0eff */
[----:B0-----:R-:W-:Y:S02]  /*286e0*/  ISETP.LT.AND P2, PT, R4, UR5, !P0 ;  /* 0x0000000504007c0c */ /* 0x001fe4000c741270 */
[----:B------:R-:W-:Y:S02]  /*286f0*/  PRMT R10, R16, 0x7771, RZ ;  /* 0x00007771100a7816 */ /* 0x000fe400000000ff */
[----:B------:R-:W-:Y:S01]  /*28700*/  PRMT R29, R17, 0x7770, RZ ;  /* 0x00007770111d7816 */ /* 0x000fe200000000ff */
[----:B------:R-:W-:Y:S01]  /*28710*/  VIADD R6, R28, 0x2d ;  /* 0x0000002d1c067836 */ /* 0x000fe20000000000 */
[C---:B------:R-:W-:Y:S01]  /*28720*/  IADD3 R4, P6, PT, R11.reuse, R2, RZ ;  /* 0x000000020b047210 */ /* 0x040fe20007fde0ff */
[C---:B------:R-:W-:Y:S01]  /*28730*/  VIADD R3, R11.reuse, UR4 ;  /* 0x000000040b037c36 */ /* 0x040fe20008000000 */
[----:B------:R-:W0:Y:S02]  /*28740*/  LDCU UR5, c[0x0][0x39c] ;  /* 0x00007380ff0577ac */ /* 0x000e240008000800 */
[----:B------:R-:W-:Y:S01]  /*28750*/  LEA.HI.X.SX32 R5, R11, R0, 0x1, P6 ;  /* 0x000000000b057211 */ /* 0x000fe200030f0eff */
[----:B------:R-:W-:Y:S01]  /*28760*/  @P5 STG.E.U8 desc[UR8][R8.64], R10 ;  /* 0x0000000a08005986 */ /* 0x000fe2000c101108 */
[----:B---3--:R-:W-:Y:S01]  /*28770*/  ISETP.LT.AND P5, PT, R6, UR7, !P0 ;  /* 0x0000000706007c0c */ /* 0x008fe2000c7a1270 */
[----:B------:R-:W-:-:S02]  /*28780*/  VIADD R11, R3, UR4 ;  /* 0x00000004030b7c36 */ /* 0x000fc40008000000 */
[----:B------:R2:W-:Y:S01]  /*28790*/  @P4 STG.E.U8 desc[UR8][R4.64], R29 ;  /* 0x0000001d04004986 */ /* 0x0005e2000c101108 */
[C---:B------:R-:W-:Y:S01]  /*287a0*/  IADD3 R6, P6, PT, R3.reuse, R2, RZ ;  /* 0x0000000203067210 */ /* 0x040fe20007fde0ff */
[----:B------:R-:W3:Y:S03]  /*287b0*/  LDCU UR7, c[0x0][0x39c] ;  /* 0x00007380ff0777ac */ /* 0x000ee60008000800 */
[----:B------:R-:W-:Y:S01]  /*287c0*/  LEA.HI.X.SX32 R7, R3, R0, 0x1, P6 ;  /* 0x0000000003077211 */ /* 0x000fe200030f0eff */
[----:B--2---:R-:W-:Y:S01]  /*287d0*/  IMAD.MOV.U32 R5, RZ, RZ, R28 ;  /* 0x000000ffff057224 */ /* 0x004fe200078e001c */
[----:B------:R-:W-:-:S03]  /*287e0*/  PRMT R10, R17, 0x7771, RZ ;  /* 0x00007771110a7816 */ /* 0x000fc600000000ff */
[----:B------:R-:W-:Y:S01]  /*287f0*/  VIADD R28, R5, 0x2e ;  /* 0x0000002e051c7836 */ /* 0x000fe20000000000 */
[C---:B------:R-:W-:Y:S01]  /*28800*/  IADD3 R8, P6, PT, R11.reuse, R2, RZ ;  /* 0x000000020b087210 */ /* 0x040fe20007fde0ff */
[C---:B------:R-:W-:Y:S01]  /*28810*/  VIADD R3, R11.reuse, UR4 ;  /* 0x000000040b037c36 */ /* 0x040fe20008000000 */
[----:B------:R2:W-:Y:S02]  /*28820*/  @P3 STG.E.U8 desc[UR8][R6.64], R10 ;  /* 0x0000000a06003986 */ /* 0x0005e4000c101108 */
[----:B-1----:R-:W-:Y:S01]  /*28830*/  ISETP.LT.AND P4, PT, R28, UR6, !P0 ;  /* 0x000000061c007c0c */ /* 0x002fe2000c781270 */
[----:B------:R-:W1:Y:S01]  /*28840*/  LDCU UR6, c[0x0][0x39c] ;  /* 0x00007380ff0677ac */ /* 0x000e620008000800 */
[----:B------:R-:W-:Y:S02]  /*28850*/  LEA.HI.X.SX32 R9, R11, R0, 0x1, P6 ;  /* 0x000000000b097211 */ /* 0x000fe400030f0eff */
[----:B------:R-:W-:Y:S02]  /*28860*/  PRMT R29, R18, 0x7770, RZ ;  /* 0x00007770121d7816 */ /* 0x000fe400000000ff */
[----:B------:R-:W-:Y:S01]  /*28870*/  IADD3 R4, P6, PT, R3, R2, RZ ;  /* 0x0000000203047210 */ /* 0x000fe20007fde0ff */
[----:B--2---:R-:W-:-:S02]  /*28880*/  IMAD.MOV.U32 R7, RZ, RZ, R5 ;  /* 0x000000ffff077224 */ /* 0x004fc400078e0005 */
[----:B------:R2:W-:Y:S02]  /*28890*/  @P2 STG.E.U8 desc[UR8][R8.64], R29 ;  /* 0x0000001d08002986 */ /* 0x0005e4000c101108 */
[----:B------:R-:W-:Y:S01]  /*288a0*/  VIADD R28, R7, 0x2f ;  /* 0x0000002f071c7836 */ /* 0x000fe20000000000 */
[C---:B------:R-:W-:Y:S02]  /*288b0*/  LEA.HI.X.SX32 R5, R3.reuse, R0, 0x1, P6 ;  /* 0x0000000003057211 */ /* 0x040fe400030f0eff */
[----:B------:R-:W-:Y:S02]  /*288c0*/  PRMT R10, R18, 0x7771, RZ ;  /* 0x00007771120a7816 */ /* 0x000fe400000000ff */
[----:B0-----:R-:W-:Y:S01]  /*288d0*/  ISETP.LT.AND P3, PT, R28, UR5, !P0 ;  /* 0x000000051c007c0c */ /* 0x001fe2000c761270 */
[----:B------:R-:W0:Y:S01]  /*288e0*/  LDCU UR5, c[0x0][0x39c] ;  /* 0x00007380ff0577ac */ /* 0x000e220008000800 */
[----:B--2---:R-:W-:Y:S01]  /*288f0*/  IMAD.MOV.U32 R9, RZ, RZ, R7 ;  /* 0x000000ffff097224 */ /* 0x004fe200078e0007 */
[----:B------:R2:W-:Y:S01]  /*28900*/  @P5 STG.E.U8 desc[UR8][R4.64], R10 ;  /* 0x0000000a04005986 */ /* 0x0005e2000c101108 */
[----:B------:R-:W-:-:S02]  /*28910*/  VIADD R11, R3, UR4 ;  /* 0x00000004030b7c36 */ /* 0x000fc40008000000 */
[----:B------:R-:W-:-:S03]  /*28920*/  VIADD R28, R9, 0x30 ;  /* 0x00000030091c7836 */ /* 0x000fc60000000000 */
[C---:B------:R-:W-:Y:S02]  /*28930*/  IADD3 R6, P6, PT, R11.reuse, R2, RZ ;  /* 0x000000020b067210 */ /* 0x040fe40007fde0ff */
[----:B-1----:R-:W-:Y:S01]  /*28940*/  ISETP.LT.AND P2, PT, R28, UR6, !P0 ;  /* 0x000000061c007c0c */ /* 0x002fe2000c741270 */
[----:B--2---:R-:W-:Y:S01]  /*28950*/  IMAD.MOV.U32 R5, RZ, RZ, R9 ;  /* 0x000000ffff057224 */ /* 0x004fe200078e0009 */
[----:B------:R-:W-:Y:S02]  /*28960*/  LEA.HI.X.SX32 R7, R11, R0, 0x1, P6 ;  /* 0x000000000b077211 */ /* 0x000fe400030f0eff */
[----:B------:R-:W-:Y:S01]  /*28970*/  PRMT R29, R19, 0x7770, RZ ;  /* 0x00007770131d7816 */ /* 0x000fe200000000ff */
[C---:B------:R-:W-:Y:S01]  /*28980*/  VIADD R28, R5.reuse, 0x31 ;  /* 0x00000031051c7836 */ /* 0x040fe20000000000 */
[----:B------:R-:W1:Y:S04]  /*28990*/  LDCU UR6, c[0x0][0x39c] ;  /* 0x00007380ff0677ac */ /* 0x000e680008000800 */
[----:B---3--:R-:W-:Y:S01]  /*289a0*/  ISETP.LT.AND P5, PT, R28, UR7, !P0 ;  /* 0x000000071c007c0c */ /* 0x008fe2000c7a1270 */
[----:B------:R-:W-:Y:S01]  /*289b0*/  VIADD R28, R5, 0x32 ;  /* 0x00000032051c7836 */ /* 0x000fe20000000000 */
[----:B------:R2:W-:Y:S01]  /*289c0*/  @P4 STG.E.U8 desc[UR8][R6.64], R29 ;  /* 0x0000001d06004986 */ /* 0x0005e2000c101108 */
[----:B------:R-:W-:Y:S01]  /*289d0*/  VIADD R3, R11, UR4 ;  /* 0x000000040b037c36 */ /* 0x000fe20008000000 */
[----:B------:R-:W3:Y:S02]  /*289e0*/  LDCU UR7, c[0x0][0x39c] ;  /* 0x00007380ff0777ac */ /* 0x000ee40008000800 */
[----:B0-----:R-:W-:-:S02]  /*289f0*/  ISETP.LT.AND P4, PT, R28, UR5, !P0 ;  /* 0x000000051c007c0c */ /* 0x001fc4000c781270 */
[----:B------:R-:W4:Y:S01]  /*28a00*/  LDL.LU R28, [R1+0x270] ;  /* 0x00027000011c7983 */ /* 0x000f220000300800 */
[C---:B------:R-:W-:Y:S01]  /*28a10*/  IADD3 R8, P6, PT, R3.reuse, R2, RZ ;  /* 0x0000000203087210 */ /* 0x040fe20007fde0ff */
[C---:B------:R-:W-:Y:S01]  /*28a20*/  VIADD R11, R3.reuse, UR4 ;  /* 0x00000004030b7c36 */ /* 0x040fe20008000000 */
[----:B------:R-:W0:Y:S02]  /*28a30*/  LDCU UR5, c[0x0][0x39c] ;  /* 0x00007380ff0577ac */ /* 0x000e240008000800 */
[----:B------:R-:W-:Y:S02]  /*28a40*/  LEA.HI.X.SX32 R9, R3, R0, 0x1, P6 ;  /* 0x0000000003097211 */ /* 0x000fe400030f0eff */
[----:B------:R-:W-:Y:S02]  /*28a50*/  IADD3 R4, P6, PT, R11, R2, RZ ;  /* 0x000000020b047210 */ /* 0x000fe40007fde0ff */
[----:B------:R-:W-:Y:S02]  /*28a60*/  PRMT R3, R19, 0x7771, RZ ;  /* 0x0000777113037816 */ /* 0x000fe400000000ff */
[C---:B------:R-:W-:Y:S01]  /*28a70*/  LEA.HI.X.SX32 R5, R11.reuse, R0, 0x1, P6 ;  /* 0x000000000b057211 */ /* 0x040fe200030f0eff */
[----:B------:R-:W-:Y:S01]  /*28a80*/  VIADD R11, R11, UR4 ;  /* 0x000000040b0b7c36 */ /* 0x000fe20008000000 */
[----:B--2---:R-:W-:Y:S01]  /*28a90*/  PRMT R29, R12, 0x7772, RZ ;  /* 0x000077720c1d7816 */ /* 0x004fe200000000ff */
[----:B------:R2:W-:Y:S04]  /*28aa0*/  @P3 STG.E.U8 desc[UR8][R8.64], R3 ;  /* 0x0000000308003986 */ /* 0x0005e8000c101108 */
[----:B------:R0:W-:Y:S01]  /*28ab0*/  @P2 STG.E.U8 desc[UR8][R4.64], R29 ;  /* 0x0000001d04002986 */ /* 0x0001e2000c101108 */
[C---:B------:R-:W-:Y:S01]  /*28ac0*/  IADD3 R6, P2, PT, R11.reuse, R2, RZ ;  /* 0x000000020b067210 */ /* 0x040fe20007f5e0ff */
[----:B--2---:R-:W-:-:S03]  /*28ad0*/  VIADD R3, R11, UR4 ;  /* 0x000000040b037c36 */ /* 0x004fc60008000000 */
[----:B------:R-:W-:Y:S02]  /*28ae0*/  LEA.HI.X.SX32 R7, R11, R0, 0x1, P2 ;  /* 0x000000000b077211 */ /* 0x000fe400010f0eff */
[C---:B------:R-:W-:Y:S02]  /*28af0*/  IADD3 R8, P6, PT, R3.reuse, R2, RZ ;  /* 0x0000000203087210 */ /* 0x040fe40007fde0ff */
[----:B------:R-:W-:Y:S02]  /*28b00*/  PRMT R12, R12, 0x7773, RZ ;  /* 0x000077730c0c7816 */ /* 0x000fe400000000ff */
[C---:B------:R-:W-:Y:S01]  /*28b10*/  LEA.HI.X.SX32 R9, R3.reuse, R0, 0x1, P6 ;  /* 0x0000000003097211 */ /* 0x040fe200030f0eff */
[----:B------:R-:W-:Y:S01]  /*28b20*/  VIADD R3, R3, UR4 ;  /* 0x0000000403037c36 */ /* 0x000fe20008000000 */
[----:B0-----:R-:W-:Y:S01]  /*28b30*/  PRMT R29, R13, 0x7772, RZ ;  /* 0x000077720d1d7816 */ /* 0x001fe200000000ff */
[----:B------:R-:W-:Y:S02]  /*28b40*/  @P5 STG.E.U8 desc[UR8][R6.64], R12 ;  /* 0x0000000c06005986 */ /* 0x000fe4000c101108 */
[----:B------:R-:W-:-:S02]  /*28b50*/  VIADD R11, R3, UR4 ;  /* 0x00000004030b7c36 */ /* 0x000fc40008000000 */
[----:B------:R0:W-:Y:S01]  /*28b60*/  @P4 STG.E.U8 desc[UR8][R8.64], R29 ;  /* 0x0000001d08004986 */ /* 0x0001e2000c101108 */
[----:B------:R-:W-:Y:S02]  /*28b70*/  IADD3 R4, P4, PT, R3, R2, RZ ;  /* 0x0000000203047210 */ /* 0x000fe40007f9e0ff */
[----:B------:R-:W-:Y:S02]  /*28b80*/  PRMT R13, R13, 0x7773, RZ ;  /* 0x000077730d0d7816 */ /* 0x000fe400000000ff */
[----:B0-----:R-:W-:Y:S01]  /*28b90*/  PRMT R29, R14, 0x7773, RZ ;  /* 0x000077730e1d7816 */ /* 0x001fe200000000ff */
[----:B----4-:R-:W-:-:S05]  /*28ba0*/  VIADD R10, R28, 0x33 ;  /* 0x000000331c0a7836 */ /* 0x010fca0000000000 */
[----:B-1----:R-:W-:Y:S01]  /*28bb0*/  ISETP.LT.AND P3, PT, R10, UR6, !P0 ;  /* 0x000000060a007c0c */ /* 0x002fe2000c761270 */
[----:B------:R-:W0:Y:S01]  /*28bc0*/  LDCU UR6, c[0x0][0x39c] ;  /* 0x00007380ff0677ac */ /* 0x000e220008000800 */
[C---:B------:R-:W-:Y:S02]  /*28bd0*/  VIADD R10, R28.reuse, 0x34 ;  /* 0x000000341c0a7836 */ /* 0x040fe40000000000 */
[----:B------:R-:W-:-:S03]  /*28be0*/  VIADD R5, R28, 0x36 ;  /* 0x000000361c057836 */ /* 0x000fc60000000000 */
[----:B------:R-:W-:Y:S01]  /*28bf0*/  ISETP.LT.AND P2, PT, R10, UR5, !P0 ;  /* 0x000000050a007c0c */ /* 0x000fe2000c741270 */
[----:B------:R-:W-:Y:S01]  /*28c00*/  VIADD R10, R28, 0x35 ;  /* 0x000000351c0a7836 */ /* 0x000fe20000000000 */
[----:B------:R-:W1:Y:S01]  /*28c10*/  LDCU UR5, c[0x0][0x39c] ;  /* 0x00007380ff0577ac */ /* 0x000e620008000800 */
[----:B0-----:R-:W-:Y:S01]  /*28c20*/  ISETP.LT.AND P6, PT, R5, UR6, !P0 ;  /* 0x0000000605007c0c */ /* 0x001fe2000c7c1270 */
[----:B------:R-:W0:Y:S01]  /*28c30*/  LDCU UR6, c[0x0][0x39c] ;  /* 0x00007380ff0677ac */ /* 0x000e220008000800 */
[----:B------:R-:W-:Y:S02]  /*28c40*/  LEA.HI.X.SX32 R5, R3, R0, 0x1, P4 ;  /* 0x0000000003057211 */ /* 0x000fe400020f0eff */
[C---:B------:R-:W-:Y:S02]  /*28c50*/  IADD3 R6, P4, PT, R11.reuse, R2, RZ ;  /* 0x000000020b067210 */ /* 0x040fe40007f9e0ff */
[----:B------:R-:W-:Y:S02]  /*28c60*/  PRMT R3, R14, 0x7772, RZ ;  /* 0x000077720e037816 */ /* 0x000fe400000000ff */
[C---:B------:R-:W-:Y:S01]  /*28c70*/  LEA.HI.X.SX32 R7, R11.reuse, R0, 0x1, P4 ;  /* 0x000000000b077211 */ /* 0x040fe200020f0eff */
[----:B------:R-:W-:Y:S01]  /*28c80*/  VIADD R11, R11, UR4 ;  /* 0x000000040b0b7c36 */ /* 0x000fe20008000000 */
[----:B---3--:R-:W-:Y:S01]  /*28c90*/  ISETP.LT.AND P5, PT, R10, UR7, !P0 ;  /* 0x000000070a007c0c */ /* 0x008fe2000c7a1270 */
[----:B------:R-:W2:Y:S01]  /*28ca0*/  LDCU UR7, c[0x0][0x39c] ;  /* 0x00007380ff0777ac */ /* 0x000ea20008000800 */
[----:B------:R3:W-:Y:S04]  /*28cb0*/  @P3 STG.E.U8 desc[UR8][R4.64], R13 ;  /* 0x0000000d04003986 */ /* 0x0007e8000c101108 */
[----:B------:R4:W-:Y:S01]  /*28cc0*/  @P2 STG.E.U8 desc[UR8][R6.64], R3 ;  /* 0x0000000306002986 */ /* 0x0009e2000c101108 */
[----:B------:R-:W-:Y:S01]  /*28cd0*/  IADD3 R8, P2, PT, R11, R2, RZ ;  /* 0x000000020b087210 */ /* 0x000fe20007f5e0ff */
[----:B------:R-:W-:-:S03]  /*28ce0*/  VIADD R10, R28, 0x37 ;  /* 0x000000371c0a7836 */ /* 0x000fc60000000000 */
[C---:B------:R-:W-:Y:S01]  /*28cf0*/  LEA.HI.X.SX32 R9, R11.reuse, R0, 0x1, P2 ;  /* 0x000000000b097211 */ /* 0x040fe200010f0eff */
[----:B------:R-:W-:Y:S01]  /*28d00*/  VIADD R11, R11, UR4 ;  /* 0x000000040b0b7c36 */ /* 0x000fe20008000000 */
[----:B-1----:R-:W-:Y:S01]  /*28d10*/  ISETP.LT.AND P3, PT, R10, UR5, !P0 ;  /* 0x000000050a007c0c */ /* 0x002fe2000c761270 */
[----:B------:R-:W-:Y:S01]  /*28d20*/  VIADD R10, R28, 0x38 ;  /* 0x000000381c0a7836 */ /* 0x000fe20000000000 */
[----:B---3--:R-:W-:Y:S01]  /*28d30*/  PRMT R13, R15, 0x7773, RZ ;  /* 0x000077730f0d7816 */ /* 0x008fe200000000ff */
[----:B------:R1:W-:Y:S01]  /*28d40*/  @P5 STG.E.U8 desc[UR8][R8.64], R29 ;  /* 0x0000001d08005986 */ /* 0x0003e2000c101108 */
[C---:B------:R-:W-:Y:S01]  /*28d50*/  IADD3 R4, P5, PT, R11.reuse, R2, RZ ;  /* 0x000000020b047210 */ /* 0x040fe20007fbe0ff */
[----:B----4-:R-:W-:Y:S01]  /*28d60*/  VIADD R3, R11, UR4 ;  /* 0x000000040b037c36 */ /* 0x010fe20008000000 */
[----:B------:R-:W-:Y:S01]  /*28d70*/  PRMT R15, R15, 0x7772, RZ ;  /* 0x000077720f0f7816 */ /* 0x000fe200000000ff */
[----:B------:R-:W3:Y:S01]  /*28d80*/  LDCU UR5, c[0x0][0x39c] ;  /* 0x00007380ff0577ac */ /* 0x000ee20008000800 */
[----:B------:R-:W-:Y:S01]  /*28d90*/  LEA.HI.X.SX32 R5, R11, R0, 0x1, P5 ;  /* 0x000000000b057211 */ /* 0x000fe200028f0eff */
[----:B------:R-:W-:Y:S01]  /*28da0*/  VIADD R11, R3, UR4 ;  /* 0x00000004030b7c36 */ /* 0x000fe20008000000 */
[----:B--2---:R-:W-:-:S02]  /*28db0*/  ISETP.LT.AND P2, PT, R10, UR7, !P0 ;  /* 0x000000070a007c0c */ /* 0x004fc4000c741270 */
[-C--:B------:R-:W-:Y:S01]  /*28dc0*/  IADD3 R6, P5, PT, R3, R2.reuse, RZ ;  /* 0x0000000203067210 */ /* 0x080fe20007fbe0ff */
[----:B------:R-:W-:Y:S01]  /*28dd0*/  @P6 STG.E.U8 desc[UR8][R4.64], R15 ;  /* 0x0000000f04006986 */ /* 0x000fe2000c101108 */
[----:B-1----:R-:W-:Y:S01]  /*28de0*/  PRMT R29, R16, 0x7772, RZ ;  /* 0x00007772101d7816 */ /* 0x002fe200000000ff */
[C---:B------:R-:W-:Y:S01]  /*28df0*/  VIADD R12, R28.reuse, 0x39 ;  /* 0x000000391c0c7836 */ /* 0x040fe20000000000 */
[----:B------:R-:W-:Y:S01]  /*28e00*/  IADD3 R8, P6, PT, R11, R2, RZ ;  /* 0x000000020b087210 */ /* 0x000fe20007fde0ff */
[----:B------:R-:W-:Y:S01]  /*28e10*/  VIADD R10, R28, 0x3a ;  /* 0x0000003a1c0a7836 */ /* 0x000fe20000000000 */
[-C--:B------:R-:W-:Y:S01]  /*28e20*/  LEA.HI.X.SX32 R7, R3, R0.reuse, 0x1, P5 ;  /* 0x0000000003077211 */ /* 0x080fe200028f0eff */
[----:B------:R-:W1:Y:S01]  /*28e30*/  LDCU UR7, c[0x0][0x39c] ;  /* 0x00007380ff0777ac */ /* 0x000e620008000800 */
[----:B------:R-:W-:-:S03]  /*28e40*/  LEA.HI.X.SX32 R9, R11, R0, 0x1, P6 ;  /* 0x000000000b097211 */ /* 0x000fc600030f0eff */
[----:B------:R-:W-:Y:S04]  /*28e50*/  @P3 STG.E.U8 desc[UR8][R6.64], R13 ;  /* 0x0000000d06003986 */ /* 0x000fe8000c101108 */
[----:B------:R2:W-:Y:S04]  /*28e60*/  @P2 STG.E.U8 desc[UR8][R8.64], R29 ;  /* 0x0000001d08002986 */ /* 0x0005e8000c101108 */
[----:B--2---:R-:W2:Y:S01]  /*28e70*/  LDL.LU R29, [R1+0x18] ;  /* 0x00001800011d7983 */ /* 0x004ea20000300800 */
[----:B0-----:R-:W-:Y:S01]  /*28e80*/  ISETP.LT.AND P4, PT, R12, UR6, !P0 ;  /* 0x000000060c007c0c */ /* 0x001fe2000c781270 */
[----:B------:R-:W0:Y:S01]  /*28e90*/  LDCU UR6, c[0x0][0x39c] ;  /* 0x00007380ff0677ac */ /* 0x000e220008000800 */
[----:B---3--:R-:W-:Y:S01]  /*28ea0*/  ISETP.LT.AND P5, PT, R10, UR5, !P0 ;  /* 0x000000050a007c0c */ /* 0x008fe2000c7a1270 */
[----:B------:R-:W3:Y:S01]  /*28eb0*/  LDCU UR5, c[0x0][0x39c] ;  /* 0x00007380ff0577ac */ /* 0x000ee20008000800 */
[----:B------:R-:W-:-:S02]  /*28ec0*/  VIADD R3, R28, 0x3b ;  /* 0x0000003b1c037836 */ /* 0x000fc40000000000 */
[----:B------:R-:W-:Y:S02]  /*28ed0*/  VIADD R11, R11, UR4 ;  /* 0x000000040b0b7c36 */ /* 0x000fe40008000000 */
[----:B------:R-:W-:-:S03]  /*28ee0*/  VIADD R10, R28, 0x3c ;  /* 0x0000003c1c0a7836 */ /* 0x000fc60000000000 */
[----:B------:R-:W-:Y:S02]  /*28ef0*/  IADD3 R4, P2, PT, R11, R2, RZ ;  /* 0x000000020b047210 */ /* 0x000fe40007f5e0ff */
[----:B0-----:R-:W-:Y:S01]  /*28f00*/  ISETP.LT.AND P3, PT, R3, UR6, !P0 ;  /* 0x0000000603007c0c */ /* 0x001fe2000c761270 */
[----:B------:R-:W0:Y:S01]  /*28f10*/  LDCU UR6, c[0x0][0x39c] ;  /* 0x00007380ff0677ac */ /* 0x000e220008000800 */
[C---:B------:R-:W-:Y:S01]  /*28f20*/  VIADD R3, R11.reuse, UR4 ;  /* 0x000000040b037c36 */ /* 0x040fe20008000000 */
[----:B------:R-:W-:Y:S02]  /*28f30*/  LEA.HI.X.SX32 R5, R11, R0, 0x1, P2 ;  /* 0x000000000b057211 */ /* 0x000fe400010f0eff */
[----:B---3--:R-:W-:Y:S01]  /*28f40*/  ISETP.LT.AND P2, PT, R10, UR5, !P0 ;  /* 0x000000050a007c0c */ /* 0x008fe2000c741270 */
[----:B------:R-:W-:Y:S01]  /*28f50*/  VIADD R6, R28, 0x3d ;  /* 0x0000003d1c067836 */ /* 0x000fe20000000000 */
[----:B------:R-:W-:Y:S01]  /*28f60*/  IADD3 R10, P6, PT, R3, R2, RZ ;  /* 0x00000002030a7210 */ /* 0x000fe20007fde0ff */
[----:B------:R-:W3:Y:S01]  /*28f70*/  LDCU UR5, c[0x0][0x39c] ;  /* 0x00007380ff0577ac */ /* 0x000ee20008000800 */
[----:B------:R-:W-:-:S02]  /*28f80*/  PRMT R15, R16, 0x7773, RZ ;  /* 0x00007773100f7816 */ /* 0x000fc400000000ff */
[C---:B------:R-:W-:Y:S01]  /*28f90*/  LEA.HI.X.SX32 R11, R3.reuse, R0, 0x1, P6 ;  /* 0x00000000030b7211 */ /* 0x040fe200030f0eff */
[----:B------:R-:W-:Y:S01]  /*28fa0*/  VIADD R3, R3, UR4 ;  /* 0x0000000403037c36 */ /* 0x000fe20008000000 */
[----:B------:R-:W-:Y:S01]  /*28fb0*/  PRMT R13, R17, 0x7772, RZ ;  /* 0x00007772110d7816 */ /* 0x000fe200000000ff */
[----:B------:R4:W-:Y:S01]  /*28fc0*/  @P4 STG.E.U8 desc[UR8][R4.64], R15 ;  /* 0x0000000f04004986 */ /* 0x0009e2000c101108 */
[----:B------:R-:W-:Y:S01]  /*28fd0*/  VIADD R7, R28, 0x3e ;  /* 0x0000003e1c077836 */ /* 0x000fe20000000000 */
[----:B-1----:R-:W-:Y:S01]  /*28fe0*/  ISETP.LT.AND P4, PT, R6, UR7, !P0 ;  /* 0x0000000706007c0c */ /* 0x002fe2000c781270 */
[C---:B------:R-:W-:Y:S01]  /*28ff0*/  VIADD R9, R3.reuse, UR4 ;  /* 0x0000000403097c36 */ /* 0x040fe20008000000 */
[----:B------:R1:W-:Y:S01]  /*29000*/  @P5 STG.E.U8 desc[UR8][R10.64], R13 ;  /* 0x0000000d0a005986 */ /* 0x0003e2000c101108 */
[----:B------:R-:W-:Y:S01]  /*29010*/  IADD3 R6, P5, PT, R3, R2, RZ ;  /* 0x0000000203067210 */ /* 0x000fe20007fbe0ff */
[----:B------:R-:W-:Y:S01]  /*29020*/  VIADD R8, R28, 0x3f ;  /* 0x0000003f1c087836 */ /* 0x000fe20000000000 */
[----:B0-----:R-:W-:Y:S01]  /*29030*/  ISETP.LT.AND P6, PT, R7, UR6, !P0 ;  /* 0x0000000607007c0c */ /* 0x001fe2000c7c1270 */
[----:B------:R-:W0:Y:S01]  /*29040*/  LDCU UR6, c[0x0][0x39c] ;  /* 0x00007380ff0677ac */ /* 0x000e220008000800 */
[----:B------:R-:W-:-:S02]  /*29050*/  LEA.HI.X.SX32 R7, R3, R0, 0x1, P5 ;  /* 0x0000000003077211 */ /* 0x000fc400028f0eff */
[----:B----4-:R-:W-:Y:S02]  /*29060*/  IADD3 R4, P5, PT, R9, R2, RZ ;  /* 0x0000000209047210 */ /* 0x010fe40007fbe0ff */
[----:B------:R-:W-:Y:S01]  /*29070*/  PRMT R17, R17, 0x7773, RZ ;  /* 0x0000777311117816 */ /* 0x000fe200000000ff */
[C---:B------:R-:W-:Y:S01]  /*29080*/  VIADD R3, R9.reuse, UR4 ;  /* 0x0000000409037c36 */ /* 0x040fe20008000000 */
[----:B-1----:R-:W-:Y:S01]  /*29090*/  PRMT R13, R18, 0x7772, RZ ;  /* 0x00007772120d7816 */ /* 0x002fe200000000ff */
[----:B------:R-:W1:Y:S01]  /*290a0*/  LDCU UR7, c[0x0][0x39c] ;  /* 0x00007380ff0777ac */ /* 0x000e620008000800 */
[----:B------:R-:W-:Y:S01]  /*290b0*/  LEA.HI.X.SX32 R5, R9, R0, 0x1, P5 ;  /* 0x0000000009057211 */ /* 0x000fe200028f0eff */
[----:B------:R-:W-:Y:S01]  /*290c0*/  @P3 STG.E.U8 desc[UR8][R6.64], R17 ;  /* 0x0000001106003986 */ /* 0x000fe2000c101108 */
[----:B---3--:R-:W-:Y:S01]  /*290d0*/  ISETP.LT.AND P5, PT, R8, UR5, !P0 ;  /* 0x0000000508007c0c */ /* 0x008fe2000c7a1270 */
[----:B------:R-:W3:Y:S02]  /*290e0*/  LDCU UR5, c[0x0][0x39c] ;  /* 0x00007380ff0577ac */ /* 0x000ee40008000800 */
[----:B------:R4:W-:Y:S01]  /*290f0*/  @P2 STG.E.U8 desc[UR8][R4.64], R13 ;  /* 0x0000000d04002986 */ /* 0x0009e2000c101108 */
[----:B------:R-:W-:-:S02]  /*29100*/  IADD3 R8, P2, PT, R3, R2, RZ ;  /* 0x0000000203087210 */ /* 0x000fc40007f5e0ff */
[----:B------:R-:W-:Y:S02]  /*29110*/  PRMT R11, R18, 0x7773, RZ ;  /* 0x00007773120b7816 */ /* 0x000fe400000000ff */
[C---:B------:R-:W-:Y:S01]  /*29120*/  LEA.HI.X.SX32 R9, R3.reuse, R0, 0x1, P2 ;  /* 0x0000000003097211 */ /* 0x040fe200010f0eff */
[----:B------:R-:W-:Y:S02]  /*29130*/  VIADD R3, R3, UR4 ;  /* 0x0000000403037c36 */ /* 0x000fe40008000000 */
[C---:B------:R-:W-:Y:S02]  /*29140*/  VIADD R12, R28.reuse, 0x41 ;  /* 0x000000411c0c7836 */ /* 0x040fe40000000000 */
[----:B------:R-:W-:Y:S01]  /*29150*/  VIADD R10, R28, 0x40 ;  /* 0x000000401c0a7836 */ /* 0x000fe20000000000 */
[----:B------:R3:W-:Y:S01]  /*29160*/  @P4 STG.E.U8 desc[UR8][R8.64], R11 ;  /* 0x0000000b08004986 */ /* 0x0007e2000c101108 */
[C---:B----4-:R-:W-:Y:S01]  /*29170*/  IADD3 R4, P4, PT, R3.reuse, R2, RZ ;  /* 0x0000000203047210 */ /* 0x050fe20007f9e0ff */
[C---:B------:R-:W-:Y:S01]  /*29180*/  VIADD R7, R3.reuse, UR4 ;  /* 0x0000000403077c36 */ /* 0x040fe20008000000 */
[----:B0-----:R-:W-:Y:S01]  /*29190*/  ISETP.LT.AND P2, PT, R12, UR6, !P0 ;  /* 0x000000060c007c0c */ /* 0x001fe2000c741270 */
[----:B------:R-:W0:Y:S01]  /*291a0*/  LDCU UR6, c[0x0][0x39c] ;  /* 0x00007380ff0677ac */ /* 0x000e220008000800 */
[----:B-1----:R-:W-:Y:S01]  /*291b0*/  ISETP.LT.AND P3, PT, R10, UR7, !P0 ;  /* 0x000000070a007c0c */ /* 0x002fe2000c761270 */
[----:B------:R-:W-:Y:S01]  /*291c0*/  VIADD R10, R28, 0x42 ;  /* 0x000000421c0a7836 */ /* 0x000fe20000000000 */
[----:B------:R-:W-:Y:S01]  /*291d0*/  LEA.HI.X.SX32 R5, R3, R0, 0x1, P4 ;  /* 0x0000000003057211 */ /* 0x000fe200020f0eff */
[----:B------:R-:W1:Y:S01]  /*291e0*/  LDCU UR7, c[0x0][0x39c] ;  /* 0x00007380ff0777ac */ /* 0x000e620008000800 */
[C---:B------:R-:W-:Y:S01]  /*291f0*/  IADD3 R6, P4, PT, R7.reuse, R2, RZ ;  /* 0x0000000207067210 */ /* 0x040fe20007f9e0ff */
[----:B------:R-:W-:-:S03]  /*29200*/  VIADD R3, R7, UR4 ;  /* 0x0000000407037c36 */ /* 0x000fc60008000000 */
[----:B------:R-:W-:Y:S02]  /*29210*/  LEA.HI.X.SX32 R7, R7, R0, 0x1, P4 ;  /* 0x0000000007077211 */ /* 0x000fe400020f0eff */
[----:B---3--:R-:W-:Y:S01]  /*29220*/  ISETP.LT.AND P4, PT, R10, UR5, !P0 ;  /* 0x000000050a007c0c */ /* 0x008fe2000c781270 */
[----:B------:R-:W3:Y:S01]  /*29230*/  LDCU UR5, c[0x0][0x39c] ;  /* 0x00007380ff0577ac */ /* 0x000ee20008000800 */
[C---:B------:R-:W-:Y:S02]  /*29240*/  PRMT R13, R19.reuse, 0x7773, RZ ;  /* 0x00007773130d7816 */ /* 0x040fe400000000ff */
[----:B------:R-:W-:Y:S01]  /*29250*/  PRMT R19, R19, 0x7772, RZ ;  /* 0x0000777213137816 */ /* 0x000fe200000000ff */
[----:B------:R-:W-:Y:S02]  /*29260*/  VIADD R8, R28, 0x43 ;  /* 0x000000431c087836 */ /* 0x000fe40000000000 */
[C---:B------:R-:W-:Y:S02]  /*29270*/  VIADD R9, R3.reuse, UR4 ;  /* 0x0000000403097c36 */ /* 0x040fe40008000000 */
[----:B------:R4:W-:Y:S01]  /*29280*/  @P6 STG.E.U8 desc[UR8][R4.64], R19 ;  /* 0x0000001304006986 */ /* 0x0009e2000c101108 */
[----:B------:R-:W-:-:S03]  /*29290*/  IADD3 R10, P6, PT, R3, R2, RZ ;  /* 0x00000002030a7210 */ /* 0x000fc60007fde0ff */
[----:B------:R1:W-:Y:S01]  /*292a0*/  @P5 STG.E.U8 desc[UR8][R6.64], R13 ;  /* 0x0000000d06005986 */ /* 0x0003e2000c101108 */
[----:B0-----:R-:W-:Y:S01]  /*292b0*/  ISETP.LT.AND P5, PT, R8, UR6, !P0 ;  /* 0x0000000608007c0c */ /* 0x001fe2000c7a1270 */
[----:B------:R-:W0:Y:S01]  /*292c0*/  LDCU UR6, c[0x0][0x39c] ;  /* 0x00007380ff0677ac */ /* 0x000e220008000800 */
[----:B------:R-:W-:Y:S01]  /*292d0*/  LEA.HI.X.SX32 R11, R3, R0, 0x1, P6 ;  /* 0x00000000030b7211 */ /* 0x000fe200030f0eff */
[----:B------:R-:W-:Y:S01]  /*292e0*/  VIADD R8, R28, 0x44 ;  /* 0x000000441c087836 */ /* 0x000fe20000000000 */
[----:B------:R-:W-:Y:S01]  /*292f0*/  PRMT R15, R20, 0x7770, RZ ;  /* 0x00007770140f7816 */ /* 0x000fe200000000ff */
[C---:B------:R-:W-:Y:S01]  /*29300*/  VIADD R3, R9.reuse, UR4 ;  /* 0x0000000409037c36 */ /* 0x040fe20008000000 */
[----:B----4-:R-:W-:-:S03]  /*29310*/  IADD3 R4, P6, PT, R9, R2, RZ ;  /* 0x0000000209047210 */ /* 0x010fc60007fde0ff */
[----:B------:R4:W-:Y:S01]  /*29320*/  @P3 STG.E.U8 desc[UR8][R10.64], R15 ;  /* 0x0000000f0a003986 */ /* 0x0009e2000c101108 */
[----:B---3--:R-:W-:Y:S01]  /*29330*/  ISETP.LT.AND P3, PT, R8, UR5, !P0 ;  /* 0x0000000508007c0c */ /* 0x008fe2000c761270 */
[----:B------:R-:W3:Y:S01]  /*29340*/  LDCU UR5, c[0x0][0x39c] ;  /* 0x00007380ff0577ac */ /* 0x000ee20008000800 */
[----:B------:R-:W-:Y:S02]  /*29350*/  LEA.HI.X.SX32 R5, R9, R0, 0x1, P6 ;  /* 0x0000000009057211 */ /* 0x000fe400030f0eff */
[C---:B------:R-:W-:Y:S02]  /*29360*/  IADD3 R8, P6, PT, R3.reuse, R2, RZ ;  /* 0x0000000203087210 */ /* 0x040fe40007fde0ff */
[----:B-1----:R-:W-:Y:S02]  /*29370*/  PRMT R13, R20, 0x7771, RZ ;  /* 0x00007771140d7816 */ /* 0x002fe400000000ff */
[----:B------:R-:W-:Y:S01]  /*29380*/  LEA.HI.X.SX32 R9, R3, R0, 0x1, P6 ;  /* 0x0000000003097211 */ /* 0x000fe200030f0eff */
[C---:B------:R-:W-:Y:S01]  /*29390*/  VIADD R6, R28.reuse, 0x45 ;  /* 0x000000451c067836 */ /* 0x040fe20000000000 */
[----:B----4-:R-:W-:Y:S01]  /*293a0*/  PRMT R15, R21, 0x7770, RZ ;  /* 0x00007770150f7816 */ /* 0x010fe200000000ff */
[----:B------:R-:W-:Y:S01]  /*293b0*/  VIADD R10, R28, 0x46 ;  /* 0x000000461c0a7836 */ /* 0x000fe20000000000 */
[----:B------:R1:W-:Y:S01]  /*293c0*/  @P2 STG.E.U8 desc[UR8][R4.64], R13 ;  /* 0x0000000d04002986 */ /* 0x0003e2000c101108 */
[----:B------:R-:W-:Y:S01]  /*293d0*/  VIADD R7, R3, UR4 ;  /* 0x0000000403077c36 */ /* 0x000fe20008000000 */
[----:B------:R-:W-:Y:S01]  /*293e0*/  ISETP.LT.AND P2, PT, R6, UR7, !P0 ;  /* 0x0000000706007c0c */ /* 0x000fe2000c741270 */
[----:B------:R-:W4:Y:S01]  /*293f0*/  LDCU UR7, c[0x0][0x39c] ;  /* 0x00007380ff0777ac */ /* 0x000f220008000800 */
[----:B------:R3:W-:Y:S01]  /*29400*/  @P4 STG.E.U8 desc[UR8][R8.64], R15 ;  /* 0x0000000f08004986 */ /* 0x0007e2000c101108 */
[----:B0-----:R-:W-:Y:S01]  /*29410*/  ISETP.LT.AND P4, PT, R10, UR6, !P0 ;  /* 0x000000060a007c0c */ /* 0x001fe2000c781270 */
[----:B------:R-:W0:Y:S01]  /*29420*/  LDCU UR6, c[0x0][0x39c] ;  /* 0x00007380ff0677ac */ /* 0x000e220008000800 */
[C---:B------:R-:W-:Y:S01]  /*29430*/  IADD3 R6, P6, PT, R7.reuse, R2, RZ ;  /* 0x0000000207067210 */ /* 0x040fe20007fde0ff */
[----:B------:R-:W-:-:S02]  /*29440*/  VIADD R3, R7, UR4 ;  /* 0x0000000407037c36 */ /* 0x000fc40008000000 */
[----:B------:R-:W-:Y:S01]  /*29450*/  VIADD R10, R28, 0x47 ;  /* 0x000000471c0a7836 */ /* 0x000fe20000000000 */
[----:B------:R-:W-:Y:S02]  /*29460*/  LEA.HI.X.SX32 R7, R7, R0, 0x1, P6 ;  /* 0x0000000007077211 */ /* 0x000fe400030f0eff */
[----:B-1----:R-:W-:Y:S01]  /*29470*/  PRMT R13, R21, 0x7771, RZ ;  /* 0x00007771150d7816 */ /* 0x002fe200000000ff */
[C---:B------:R-:W-:Y:S01]  /*29480*/  VIADD R11, R3.reuse, UR4 ;  /* 0x00000004030b7c36 */ /* 0x040fe20008000000 */
[----:B------:R-:W-:-:S03]  /*29490*/  IADD3 R4, P6, PT, R3, R2, RZ ;  /* 0x0000000203047210 */ /* 0x000fc60007fde0ff */
[----:B------:R1:W-:Y:S01]  /*294a0*/  @P5 STG.E.U8 desc[UR8][R6.64], R13 ;  /* 0x0000000d06005986 */ /* 0x0003e2000c101108 */
[----:B---3--:R-:W-:Y:S01]  /*294b0*/  ISETP.LT.AND P5, PT, R10, UR5, !P0 ;  /* 0x000000050a007c0c */ /* 0x008fe2000c7a1270 */
[----:B------:R-:W3:Y:S01]  /*294c0*/  LDCU UR5, c[0x0][0x39c] ;  /* 0x00007380ff0577ac */ /* 0x000ee20008000800 */
[----:B------:R-:W-:Y:S01]  /*294d0*/  LEA.HI.X.SX32 R5, R3, R0, 0x1, P6 ;  /* 0x0000000003057211 */ /* 0x000fe200030f0eff */
[----:B------:R-:W-:Y:S01]  /*294e0*/  VIADD R10, R28, 0x48 ;  /* 0x000000481c0a7836 */ /* 0x000fe20000000000 */
[----:B------:R-:W-:Y:S01]  /*294f0*/  PRMT R15, R22, 0x7770, RZ ;  /* 0x00007770160f7816 */ /* 0x000fe200000000ff */
[C---:B------:R-:W-:Y:S01]  /*29500*/  VIADD R3, R11.reuse, UR4 ;  /* 0x000000040b037c36 */ /* 0x040fe20008000000 */
[----:B------:R-:W-:-:S03]  /*29510*/  IADD3 R8, P6, PT, R11, R2, RZ ;  /* 0x000000020b087210 */ /* 0x000fc60007fde0ff */
[----:B------:R3:W-:Y:S01]  /*29520*/  @P3 STG.E.U8 desc[UR8][R4.64], R15 ;  /* 0x0000000f04003986 */ /* 0x0007e2000c101108 */
[----:B------:R-:W-:Y:S02]  /*29530*/  LEA.HI.X.SX32 R9, R11, R0, 0x1, P6 ;  /* 0x000000000b097211 */ /* 0x000fe400030f0eff */
[----:B-1----:R-:W-:Y:S02]  /*29540*/  PRMT R13, R22, 0x7771, RZ ;  /* 0x00007771160d7816 */ /* 0x002fe400000000ff */
[----:B0-----:R-:W-:Y:S01]  /*29550*/  ISETP.LT.AND P3, PT, R10, UR6, !P0 ;  /* 0x000000060a007c0c */ /* 0x001fe2000c761270 */
[----:B------:R-:W-:Y:S01]  /*29560*/  VIADD R10, R28, 0x49 ;  /* 0x000000491c0a7836 */ /* 0x000fe20000000000 */
[C---:B------:R-:W-:Y:S01]  /*29570*/  IADD3 R6, P6, PT, R3.reuse, R2, RZ ;  /* 0x0000000203067210 */ /* 0x040fe20007fde0ff */
[----:B------:R0:W-:Y:S01]  /*29580*/  @P2 STG.E.U8 desc[UR8][R8.64], R13 ;  /* 0x0000000d08002986 */ /* 0x0001e2000c101108 */
[----:B------:R-:W1:Y:S02]  /*29590*/  LDCU UR6, c[0x0][0x39c] ;  /* 0x00007380ff0677ac */ /* 0x000e640008000800 */
[----:B------:R-:W-:-:S02]  /*295a0*/  LEA.HI.X.SX32 R7, R3, R0, 0x1, P6 ;  /* 0x0000000003077211 */ /* 0x000fc400030f0eff */
[----:B---3--:R-:W-:Y:S02]  /*295b0*/  PRMT R15, R23, 0x7770, RZ ;  /* 0x00007770170f7816 */ /* 0x008fe400000000ff */
[----:B----4-:R-:W-:Y:S01]  /*295c0*/  ISETP.LT.AND P2, PT, R10, UR7, !P0 ;  /* 0x000000070a007c0c */ /* 0x010fe2000c741270 */
[----:B------:R-:W-:Y:S01]  /*295d0*/  VIADD R10, R28, 0x4a ;  /* 0x0000004a1c0a7836 */ /* 0x000fe20000000000 */
[----:B------:R-:W3:Y:S01]  /*295e0*/  LDCU UR7, c[0x0][0x39c] ;  /* 0x00007380ff0777ac */ /* 0x000ee20008000800 */
[----:B------:R-:W-:Y:S01]  /*295f0*/  VIADD R11, R3, UR4 ;  /* 0x00000004030b7c36 */ /* 0x000fe20008000000 */
[----:B------:R4:W-:Y:S02]  /*29600*/  @P4 STG.E.U8 desc[UR8][R6.64], R15 ;  /* 0x0000000f06004986 */ /* 0x0009e4000c101108 */
[----:B------:R-:W-:Y:S01]  /*29610*/  ISETP.LT.AND P4, PT, R10, UR5, !P0 ;  /* 0x000000050a007c0c */ /* 0x000fe2000c781270 */
[----:B------:R-:W3:Y:S01]  /*29620*/  LDCU UR5, c[0x0][0x39c] ;  /* 0x00007380ff0577ac */ /* 0x000ee20008000800 */
[C---:B------:R-:W-:Y:S01]  /*29630*/  IADD3 R4, P6, PT, R11.reuse, R2, RZ ;  /* 0x000000020b047210 */ /* 0x040fe20007fde0ff */
[----:B------:R-:W-:Y:S01]  /*29640*/  VIADD R3, R11, UR4 ;  /* 0x000000040b037c36 */ /* 0x000fe20008000000 */
[----:B0-----:R-:W-:Y:S01]  /*29650*/  PRMT R13, R23, 0x7771, RZ ;  /* 0x00007771170d7816 */ /* 0x001fe200000000ff */
[----:B------:R-:W-:Y:S01]  /*29660*/  VIADD R10, R28, 0x4b ;  /* 0x0000004b1c0a7836 */ /* 0x000fe20000000000 */
[----:B------:R-:W-:Y:S01]  /*29670*/  LEA.HI.X.SX32 R5, R11, R0, 0x1, P6 ;  /* 0x000000000b057211 */ /* 0x000fe200030f0eff */
[C---:B------:R-:W-:Y:S01]  /*29680*/  VIADD R11, R3.reuse, UR4 ;  /* 0x00000004030b7c36 */ /* 0x040fe20008000000 */
[----:B------:R-:W-:-:S03]  /*29690*/  IADD3 R8, P6, PT, R3, R2, RZ ;  /* 0x0000000203087210 */ /* 0x000fc60007fde0ff */
[----:B------:R0:W-:Y:S01]  /*296a0*/  @P5 STG.E.U8 desc[UR8][R4.64], R13 ;  /* 0x0000000d04005986 */ /* 0x0001e2000c101108 */
[----:B-1----:R-:W-:Y:S01]  /*296b0*/  ISETP.LT.AND P5, PT, R10, UR6, !P0 ;  /* 0x000000060a007c0c */ /* 0x002fe2000c7a1270 */
[----:B------:R-:W1:Y:S01]  /*296c0*/  LDCU UR6, c[0x0][0x39c] ;  /* 0x00007380ff0677ac */ /* 0x000e620008000800 */
[----:B------:R-:W-:Y:S01]  /*296d0*/  LEA.HI.X.SX32 R9, R3, R0, 0x1, P6 ;  /* 0x0000000003097211 */ /* 0x000fe200030f0eff */
[----:B----4-:R-:W-:Y:S01]  /*296e0*/  VIADD R6, R28, 0x4c ;  /* 0x0000004c1c067836 */ /* 0x010fe20000000000 */
[C---:B------:R-:W-:Y:S01]  /*296f0*/  PRMT R17, R24.reuse, 0x7770, RZ ;  /* 0x0000777018117816 */ /* 0x040fe200000000ff */
[C---:B------:R-:W-:Y:S01]  /*29700*/  VIADD R3, R11.reuse, UR4 ;  /* 0x000000040b037c36 */ /* 0x040fe20008000000 */
[C---:B------:R-:W-:Y:S02]  /*29710*/  IADD3 R10, P6, PT, R11.reuse, R2, RZ ;  /* 0x000000020b0a7210 */ /* 0x040fe40007fde0ff */
[----:B------:R-:W-:Y:S01]  /*29720*/  PRMT R15, R24, 0x7771, RZ ;  /* 0x00007771180f7816 */ /* 0x000fe200000000ff */
[----:B------:R4:W-:Y:S01]  /*29730*/  @P3 STG.E.U8 desc[UR8][R8.64], R17 ;  /* 0x0000001108003986 */ /* 0x0009e2000c101108 */
[----:B------:R-:W-:Y:S01]  /*29740*/  LEA.HI.X.SX32 R11, R11, R0, 0x1, P6 ;  /* 0x000000000b0b7211 */ /* 0x000fe200030f0eff */
[----:B0-----:R-:W-:Y:S01]  /*29750*/  VIADD R4, R28, 0x4d ;  /* 0x0000004d1c047836 */ /* 0x001fe20000000000 */
[----:B---3--:R-:W-:Y:S01]  /*29760*/  ISETP.LT.AND P3, PT, R6, UR5, !P0 ;  /* 0x0000000506007c0c */ /* 0x008fe2000c761270 */
[C---:B------:R-:W-:Y:S01]  /*29770*/  VIADD R5, R3.reuse, UR4 ;  /* 0x0000000403057c36 */ /* 0x040fe20008000000 */
[----:B------:R-:W-:Y:S01]  /*29780*/  IADD3 R6, P6, PT, R3, R2, RZ ;  /* 0x0000000203067210 */ /* 0x000fe20007fde0ff */
[----:B------:R-:W0:Y:S01]  /*29790*/  LDCU UR5, c[0x0][0x39c] ;  /* 0x00007380ff0577ac */ /* 0x000e220008000800 */
[----:B------:R3:W-:Y:S01]  /*297a0*/  @P2 STG.E.U8 desc[UR8][R10.64], R15 ;  /* 0x0000000f0a002986 */ /* 0x0007e2000c101108 */
[----:B------:R-:W-:-:S02]  /*297b0*/  PRMT R13, R25, 0x7770, RZ ;  /* 0x00007770190d7816 */ /* 0x000fc400000000ff */
[----:B------:R-:W-:Y:S01]  /*297c0*/  LEA.HI.X.SX32 R7, R3, R0, 0x1, P6 ;  /* 0x0000000003077211 */ /* 0x000fe200030f0eff */
[C---:B------:R-:W-:Y:S01]  /*297d0*/  VIADD R3, R5.reuse, UR4 ;  /* 0x0000000405037c36 */ /* 0x040fe20008000000 */
[----:B------:R-:W-:Y:S01]  /*297e0*/  ISETP.LT.AND P2, PT, R4, UR7, !P0 ;  /* 0x0000000704007c0c */ /* 0x000fe2000c741270 */
[----:B----4-:R-:W-:Y:S01]  /*297f0*/  VIADD R8, R28, 0x4e ;  /* 0x0000004e1c087836 */ /* 0x010fe20000000000 */
[C---:B------:R-:W-:Y:S01]  /*29800*/  IADD3 R4, P6, PT, R5.reuse, R2, RZ ;  /* 0x0000000205047210 */ /* 0x040fe20007fde0ff */
[----:B------:R4:W-:Y:S01]  /*29810*/  @P4 STG.E.U8 desc[UR8][R6.64], R13 ;  /* 0x0000000d06004986 */ /* 0x0009e2000c101108 */
[----:B------:R-:W0:Y:S02]  /*29820*/  LDCU UR7, c[0x0][0x39c] ;  /* 0x00007380ff0777ac */ /* 0x000e240008000800 */
[----:B------:R-:W-:Y:S02]  /*29830*/  LEA.HI.X.SX32 R5, R5, R0, 0x1, P6 ;  /* 0x0000000005057211 */ /* 0x000fe400030f0eff */
[----:B-1----:R-:W-:Y:S01]  /*29840*/  ISETP.LT.AND P4, PT, R8, UR6, !P0 ;  /* 0x0000000608007c0c */ /* 0x002fe2000c781270 */
[----:B------:R-:W1:Y:S01]  /*29850*/  LDCU UR6, c[0x0][0x39c] ;  /* 0x00007380ff0677ac */ /* 0x000e620008000800 */
[----:B------:R-:W-:Y:S01]  /*29860*/  IADD3 R8, P6, PT, R3, R2, RZ ;  /* 0x0000000203087210 */ /* 0x000fe20007fde0ff */
[----:B---3--:R-:W-:Y:S01]  /*29870*/  VIADD R10, R28, 0x4f ;  /* 0x0000004f1c0a7836 */ /* 0x008fe20000000000 */
[----:B------:R-:W-:-:S02]  /*29880*/  PRMT R11, R25, 0x7771, RZ ;  /* 0x00007771190b7816 */ /* 0x000fc400000000ff */
[C---:B------:R-:W-:Y:S01]  /*29890*/  LEA.HI.X.SX32 R9, R3.reuse, R0, 0x1, P6 ;  /* 0x0000000003097211 */ /* 0x040fe200030f0eff */
[----:B------:R-:W-:Y:S01]  /*298a0*/  VIADD R3, R3, UR4 ;  /* 0x0000000403037c36 */ /* 0x000fe20008000000 */
[----:B----4-:R-:W-:Y:S01]  /*298b0*/  PRMT R13, R26, 0x7770, RZ ;  /* 0x000077701a0d7816 */ /* 0x010fe200000000ff */
[----:B------:R3:W-:Y:S01]  /*298c0*/  @P5 STG.E.U8 desc[UR8][R4.64], R11 ;  /* 0x0000000b04005986 */ /* 0x0007e2000c101108 */
[----:B0-----:R-:W-:Y:S01]  /*298d0*/  ISETP.LT.AND P5, PT, R10, UR5, !P0 ;  /* 0x000000050a007c0c */ /* 0x001fe2000c7a1270 */
[----:B------:R-:W0:Y:S02]  /*298e0*/  LDCU UR5, c[0x0][0x39c] ;  /* 0x00007380ff0577ac */ /* 0x000e240008000800 */
[----:B------:R4:W-:Y:S01]  /*298f0*/  @P3 STG.E.U8 desc[UR8][R8.64], R13 ;  /* 0x0000000d08003986 */ /* 0x0009e2000c101108 */
[C---:B------:R-:W-:Y:S01]  /*29900*/  IADD3 R6, P3, PT, R3.reuse, R2, RZ ;  /* 0x0000000203067210 */ /* 0x040fe20007f7e0ff */
[----:B------:R-:W-:Y:S02]  /*29910*/  VIADD R10, R28, 0x50 ;  /* 0x000000501c0a7836 */ /* 0x000fe40000000000 */
[C---:B---3--:R-:W-:Y:S01]  /*29920*/  VIADD R11, R3.reuse, UR4 ;  /* 0x00000004030b7c36 */ /* 0x048fe20008000000 */
[----:B------:R-:W-:-:S04]  /*29930*/  LEA.HI.X.SX32 R7, R3, R0, 0x1, P3 ;  /* 0x0000000003077211 */ /* 0x000fc800018f0eff */
[C---:B------:R-:W-:Y:S01]  /*29940*/  IADD3 R4, P6, PT, R11.reuse, R2, RZ ;  /* 0x000000020b047210 */ /* 0x040fe20007fde0ff */
[----:B------:R-:W-:Y:S01]  /*29950*/  VIADD R3, R28, 0x51 ;  /* 0x000000511c037836 */ /* 0x000fe20000000000 */
[----:B------:R-:W-:Y:S02]  /*29960*/  PRMT R15, R26, 0x7771, RZ ;  /* 0x000077711a0f7816 */ /* 0x000fe400000000ff */
[C---:B------:R-:W-:Y:S01]  /*29970*/  LEA.HI.X.SX32 R5, R11.reuse, R0, 0x1, P6 ;  /* 0x000000000b057211 */ /* 0x040fe200030f0eff */
[----:B------:R-:W-:Y:S01]  /*29980*/  VIADD R11, R11, UR4 ;  /* 0x000000040b0b7c36 */ /* 0x000fe20008000000 */
[----:B-1----:R-:W-:Y:S01]  /*29990*/  ISETP.LT.AND P3, PT, R10, UR6, !P0 ;  /* 0x000000060a007c0c */ /* 0x002fe2000c761270 */
[----:B------:R-:W1:Y:S01]  /*299a0*/  LDCU UR6, c[0x0][0x39c] ;  /* 0x00007380ff0677ac */ /* 0x000e620008000800 */
[----:B----4-:R-:W-:Y:S01]  /*299b0*/  PRMT R13, R27, 0x7770, RZ ;  /* 0x000077701b0d7816 */ /* 0x010fe200000000ff */
[----:B------:R3:W-:Y:S01]  /*299c0*/  @P2 STG.E.U8 desc[UR8][R6.64], R15 ;  /* 0x0000000f06002986 */ /* 0x0007e2000c101108 */
[C---:B------:R-:W-:Y:S01]  /*299d0*/  VIADD R9, R28.reuse, 0x52 ;  /* 0x000000521c097836 */ /* 0x040fe20000000000 */
[----:B------:R-:W-:Y:S01]  /*299e0*/  ISETP.LT.AND P2, PT, R3, UR7, !P0 ;  /* 0x0000000703007c0c */ /* 0x000fe2000c741270 */
[C---:B------:R-:W-:Y:S01]  /*299f0*/  VIADD R3, R11.reuse, UR4 ;  /* 0x000000040b037c36 */ /* 0x040fe20008000000 */
[----:B------:R-:W-:Y:S01]  /*29a00*/  IADD3 R8, P6, PT, R11, R2, RZ ;  /* 0x000000020b087210 */ /* 0x000fe20007fde0ff */
[----:B------:R4:W-:Y:S01]  /*29a10*/  @P4 STG.E.U8 desc[UR8][R4.64], R13 ;  /* 0x0000000d04004986 */ /* 0x0009e2000c101108 */
[----:B0-----:R-:W-:Y:S01]  /*29a20*/  ISETP.LT.AND P4, PT, R9, UR5, !P0 ;  /* 0x0000000509007c0c */ /* 0x001fe2000c781270 */
[----:B------:R-:W0:Y:S01]  /*29a30*/  LDCU UR7, c[0x0][0x39c] ;  /* 0x00007380ff0777ac */ /* 0x000e220008000800 */
[----:B------:R-:W-:Y:S01]  /*29a40*/  LEA.HI.X.SX32 R9, R11, R0, 0x1, P6 ;  /* 0x000000000b097211 */ /* 0x000fe200030f0eff */
[----:B------:R-:W-:Y:S01]  /*29a50*/  VIADD R10, R28, 0x53 ;  /* 0x000000531c0a7836 */ /* 0x000fe20000000000 */
[----:B------:R-:W-:Y:S01]  /*29a60*/  PRMT R17, R27, 0x7771, RZ ;  /* 0x000077711b117816 */ /* 0x000fe200000000ff */
[----:B------:R-:W0:Y:S01]  /*29a70*/  LDCU UR5, c[0x0][0x39c] ;  /* 0x00007380ff0577ac */ /* 0x000e220008000800 */
[----:B---3--:R-:W-:-:S04]  /*29a80*/  IADD3 R6, P6, PT, R3, R2, RZ ;  /* 0x0000000203067210 */ /* 0x008fc80007fde0ff */
[C---:B------:R-:W-:Y:S01]  /*29a90*/  LEA.HI.X.SX32 R7, R3.reuse, R0, 0x1, P6 ;  /* 0x0000000003077211 */ /* 0x040fe200030f0eff */
[----:B------:R-:W-:Y:S01]  /*29aa0*/  VIADD R3, R3, UR4 ;  /* 0x0000000403037c36 */ /* 0x000fe20008000000 */
[----:B----4-:R-:W-:Y:S01]  /*29ab0*/  PRMT R13, R20, 0x7772, RZ ;  /* 0x00007772140d7816 */ /* 0x010fe200000000ff */
[----:B------:R3:W-:Y:S01]  /*29ac0*/  @P5 STG.E.U8 desc[UR8][R8.64], R17 ;  /* 0x0000001108005986 */ /* 0x0007e2000c101108 */
[----:B-1----:R-:W-:Y:S01]  /*29ad0*/  ISETP.LT.AND P5, PT, R10, UR6, !P0 ;  /* 0x000000060a007c0c */ /* 0x002fe2000c7a1270 */
[----:B------:R-:W1:Y:S02]  /*29ae0*/  LDCU UR6, c[0x0][0x39c] ;  /* 0x00007380ff0677ac */ /* 0x000e640008000800 */
[----:B------:R4:W-:Y:S01]  /*29af0*/  @P3 STG.E.U8 desc[UR8][R6.64], R13 ;  /* 0x0000000d06003986 */ /* 0x0009e2000c101108 */
[C---:B------:R-:W-:Y:S01]  /*29b00*/  IADD3 R10, P3, PT, R3.reuse, R2, RZ ;  /* 0x00000002030a7210 */ /* 0x040fe20007f7e0ff */
[----:B------:R-:W-:Y:S01]  /*29b10*/  VIADD R4, R28, 0x54 ;  /* 0x000000541c047836 */ /* 0x000fe20000000000 */
[----:B------:R-:W-:Y:S01]  /*29b20*/  PRMT R15, R20, 0x7773, RZ ;  /* 0x00007773140f7816 */ /* 0x000fe200000000ff */
[C---:B------:R-:W-:Y:S01]  /*29b30*/  VIADD R5, R3.reuse, UR4 ;  /* 0x0000000403057c36 */ /* 0x040fe20008000000 */
[----:B------:R-:W-:Y:S01]  /*29b40*/  LEA.HI.X.SX32 R11, R3, R0, 0x1, P3 ;  /* 0x00000000030b7211 */ /* 0x000fe200018f0eff */
[----:B------:R-:W-:Y:S01]  /*29b50*/  VIADD R3, R28, 0x55 ;  /* 0x000000551c037836 */ /* 0x000fe20000000000 */
[----:B0-----:R-:W-:Y:S01]  /*29b60*/  ISETP.LT.AND P3, PT, R4, UR7, !P0 ;  /* 0x0000000704007c0c */ /* 0x001fe2000c761270 */
[----:B---3--:R-:W-:Y:S01]  /*29b70*/  VIADD R8, R28, 0x56 ;  /* 0x000000561c087836 */ /* 0x008fe20000000000 */
[----:B------:R-:W-:Y:S01]  /*29b80*/  IADD3 R4, P6, PT, R5, R2, RZ ;  /* 0x0000000205047210 */ /* 0x000fe20007fde0ff */
[----:B------:R0:W-:Y:S01]  /*29b90*/  @P2 STG.E.U8 desc[UR8][R10.64], R15 ;  /* 0x0000000f0a002986 */ /* 0x0001e2000c101108 */
[----:B------:R-:W-:Y:S01]  /*29ba0*/  ISETP.LT.AND P2, PT, R3, UR5, !P0 ;  /* 0x0000000503007c0c */ /* 0x000fe2000c741270 */
[C---:B------:R-:W-:Y:S01]  /*29bb0*/  VIADD R3, R5.reuse, UR4 ;  /* 0x0000000405037c36 */ /* 0x040fe20008000000 */
[----:B------:R-:W-:Y:S01]  /*29bc0*/  LEA.HI.X.SX32 R5, R5, R0, 0x1, P6 ;  /* 0x0000000005057211 */ /* 0x000fe200030f0eff */
[----:B------:R-:W3:Y:S01]  /*29bd0*/  LDCU UR5, c[0x0][0x39c] ;  /* 0x00007380ff0577ac */ /* 0x000ee20008000800 */
[----:B----4-:R-:W-:-:S02]  /*29be0*/  PRMT R13, R21, 0x7772, RZ ;  /* 0x00007772150d7816 */ /* 0x010fc400000000ff */
[C---:B------:R-:W-:Y:S01]  /*29bf0*/  IADD3 R6, P6, PT, R3.reuse, R2, RZ ;  /* 0x0000000203067210 */ /* 0x040fe20007fde0ff */
[----:B------:R-:W4:Y:S02]  /*29c00*/  LDCU UR7, c[0x0][0x39c] ;  /* 0x00007380ff0777ac */ /* 0x000f240008000800 */
[----:B------:R2:W-:Y:S01]  /*29c10*/  @P4 STG.E.U8 desc[UR8][R4.64], R13 ;  /* 0x0000000d04004986 */ /* 0x0005e2000c101108 */
[----:B-1----:R-:W-:Y:S01]  /*29c20*/  ISETP.LT.AND P4, PT, R8, UR6, !P0 ;  /* 0x0000000608007c0c */ /* 0x002fe2000c781270 */
[----:B------:R-:W1:Y:S01]  /*29c30*/  LDCU UR6, c[0x0][0x39c] ;  /* 0x00007380ff0677ac */ /* 0x000e620008000800 */
[C---:B------:R-:W-:Y:S01]  /*29c40*/  LEA.HI.X.SX32 R7, R3.reuse, R0, 0x1, P6 ;  /* 0x0000000003077211 */ /* 0x040fe200030f0eff */
[----:B------:R-:W-:Y:S01]  /*29c50*/  VIADD R3, R3, UR4 ;  /* 0x0000000403037c36 */ /* 0x000fe20008000000 */
[----:B------:R-:W-:-:S03]  /*29c60*/  PRMT R21, R21, 0x7773, RZ ;  /* 0x0000777315157816 */ /* 0x000fc600000000ff */
[C---:B0-----:R-:W-:Y:S02]  /*29c70*/  VIADD R11, R3.reuse, UR4 ;  /* 0x00000004030b7c36 */ /* 0x041fe40008000000 */
[----:B------:R0:W-:Y:S01]  /*29c80*/  @P5 STG.E.U8 desc[UR8][R6.64], R21 ;  /* 0x0000001506005986 */ /* 0x0001e2000c101108 */
[C---:B------:R-:W-:Y:S02]  /*29c90*/  IADD3 R8, P5, PT, R3.reuse, R2, RZ ;  /* 0x0000000203087210 */ /* 0x040fe40007fbe0ff */
[----:B--2---:R-:W-:Y:S02]  /*29ca0*/  PRMT R13, R22, 0x7772, RZ ;  /* 0x00007772160d7816 */ /* 0x004fe400000000ff */
[----:B------:R-:W-:Y:S02]  /*29cb0*/  LEA.HI.X.SX32 R9, R3, R0, 0x1, P5 ;  /* 0x0000000003097211 */ /* 0x000fe400028f0eff */
[----:B------:R-:W-:Y:S01]  /*29cc0*/  IADD3 R4, P5, PT, R11, R2, RZ ;  /* 0x000000020b047210 */ /* 0x000fe20007fbe0ff */
[----:B------:R-:W-:-:S02]  /*29cd0*/  VIADD R10, R28, 0x57 ;  /* 0x000000571c0a7836 */ /* 0x000fc40000000000 */
[C---:B------:R-:W-:Y:S02]  /*29ce0*/  VIADD R3, R11.reuse, UR4 ;  /* 0x000000040b037c36 */ /* 0x040fe40008000000 */
[----:B0-----:R-:W-:Y:S01]  /*29cf0*/  VIADD R6, R28, 0x58 ;  /* 0x000000581c067836 */ /* 0x001fe20000000000 */
[----:B------:R-:W-:Y:S01]  /*29d00*/  LEA.HI.X.SX32 R5, R11, R0, 0x1, P5 ;  /* 0x000000000b057211 */ /* 0x000fe200028f0eff */
[----:B------:R0:W-:Y:S01]  /*29d10*/  @P3 STG.E.U8 desc[UR8][R8.64], R13 ;  /* 0x0000000d08003986 */ /* 0x0001e2000c101108 */
[----:B------:R-:W-:Y:S01]  /*29d20*/  PRMT R15, R22, 0x7773, RZ ;  /* 0x00007773160f7816 */ /* 0x000fe200000000ff */
[----:B------:R-:W-:Y:S01]  /*29d30*/  VIADD R7, R28, 0x59 ;  /* 0x000000591c077836 */ /* 0x000fe20000000000 */
[----:B-1----:R-:W-:Y:S01]  /*29d40*/  ISETP.LT.AND P3, PT, R6, UR6, !P0 ;  /* 0x0000000606007c0c */ /* 0x002fe2000c761270 */
[----:B------:R-:W1:Y:S01]  /*29d50*/  LDCU UR6, c[0x0][0x39c] ;  /* 0x00007380ff0677ac */ /* 0x000e620008000800 */
[----:B---3--:R-:W-:Y:S02]  /*29d60*/  ISETP.LT.AND P6, PT, R10, UR5, !P0 ;  /* 0x000000050a007c0c */ /* 0x008fe4000c7c1270 */
[----:B------:R-:W-:Y:S01]  /*29d70*/  IADD3 R6, P5, PT, R3, R2, RZ ;  /* 0x0000000203067210 */ /* 0x000fe20007fbe0ff */
[----:B------:R-:W2:Y:S01]  /*29d80*/  LDCU UR5, c[0x0][0x39c] ;  /* 0x00007380ff0577ac */ /* 0x000ea20008000800 */
[----:B------:R3:W-:Y:S01]  /*29d90*/  @P2 STG.E.U8 desc[UR8][R4.64], R15 ;  /* 0x0000000f04002986 */ /* 0x0007e2000c101108 */
[----:B----4-:R-:W-:-:S02]  /*29da0*/  ISETP.LT.AND P2, PT, R7, UR7, !P0 ;  /* 0x0000000707007c0c */ /* 0x010fc4000c741270 */
[C---:B------:R-:W-:Y:S01]  /*29db0*/  LEA.HI.X.SX32 R7, R3.reuse, R0, 0x1, P5 ;  /* 0x0000000003077211 */ /* 0x040fe200028f0eff */
[----:B------:R-:W-:Y:S01]  /*29dc0*/  VIADD R3, R3, UR4 ;  /* 0x0000000403037c36 */ /* 0x000fe20008000000 */
[----:B0-----:R-:W-:Y:S01]  /*29dd0*/  PRMT R13, R23, 0x7772, RZ ;  /* 0x00007772170d7816 */ /* 0x001fe200000000ff */
[----:B------:R-:W-:Y:S01]  /*29de0*/  VIADD R10, R28, 0x5a ;  /* 0x0000005a1c0a7836 */ /* 0x000fe20000000000 */
[----:B------:R-:W0:Y:S01]  /*29df0*/  LDCU UR7, c[0x0][0x39c] ;  /* 0x00007380ff0777ac */ /* 0x000e220008000800 */
[C---:B------:R-:W-:Y:S02]  /*29e00*/  VIADD R11, R3.reuse, UR4 ;  /* 0x00000004030b7c36 */ /* 0x040fe40008000000 */
[----:B------:R4:W-:Y:S01]  /*29e10*/  @P4 STG.E.U8 desc[UR8][R6.64], R13 ;  /* 0x0000000d06004986 */ /* 0x0009e2000c101108 */
[----:B------:R-:W-:-:S04]  /*29e20*/  IADD3 R8, P4, PT, R3, R2, RZ ;  /* 0x0000000203087210 */ /* 0x000fc80007f9e0ff */
[----:B------:R-:W-:Y:S02]  /*29e30*/  LEA.HI.X.SX32 R9, R3, R0, 0x1, P4 ;  /* 0x0000000003097211 */ /* 0x000fe400020f0eff */
[----:B---3--:R-:W-:Y:S01]  /*29e40*/  IADD3 R4, P4, PT, R11, R2, RZ ;  /* 0x000000020b047210 */ /* 0x008fe20007f9e0ff */
[----:B------:R-:W-:Y:S01]  /*29e50*/  VIADD R3, R28, 0x5b ;  /* 0x0000005b1c037836 */ /* 0x000fe20000000000 */
[----:B------:R-:W-:Y:S02]  /*29e60*/  PRMT R23, R23, 0x7773, RZ ;  /* 0x0000777317177816 */ /* 0x000fe400000000ff */
[----:B--2---:R-:W-:Y:S01]  /*29e70*/  ISETP.LT.AND P5, PT, R10, UR5, !P0 ;  /* 0x000000050a007c0c */ /* 0x004fe2000c7a1270 */
[----:B------:R-:W2:Y:S01]  /*29e80*/  LDCU UR5, c[0x0][0x39c] ;  /* 0x00007380ff0577ac */ /* 0x000ea20008000800 */
[C---:B------:R-:W-:Y:S02]  /*29e90*/  PRMT R15, R24.reuse, 0x7772, RZ ;  /* 0x00007772180f7816 */ /* 0x040fe400000000ff */
[C---:B------:R-:W-:Y:S01]  /*29ea0*/  LEA.HI.X.SX32 R5, R11.reuse, R0, 0x1, P4 ;  /* 0x000000000b057211 */ /* 0x040fe200020f0eff */
[----:B------:R-:W-:Y:S01]  /*29eb0*/  VIADD R11, R11, UR4 ;  /* 0x000000040b0b7c36 */ /* 0x000fe20008000000 */
[----:B------:R3:W-:Y:S01]  /*29ec0*/  @P6 STG.E.U8 desc[UR8][R8.64], R23 ;  /* 0x0000001708006986 */ /* 0x0007e2000c101108 */
[----:B-1----:R-:W-:Y:S01]  /*29ed0*/  ISETP.LT.AND P4, PT, R3, UR6, !P0 ;  /* 0x0000000603007c0c */ /* 0x002fe2000c781270 */
[----:B------:R-:W1:Y:S02]  /*29ee0*/  LDCU UR6, c[0x0][0x39c] ;  /* 0x00007380ff0677ac */ /* 0x000e640008000800 */
[----:B------:R0:W-:Y:S01]  /*29ef0*/  @P3 STG.E.U8 desc[UR8][R4.64], R15 ;  /* 0x0000000f04003986 */ /* 0x0001e2000c101108 */
[C---:B----4-:R-:W-:Y:S01]  /*29f00*/  IADD3 R6, P3, PT, R11.reuse, R2, RZ ;  /* 0x000000020b067210 */ /* 0x050fe20007f7e0ff */
[----:B------:R-:W-:Y:S01]  /*29f10*/  VIADD R3, R11, UR4 ;  /* 0x000000040b037c36 */ /* 0x000fe20008000000 */
[----:B------:R-:W-:-:S02]  /*29f20*/  PRMT R13, R24, 0x7773, RZ ;  /* 0x00007773180d7816 */ /* 0x000fc400000000ff */
[----:B------:R-:W-:Y:S01]  /*29f30*/  LEA.HI.X.SX32 R7, R11, R0, 0x1, P3 ;  /* 0x000000000b077211 */ /* 0x000fe200018f0eff */
[C---:B---3--:R-:W-:Y:S01]  /*29f40*/  VIADD R9, R28.reuse, 0x5d ;  /* 0x0000005d1c097836 */ /* 0x048fe20000000000 */
[C---:B------:R-:W-:Y:S01]  /*29f50*/  IADD3 R8, P6, PT, R3.reuse, R2, RZ ;  /* 0x0000000203087210 */ /* 0x040fe20007fde0ff */
[C---:B------:R-:W-:Y:S02]  /*29f60*/  VIADD R10, R28.reuse, 0x5c ;  /* 0x0000005c1c0a7836 */ /* 0x040fe40000000000 */
[----:B------:R-:W-:Y:S01]  /*29f70*/  @P2 STG.E.U8 desc[UR8][R6.64], R13 ;  /* 0x0000000d06002986 */ /* 0x000fe2000c101108 */
[----:B0-----:R-:W-:Y:S01]  /*29f80*/  VIADD R5, R3, UR4 ;  /* 0x0000000403057c36 */ /* 0x001fe20008000000 */
[----:B------:R-:W-:Y:S01]  /*29f90*/  ISETP.LT.AND P2, PT, R9, UR7, !P0 ;  /* 0x0000000709007c0c */ /* 0x000fe2000c741270 */
[----:B------:R-:W0:Y:S01]  /*29fa0*/  LDCU UR7, c[0x0][0x39c] ;  /* 0x00007380ff0777ac */ /* 0x000e220008000800 */
[----:B------:R-:W-:Y:S01]  /*29fb0*/  LEA.HI.X.SX32 R9, R3, R0, 0x1, P6 ;  /* 0x0000000003097211 */ /* 0x000fe200030f0eff */
[----:B------:R-:W-:Y:S01]  /*29fc0*/  VIADD R3, R28, 0x5e ;  /* 0x0000005e1c037836 */ /* 0x000fe20000000000 */
[----:B------:R-:W-:-:S02]  /*29fd0*/  PRMT R15, R25, 0x7772, RZ ;  /* 0x00007772190f7816 */ /* 0x000fc400000000ff */
[----:B--2---:R-:W-:Y:S01]  /*29fe0*/  ISETP.LT.AND P3, PT, R10, UR5, !P0 ;  /* 0x000000050a007c0c */ /* 0x004fe2000c761270 */
[----:B------:R-:W2:Y:S01]  /*29ff0*/  LDCU UR5, c[0x0][0x39c] ;  /* 0x00007380ff0577ac */ /* 0x000ea20008000800 */
[----:B------:R-:W-:Y:S01]  /*2a000*/  IADD3 R10, P6, PT, R5, R2, RZ ;  /* 0x00000002050a7210 */ /* 0x000fe20007fde0ff */
[----:B------:R3:W-:Y:S01]  /*2a010*/  @P5 STG.E.U8 desc[UR8][R8.64], R15 ;  /* 0x0000000f08005986 */ /* 0x0007e2000c101108 */
[----:B-1----:R-:W-:Y:S01]  /*2a020*/  ISETP.LT.AND P5, PT, R3, UR6, !P0 ;  /* 0x0000000603007c0c */ /* 0x002fe2000c7a1270 */
[C---:B------:R-:W-:Y:S01]  /*2a030*/  VIADD R3, R5.reuse, UR4 ;  /* 0x0000000405037c36 */ /* 0x040fe20008000000 */
[----:B------:R-:W-:Y:S01]  /*2a040*/  LEA.HI.X.SX32 R11, R5, R0, 0x1, P6 ;  /* 0x00000000050b7211 */ /* 0x000fe200030f0eff */
[----:B------:R-:W1:Y:S01]  /*2a050*/  LDCU UR6, c[0x0][0x39c] ;  /* 0x00007380ff0677ac */ /* 0x000e620008000800 */
[----:B------:R-:W4:Y:S01]  /*2a060*/  LDS.128 R4, [R29] ;  /* 0x000000001d047984 */ /* 0x000f220000000c00 */
[----:B------:R-:W-:Y:S01]  /*2a070*/  PRMT R25, R25, 0x7773, RZ ;  /* 0x0000777319197816 */ /* 0x000fe200000000ff */
[----:B------:R-:W-:-:S04]  /*2a080*/  VIADD R14, R28, 0x5f ;  /* 0x0000005f1c0e7836 */ /* 0x000fc80000000000 */
[----:B------:R0:W-:Y:S01]  /*2a090*/  @P4 STG.E.U8 desc[UR8][R10.64], R25 ;  /* 0x000000190a004986 */ /* 0x0001e2000c101108 */
[C---:B------:R-:W-:Y:S01]  /*2a0a0*/  IADD3 R12, P4, PT, R3.reuse, R2, RZ ;  /* 0x00000002030c7210 */ /* 0x040fe20007f9e0ff */
[C---:B---3--:R-:W-:Y:S01]  /*2a0b0*/  VIADD R9, R3.reuse, UR4 ;  /* 0x0000000403097c36 */ /* 0x048fe20008000000 */
[----:B------:R-:W-:Y:S02]  /*2a0c0*/  PRMT R15, R26, 0x7772, RZ ;  /* 0x000077721a0f7816 */ /* 0x000fe400000000ff */
[----:B------:R-:W-:Y:S02]  /*2a0d0*/  LEA.HI.X.SX32 R13, R3, R0, 0x1, P4 ;  /* 0x00000000030d7211 */ /* 0x000fe400020f0eff */
[C---:B------:R-:W-:Y:S01]  /*2a0e0*/  IADD3 R8, P4, PT, R9.reuse, R2, RZ ;  /* 0x0000000209087210 */ /* 0x040fe20007f9e0ff */
[C---:B------:R-:W-:Y:S01]  /*2a0f0*/  VIADD R3, R9.reuse, UR4 ;  /* 0x0000000409037c36 */ /* 0x040fe20008000000 */
[----:B--2---:R-:W-:Y:S01]  /*2a100*/  ISETP.LT.AND P6, PT, R14, UR5, !P0 ;  /* 0x000000050e007c0c */ /* 0x004fe2000c7c1270 */
[----:B------:R-:W2:Y:S01]  /*2a110*/  LDCU UR5, c[0x0][0x39c] ;  /* 0x00007380ff0577ac */ /* 0x000ea20008000800 */
[----:B0-----:R-:W-:Y:S01]  /*2a120*/  VIADD R10, R28, 0x60 ;  /* 0x000000601c0a7836 */ /* 0x001fe20000000000 */
[----:B------:R-:W-:Y:S01]  /*2a130*/  LEA.HI.X.SX32 R9, R9, R0, 0x1, P4 ;  /* 0x0000000009097211 */ /* 0x000fe200020f0eff */
[----:B------:R0:W-:Y:S01]  /*2a140*/  @P3 STG.E.U8 desc[UR8][R12.64], R15 ;  /* 0x0000000f0c003986 */ /* 0x0001e2000c101108 */
[----:B------:R-:W-:Y:S01]  /*2a150*/  PRMT R19, R26, 0x7773, RZ ;  /* 0x000077731a137816 */ /* 0x000fe200000000ff */
[----:B------:R-:W-:Y:S01]  /*2a160*/  VIADD R11, R28, 0x61 ;  /* 0x000000611c0b7836 */ /* 0x000fe20000000000 */
[----:B-1----:R-:W-:Y:S01]  /*2a170*/  ISETP.LT.AND P3, PT, R10, UR6, !P0 ;  /* 0x000000060a007c0c */ /* 0x002fe2000c761270 */
[----:B------:R-:W1:Y:S01]  /*2a180*/  LDCU UR6, c[0x0][0x39c] ;  /* 0x00007380ff0677ac */ /* 0x000e620008000800 */
[----:B------:R-:W-:Y:S01]  /*2a190*/  IADD3 R10, P4, PT, R3, R2, RZ ;  /* 0x00000002030a7210 */ /* 0x000fe20007f9e0ff */
[----:B------:R3:W-:Y:S01]  /*2a1a0*/  @P2 STG.E.U8 desc[UR8][R8.64], R19 ;  /* 0x0000001308002986 */ /* 0x0007e2000c101108 */
[----:B------:R-:W-:-:S02]  /*2a1b0*/  ISETP.LT.AND P2, PT, R11, UR7, !P0 ;  /* 0x000000070b007c0c */ /* 0x000fc4000c741270 */
[----:B------:R-:W-:Y:S01]  /*2a1c0*/  PRMT R17, R27, 0x7772, RZ ;  /* 0x000077721b117816 */ /* 0x000fe200000000ff */
[----:B------:R-:W-:Y:S01]  /*2a1d0*/  VIADD R14, R28, 0x62 ;  /* 0x000000621c0e7836 */ /* 0x000fe20000000000 */
[C---:B------:R-:W-:Y:S01]  /*2a1e0*/  LEA.HI.X.SX32 R11, R3.reuse, R0, 0x1, P4 ;  /* 0x00000000030b7211 */ /* 0x040fe200020f0eff */
[----:B------:R-:W-:Y:S01]  /*2a1f0*/  VIADD R3, R3, UR4 ;  /* 0x0000000403037c36 */ /* 0x000fe20008000000 */
[----:B------:R-:W1:Y:S03]  /*2a200*/  LDCU UR7, c[0x0][0x39c] ;  /* 0x00007380ff0777ac */ /* 0x000e660008000800 */
[----:B------:R1:W-:Y:S01]  /*2a210*/  @P5 STG.E.U8 desc[UR8][R10.64], R17 ;  /* 0x000000110a005986 */ /* 0x0003e2000c101108 */
[C---:B0-----:R-:W-:Y:S01]  /*2a220*/  IADD3 R12, P5, PT, R3.reuse, R2, RZ ;  /* 0x00000002030c7210 */ /* 0x041fe20007fbe0ff */
[C---:B------:R-:W-:Y:S01]  /*2a230*/  VIADD R15, R3.reuse, UR4 ;  /* 0x00000004030f7c36 */ /* 0x040fe20008000000 */
[----:B--2---:R-:W-:Y:S01]  /*2a240*/  ISETP.LT.AND P4, PT, R14, UR5, !P0 ;  /* 0x000000050e007c0c */ /* 0x004fe2000c781270 */
[----:B------:R-:W0:Y:S01]  /*2a250*/  LDCU UR5, c[0x0][0x39c] ;  /* 0x00007380ff0577ac */ /* 0x000e220008000800 */
[----:B------:R-:W-:-:S02]  /*2a260*/  LEA.HI.X.SX32 R13, R3, R0, 0x1, P5 ;  /* 0x00000000030d7211 */ /* 0x000fc400028f0eff */
[----:B---3--:R-:W-:Y:S01]  /*2a270*/  IADD3 R8, P5, PT, R15, R2, RZ ;  /* 0x000000020f087210 */ /* 0x008fe20007fbe0ff */
[----:B------:R-:W-:Y:S01]  /*2a280*/  VIADD R3, R28, 0x63 ;  /* 0x000000631c037836 */ /* 0x000fe20000000000 */
[----:B------:R-:W-:Y:S02]  /*2a290*/  PRMT R27, R27, 0x7773, RZ ;  /* 0x000077731b1b7816 */ /* 0x000fe400000000ff */
[C---:B----4-:R-:W-:Y:S02]  /*2a2a0*/  PRMT R19, R4.reuse, 0x7770, RZ ;  /* 0x0000777004137816 */ /* 0x050fe400000000ff */
[C---:B------:R-:W-:Y:S01]  /*2a2b0*/  LEA.HI.X.SX32 R9, R15.reuse, R0, 0x1, P5 ;  /* 0x000000000f097211 */ /* 0x040fe200028f0eff */
[----:B------:R-:W-:Y:S01]  /*2a2c0*/  VIADD R15, R15, UR4 ;  /* 0x000000040f0f7c36 */ /* 0x000fe20008000000 */
[----:B------:R2:W-:Y:S01]  /*2a2d0*/  @P6 STG.E.U8 desc[UR8][R12.64], R27 ;  /* 0x0000001b0c006986 */ /* 0x0005e2000c101108 */
[----:B-1----:R-:W-:Y:S01]  /*2a2e0*/  ISETP.LT.AND P5, PT, R3, UR6, !P0 ;  /* 0x0000000603007c0c */ /* 0x002fe2000c7a1270 */
[----:B------:R-:W1:Y:S02]  /*2a2f0*/  LDCU UR6, c[0x0][0x39c] ;  /* 0x00007380ff0677ac */ /* 0x000e640008000800 */
[----:B------:R3:W-:Y:S01]  /*2a300*/  @P3 STG.E.U8 desc[UR8][R8.64], R19 ;  /* 0x0000001308003986 */ /* 0x0007e2000c101108 */
[C---:B------:R-:W-:Y:S01]  /*2a310*/  IADD3 R10, P3, PT, R15.reuse, R2, RZ ;  /* 0x000000020f0a7210 */ /* 0x040fe20007f7e0ff */
[C---:B------:R-:W-:Y:S01]  /*2a320*/  VIADD R3, R15.reuse, UR4 ;  /* 0x000000040f037c36 */ /* 0x040fe20008000000 */
[----:B------:R-:W-:Y:S01]  /*2a330*/  PRMT R17, R4, 0x7771, RZ ;  /* 0x0000777104117816 */ /* 0x000fe200000000ff */
[C---:B------:R-:W-:Y:S01]  /*2a340*/  VIADD R14, R28.reuse, 0x64 ;  /* 0x000000641c0e7836 */ /* 0x040fe20000000000 */
[----:B------:R-:W-:Y:S01]  /*2a350*/  LEA.HI.X.SX32 R11, R15, R0, 0x1, P3 ;  /* 0x000000000f0b7211 */ /* 0x000fe200018f0eff */
[----:B--2---:R-:W-:Y:S01]  /*2a360*/  VIADD R13, R28, 0x65 ;  /* 0x000000651c0d7836 */ /* 0x004fe20000000000 */
[----:B------:R-:W-:-:S03]  /*2a370*/  IADD3 R12, P6, PT, R3, R2, RZ ;  /* 0x00000002030c7210 */ /* 0x000fc60007fde0ff */
[----:B------:R2:W-:Y:S01]  /*2a380*/  @P2 STG.E.U8 desc[UR8][R10.64], R17 ;  /* 0x000000110a002986 */ /* 0x0005e2000c101108 */
[----:B0-----:R-:W-:Y:S01]  /*2a390*/  ISETP.LT.AND P3, PT, R14, UR5, !P0 ;  /* 0x000000050e007c0c */ /* 0x001fe2000c761270 */
[----:B---3--:R-:W-:Y:S01]  /*2a3a0*/  VIADD R9, R3, UR4 ;  /* 0x0000000403097c36 */ /* 0x008fe20008000000 */
[----:B------:R-:W-:Y:S01]  /*2a3b0*/  ISETP.LT.AND P2, PT, R13, UR7, !P0 ;  /* 0x000000070d007c0c */ /* 0x000fe2000c741270 */
[----:B------:R-:W0:Y:S01]  /*2a3c0*/  LDCU UR5, c[0x0][0x39c] ;  /* 0x00007380ff0577ac */ /* 0x000e220008000800 */
[----:B------:R-:W-:Y:S01]  /*2a3d0*/  LEA.HI.X.SX32 R13, R3, R0, 0x1, P6 ;  /* 0x00000000030d7211 */ /* 0x000fe200030f0eff */
[C---:B------:R-:W-:Y:S01]  /*2a3e0*/  VIADD R3, R28.reuse, 0x66 ;  /* 0x000000661c037836 */ /* 0x040fe20000000000 */
[----:B------:R-:W-:Y:S01]  /*2a3f0*/  PRMT R23, R5, 0x7770, RZ ;  /* 0x0000777005177816 */ /* 0x000fe200000000ff */
[----:B------:R-:W-:Y:S01]  /*2a400*/  VIADD R18, R28, 0x67 ;  /* 0x000000671c127836 */ /* 0x000fe20000000000 */
[----:B------:R-:W-:Y:S01]  /*2a410*/  IADD3 R14, P6, PT, R9, R2, RZ ;  /* 0x00000002090e7210 */ /* 0x000fe20007fde0ff */
[----:B------:R-:W3:Y:S01]  /*2a420*/  LDCU UR7, c[0x0][0x39c] ;  /* 0x00007380ff0777ac */ /* 0x000ee20008000800 */
[----:B------:R-:W-:Y:S01]  /*2a430*/  PRMT R21, R5, 0x7771, RZ ;  /* 0x0000777105157816 */ /* 0x000fe200000000ff */
[----:B------:R4:W-:Y:S01]  /*2a440*/  @P4 STG.E.U8 desc[UR8][R12.64], R23 ;  /* 0x000000170c004986 */ /* 0x0009e2000c101108 */
[----:B------:R-:W-:-:S02]  /*2a450*/  LEA.HI.X.SX32 R15, R9, R0, 0x1, P6 ;  /* 0x00000000090f7211 */ /* 0x000fc400030f0eff */
[----:B-1----:R-:W-:Y:S01]  /*2a460*/  ISETP.LT.AND P4, PT, R3, UR6, !P0 ;  /* 0x0000000603007c0c */ /* 0x002fe2000c781270 */
[----:B------:R-:W-:Y:S01]  /*2a470*/  VIADD R3, R9, UR4 ;  /* 0x0000000409037c36 */ /* 0x000fe20008000000 */
[----:B------:R-:W1:Y:S01]  /*2a480*/  LDCU UR6, c[0x0][0x39c] ;  /* 0x00007380ff0677ac */ /* 0x000e620008000800 */
[----:B------:R3:W-:Y:S03]  /*2a490*/  @P5 STG.E.U8 desc[UR8][R14.64], R21 ;  /* 0x000000150e005986 */ /* 0x0007e6000c101108 */
[C---:B------:R-:W-:Y:S01]  /*2a4a0*/  IADD3 R16, P5, PT, R3.reuse, R2, RZ ;  /* 0x0000000203107210 */ /* 0x040fe20007fbe0ff */
[----:B------:R-:W1:Y:S03]  /*2a4b0*/  LDS.128 R8, [R29+0x400] ;  /* 0x000400001d087984 */ /* 0x000e660000000c00 */
[----:B--2---:R-:W-:-:S02]  /*2a4c0*/  LEA.HI.X.SX32 R17, R3, R0, 0x1, P5 ;  /* 0x0000000003117211 */ /* 0x004fc400028f0eff */
[----:B0-----:R-:W-:Y:S01]  /*2a4d0*/  ISETP.LT.AND P5, PT, R18, UR5, !P0 ;  /* 0x0000000512007c0c */ /* 0x001fe2000c7a1270 */
[----:B------:R-:W0:Y:S01]  /*2a4e0*/  LDCU UR5, c[0x0][0x39c] ;  /* 0x00007380ff0577ac */ /* 0x000e220008000800 */
[----:B------:R-:W-:Y:S01]  /*2a4f0*/  VIADD R19, R3, UR4 ;  /* 0x0000000403137c36 */ /* 0x000fe20008000000 */
[----:B----4-:R-:W-:Y:S01]  /*2a500*/  PRMT R23, R6, 0x7770, RZ ;  /* 0x0000777006177816 */ /* 0x010fe200000000ff */
[----:B---3--:R-:W-:Y:S02]  /*2a510*/  VIADD R14, R28, 0x68 ;  /* 0x000000681c0e7836 */ /* 0x008fe40000000000 */
[C---:B------:R-:W-:Y:S01]  /*2a520*/  VIADD R3, R19.reuse, UR4 ;  /* 0x0000000413037c36 */ /* 0x040fe20008000000 */
[C---:B------:R-:W-:Y:S01]  /*2a530*/  IADD3 R12, P6, PT, R19.reuse, R2, RZ ;  /* 0x00000002130c7210 */ /* 0x040fe20007fde0ff */
[----:B------:R2:W-:Y:S01]  /*2a540*/  @P3 STG.E.U8 desc[UR8][R16.64], R23 ;  /* 0x0000001710003986 */ /* 0x0005e2000c101108 */
[----:B-1----:R-:W-:Y:S01]  /*2a550*/  ISETP.LT.AND P3, PT, R14, UR6, !P0 ;  /* 0x000000060e007c0c */ /* 0x002fe2000c761270 */
[----:B------:R-:W1:Y:S01]  /*2a560*/  LDCU UR6, c[0x0][0x39c] ;  /* 0x00007380ff0677ac */ /* 0x000e620008000800 */
[----:B------:R-:W-:Y:S01]  /*2a570*/  LEA.HI.X.SX32 R13, R19, R0, 0x1, P6 ;  /* 0x00000000130d7211 */ /* 0x000fe200030f0eff */
[----:B------:R-:W-:Y:S01]  /*2a580*/  VIADD R18, R28, 0x69 ;  /* 0x000000691c127836 */ /* 0x000fe20000000000 */
[----:B------:R-:W-:Y:S01]  /*2a590*/  PRMT R21, R6, 0x7771, RZ ;  /* 0x0000777106157816 */ /* 0x000fe200000000ff */
[C---:B------:R-:W-:Y:S01]  /*2a5a0*/  VIADD R19, R3.reuse, UR4 ;  /* 0x0000000403137c36 */ /* 0x040fe20008000000 */
[----:B------:R-:W-:-:S03]  /*2a5b0*/  IADD3 R14, P6, PT, R3, R2, RZ ;  /* 0x00000002030e7210 */ /* 0x000fc60007fde0ff */
[----:B------:R3:W-:Y:S01]  /*2a5c0*/  @P2 STG.E.U8 desc[UR8][R12.64], R21 ;  /* 0x000000150c002986 */ /* 0x0007e2000c101108 */
[----:B------:R-:W-:Y:S02]  /*2a5d0*/  LEA.HI.X.SX32 R15, R3, R0, 0x1, P6 ;  /* 0x00000000030f7211 */ /* 0x000fe400030f0eff */
[----:B--2---:R-:W-:Y:S02]  /*2a5e0*/  PRMT R23, R7, 0x7770, RZ ;  /* 0x0000777007177816 */ /* 0x004fe400000000ff */
[----:B0-----:R-:W-:Y:S01]  /*2a5f0*/  ISETP.LT.AND P2, PT, R18, UR5, !P0 ;  /* 0x0000000512007c0c */ /* 0x001fe2000c741270 */
[----:B------:R-:W-:Y:S01]  /*2a600*/  VIADD R18, R28, 0x6a ;  /* 0x0000006a1c127836 */ /* 0x000fe20000000000 */
[C---:B------:R-:W-:Y:S01]  /*2a610*/  IADD3 R16, P6, PT, R19.reuse, R2, RZ ;  /* 0x0000000213107210 */ /* 0x040fe20007fde0ff */
[----:B------:R0:W-:Y:S01]  /*2a620*/  @P4 STG.E.U8 desc[UR8][R14.64], R23 ;  /* 0x000000170e004986 */ /* 0x0001e2000c101108 */
[----:B------:R-:W2:Y:S02]  /*2a630*/  LDCU UR5, c[0x0][0x39c] ;  /* 0x00007380ff0577ac */ /* 0x000ea40008000800 */
[----:B------:R-:W-:-:S02]  /*2a640*/  LEA.HI.X.SX32 R17, R19, R0, 0x1, P6 ;  /* 0x0000000013117211 */ /* 0x000fc400030f0eff */
[----:B---3--:R-:W-:Y:S02]  /*2a650*/  PRMT R21, R7, 0x7771, RZ ;  /* 0x0000777107157816 */ /* 0x008fe400000000ff */
[----:B------:R-:W-:Y:S01]  /*2a660*/  ISETP.LT.AND P4, PT, R18, UR7, !P0 ;  /* 0x0000000712007c0c */ /* 0x000fe2000c781270 */
[----:B------:R-:W-:Y:S01]  /*2a670*/  VIADD R18, R28, 0x6b ;  /* 0x0000006b1c127836 */ /* 0x000fe20000000000 */
[----:B------:R-:W3:Y:S01]  /*2a680*/  LDCU UR7, c[0x0][0x39c] ;  /* 0x00007380ff0777ac */ /* 0x000ee20008000800 */
[----:B------:R-:W-:Y:S01]  /*2a690*/  VIADD R3, R19, UR4 ;  /* 0x0000000413037c36 */ /* 0x000fe20008000000 */
[----:B------:R4:W-:Y:S02]  /*2a6a0*/  @P5 STG.E.U8 desc[UR8][R16.64], R21 ;  /* 0x0000001510005986 */ /* 0x0009e4000c101108 */
[----:B-1----:R-:W-:Y:S01]  /*2a6b0*/  ISETP.LT.AND P5, PT, R18, UR6, !P0 ;  /* 0x0000000612007c0c */ /* 0x002fe2000c7a1270 */
[----:B------:R-:W1:Y:S01]  /*2a6c0*/  LDCU UR6, c[0x0][0x39c] ;  /* 0x00007380ff0677ac */ /* 0x000e620008000800 */
[C---:B------:R-:W-:Y:S01]  /*2a6d0*/  IADD3 R12, P6, PT, R3.reuse, R2, RZ ;  /* 0x00000002030c7210 */ /* 0x040fe20007fde0ff */
[C---:B------:R-:W-:Y:S01]  /*2a6e0*/  VIADD R19, R3.reuse, UR4 ;  /* 0x0000000403137c36 */ /* 0x040fe20008000000 */
[----:B0-----:R-:W-:Y:S01]  /*2a6f0*/  PRMT R23, R8, 0x7770, RZ ;  /* 0x0000777008177816 */ /* 0x001fe200000000ff */
[----:B------:R-:W-:Y:S01]  /*2a700*/  VIADD R18, R28, 0x6c ;  /* 0x0000006c1c127836 */ /* 0x000fe20000000000 */
[----:B------:R-:W-:Y:S01]  /*2a710*/  LEA.HI.X.SX32 R13, R3, R0, 0x1, P6 ;  /* 0x00000000030d7211 */ /* 0x000fe200030f0eff */
[C---:B------:R-:W-:Y:S01]  /*2a720*/  VIADD R3, R19.reuse, UR4 ;  /* 0x0000000413037c36 */ /* 0x040fe20008000000 */
[----:B------:R-:W-:-:S03]  /*2a730*/  IADD3 R14, P6, PT, R19, R2, RZ ;  /* 0x00000002130e7210 */ /* 0x000fc60007fde0ff */
[----:B------:R0:W-:Y:S01]  /*2a740*/  @P3 STG.E.U8 desc[UR8][R12.64], R23 ;  /* 0x000000170c003986 */ /* 0x0001e2000c101108 */
[----:B--2---:R-:W-:Y:S01]  /*2a750*/  ISETP.LT.AND P3, PT, R18, UR5, !P0 ;  /* 0x0000000512007c0c */ /* 0x004fe2000c761270 */
[----:B------:R-:W2:Y:S01]  /*2a760*/  LDCU UR5, c[0x0][0x39c] ;  /* 0x00007380ff0577ac */ /* 0x000ea20008000800 */
[----:B------:R-:W-:Y:S01]  /*2a770*/  LEA.HI.X.SX32 R15, R19, R0, 0x1, P6 ;  /* 0x00000000130f7211 */ /* 0x000fe200030f0eff */
[----:B------:R-:W-:Y:S01]  /*2a780*/  VIADD R18, R28, 0x6d ;  /* 0x0000006d1c127836 */ /* 0x000fe20000000000 */
[----:B----4-:R-:W-:Y:S01]  /*2a790*/  PRMT R21, R8, 0x7771, RZ ;  /* 0x0000777108157816 */ /* 0x010fe200000000ff */
[C---:B------:R-:W-:Y:S01]  /*2a7a0*/  VIADD R19, R3.reuse, UR4 ;  /* 0x0000000403137c36 */ /* 0x040fe20008000000 */
[----:B------:R-:W-:-:S03]  /*2a7b0*/  IADD3 R16, P6, PT, R3, R2, RZ ;  /* 0x0000000203107210 */ /* 0x000fc60007fde0ff */
[----:B------:R4:W-:Y:S01]  /*2a7c0*/  @P2 STG.E.U8 desc[UR8][R14.64], R21 ;  /* 0x000000150e002986 */ /* 0x0009e2000c101108 */
[----:B------:R-:W-:Y:S02]  /*2a7d0*/  LEA.HI.X.SX32 R17, R3, R0, 0x1, P6 ;  /* 0x0000000003117211 */ /* 0x000fe400030f0eff */
[----:B0-----:R-:W-:Y:S02]  /*2a7e0*/  PRMT R23, R9, 0x7770, RZ ;  /* 0x0000777009177816 */ /* 0x001fe400000000ff */
[----:B-1----:R-:W-:Y:S01]  /*2a7f0*/  ISETP.LT.AND P2, PT, R18, UR6, !P0 ;  /* 0x0000000612007c0c */ /* 0x002fe2000c741270 */
[----:B------:R-:W-:Y:S01]  /*2a800*/  VIADD R18, R28, 0x6e ;  /* 0x0000006e1c127836 */ /* 0x000fe20000000000 */
[C---:B------:R-:W-:Y:S01]  /*2a810*/  IADD3 R12, P6, PT, R19.reuse, R2, RZ ;  /* 0x00000002130c7210 */ /* 0x040fe20007fde0ff */
[----:B------:R0:W-:Y:S01]  /*2a820*/  @P4 STG.E.U8 desc[UR8][R16.64], R23 ;  /* 0x0000001710004986 */ /* 0x0001e2000c101108 */
[----:B------:R-:W1:Y:S02]  /*2a830*/  LDCU UR6, c[0x0][0x39c] ;  /* 0x00007380ff0677ac */ /* 0x000e640008000800 */
[----:B------:R-:W-:-:S02]  /*2a840*/  LEA.HI.X.SX32 R13, R19, R0, 0x1, P6 ;  /* 0x00000000130d7211 */ /* 0x000fc400030f0eff */
[----:B----4-:R-:W-:Y:S02]  /*2a850*/  PRMT R21, R9, 0x7771, RZ ;  /* 0x0000777109157816 */ /* 0x010fe400000000ff */
[----:B---3--:R-:W-:Y:S01]  /*2a860*/  ISETP.LT.AND P4, PT, R18, UR7, !P0 ;  /* 0x0000000712007c0c */ /* 0x008fe2000c781270 */
[----:B------:R-:W-:Y:S01]  /*2a870*/  VIADD R18, R28, 0x6f ;  /* 0x0000006f1c127836 */ /* 0x000fe20000000000 */
[----:B------:R-:W3:Y:S01]  /*2a880*/  LDCU UR7, c[0x0][0x39c] ;  /* 0x00007380ff0777ac */ /* 0x000ee20008000800 */
[----:B------:R-:W-:Y:S01]  /*2a890*/  VIADD R3, R19, UR4 ;  /* 0x0000000413037c36 */ /* 0x000fe20008000000 */
[----:B------:R4:W-:Y:S02]  /*2a8a0*/  @P5 STG.E.U8 desc[UR8][R12.64], R21 ;  /* 0x000000150c005986 */ /* 0x0009e4000c101108 */
[----:B--2---:R-:W-:Y:S01]  /*2a8b0*/  ISETP.LT.AND P5, PT, R18, UR5, !P0 ;  /* 0x0000000512007c0c */ /* 0x004fe2000c7a1270 */
[----:B------:R-:W2:Y:S01]  /*2a8c0*/  LDCU UR5, c[0x0][0x39c] ;  /* 0x00007380ff0577ac */ /* 0x000ea20008000800 */
        /* <DEDUP_REMOVED lines=18> */
[----:B--2---:R-:W-:Y:S01]  /*2a9f0*/  ISETP.LT.AND P2, PT, R18, UR5, !P0 ;  /* 0x0000000512007c0c */ /* 0x004fe2000c741270 */
[----:B------:R-:W-:Y:S01]  /*2aa00*/  VIADD R18, R28, 0x72 ;  /* 0x000000721c127836 */ /* 0x000fe20000000000 */
[C---:B------:R-:W-:Y:S01]  /*2aa10*/  IADD3 R14, P6, PT, R19.reuse, R2, RZ ;  /* 0x00000002130e7210 */ /* 0x040fe20007fde0ff */
[C---:B------:R-:W-:Y:S01]  /*2aa20*/  VIADD R3, R19.reuse, UR4 ;  /* 0x0000000413037c36 */ /* 0x040fe20008000000 */
[----:B------:R-:W0:Y:S01]  /*2aa30*/  LDCU UR5, c[0x0][0x39c] ;  /* 0x00007380ff0577ac */ /* 0x000e220008000800 */
[----:B------:R2:W-:Y:S01]  /*2aa40*/  @P4 STG.E.U8 desc[UR8][R12.64], R23 ;  /* 0x000000170c004986 */ /* 0x0005e2000c101108 */
[----:B------:R-:W-:-:S02]  /*2aa50*/  LEA.HI.X.SX32 R15, R19, R0, 0x1, P6 ;  /* 0x00000000130f7211 */ /* 0x000fc400030f0eff */
[----:B----4-:R-:W-:Y:S02]  /*2aa60*/  PRMT R21, R11, 0x7771, RZ ;  /* 0x000077710b157816 */ /* 0x010fe400000000ff */
[----:B---3--:R-:W-:Y:S01]  /*2aa70*/  ISETP.LT.AND P4, PT, R18, UR7, !P0 ;  /* 0x0000000712007c0c */ /* 0x008fe2000c781270 */
[----:B------:R-:W-:Y:S01]  /*2aa80*/  VIADD R18, R28, 0x73 ;  /* 0x000000731c127836 */ /* 0x000fe20000000000 */
[C---:B------:R-:W-:Y:S01]  /*2aa90*/  IADD3 R16, P6, PT, R3.reuse, R2, RZ ;  /* 0x0000000203107210 */ /* 0x040fe20007fde0ff */
[C---:B------:R-:W-:Y:S01]  /*2aaa0*/  VIADD R19, R3.reuse, UR4 ;  /* 0x0000000403137c36 */ /* 0x040fe20008000000 */
[----:B------:R3:W-:Y:S01]  /*2aab0*/  @P5 STG.E.U8 desc[UR8][R14.64], R21 ;  /* 0x000000150e005986 */ /* 0x0007e2000c101108 */
[----:B------:R-:W4:Y:S01]  /*2aac0*/  LDCU UR7, c[0x0][0x39c] ;  /* 0x00007380ff0777ac */ /* 0x000f220008000800 */
[----:B-1----:R-:W-:Y:S02]  /*2aad0*/  ISETP.LT.AND P5, PT, R18, UR6, !P0 ;  /* 0x0000000612007c0c */ /* 0x002fe4000c7a1270 */
[----:B------:R-:W-:Y:S01]  /*2aae0*/  LEA.HI.X.SX32 R17, R3, R0, 0x1, P6 ;  /* 0x0000000003117211 */ /* 0x000fe200030f0eff */
[----:B------:R-:W1:Y:S01]  /*2aaf0*/  LDCU UR6, c[0x0][0x39c] ;  /* 0x00007380ff0677ac */ /* 0x000e620008000800 */
[----:B--2---:R-:W-:Y:S01]  /*2ab00*/  IADD3 R12, P6, PT, R19, R2, RZ ;  /* 0x00000002130c7210 */ /* 0x004fe20007fde0ff */
[----:B------:R-:W-:Y:S01]  /*2ab10*/  VIADD R18, R28, 0x74 ;  /* 0x000000741c127836 */ /* 0x000fe20000000000 */
[----:B------:R-:W-:-:S02]  /*2ab20*/  PRMT R3, R4, 0x7772, RZ ;  /* 0x0000777204037816 */ /* 0x000fc400000000ff */
[C---:B------:R-:W-:Y:S01]  /*2ab30*/  LEA.HI.X.SX32 R13, R19.reuse, R0, 0x1, P6 ;  /* 0x00000000130d7211 */ /* 0x040fe200030f0eff */
[----:B------:R-:W-:Y:S01]  /*2ab40*/  VIADD R19, R19, UR4 ;  /* 0x0000000413137c36 */ /* 0x000fe20008000000 */
[----:B------:R-:W-:Y:S01]  /*2ab50*/  PRMT R23, R4, 0x7773, RZ ;  /* 0x0000777304177816 */ /* 0x000fe200000000ff */
[----:B------:R2:W-:Y:S01]  /*2ab60*/  @P3 STG.E.U8 desc[UR8][R16.64], R3 ;  /* 0x0000000310003986 */ /* 0x0005e2000c101108 */
[----:B0-----:R-:W-:Y:S01]  /*2ab70*/  ISETP.LT.AND P3, PT, R18, UR5, !P0 ;  /* 0x0000000512007c0c */ /* 0x001fe2000c761270 */
[----:B------:R-:W0:Y:S01]  /*2ab80*/  LDCU UR5, c[0x0][0x39c] ;  /* 0x00007380ff0577ac */ /* 0x000e220008000800 */
[----:B------:R-:W-:Y:S01]  /*2ab90*/  VIADD R4, R28, 0x75 ;  /* 0x000000751c047836 */ /* 0x000fe20000000000 */
[----:B------:R0:W-:Y:S01]  /*2aba0*/  @P2 STG.E.U8 desc[UR8][R12.64], R23 ;  /* 0x000000170c002986 */ /* 0x0001e2000c101108 */
[C---:B---3--:R-:W-:Y:S01]  /*2abb0*/  IADD3 R14, P2, PT, R19.reuse, R2, RZ ;  /* 0x00000002130e7210 */ /* 0x048fe20007f5e0ff */
[----:B--2---:R-:W-:-:S03]  /*2abc0*/  VIADD R3, R19, UR4 ;  /* 0x0000000413037c36 */ /* 0x004fc60008000000 */
[----:B------:R-:W-:Y:S02]  /*2abd0*/  LEA.HI.X.SX32 R15, R19, R0, 0x1, P2 ;  /* 0x00000000130f7211 */ /* 0x000fe400010f0eff */
[----:B------:R-:W-:Y:S02]  /*2abe0*/  IADD3 R16, P6, PT, R3, R2, RZ ;  /* 0x0000000203107210 */ /* 0x000fe40007fde0ff */
[----:B------:R-:W-:Y:S02]  /*2abf0*/  PRMT R21, R5, 0x7772, RZ ;  /* 0x0000777205157816 */ /* 0x000fe400000000ff */
[----:B-1----:R-:W-:Y:S01]  /*2ac00*/  ISETP.LT.AND P2, PT, R4, UR6, !P0 ;  /* 0x0000000604007c0c */ /* 0x002fe2000c741270 */
[C---:B------:R-:W-:Y:S01]  /*2ac10*/  VIADD R4, R28.reuse, 0x76 ;  /* 0x000000761c047836 */ /* 0x040fe20000000000 */
[C---:B------:R-:W-:Y:S01]  /*2ac20*/  LEA.HI.X.SX32 R17, R3.reuse, R0, 0x1, P6 ;  /* 0x0000000003117211 */ /* 0x040fe200030f0eff */
[----:B------:R-:W-:Y:S01]  /*2ac30*/  VIADD R3, R3, UR4 ;  /* 0x0000000403037c36 */ /* 0x000fe20008000000 */
[----:B0-----:R-:W-:Y:S01]  /*2ac40*/  PRMT R23, R5, 0x7773, RZ ;  /* 0x0000777305177816 */ /* 0x001fe200000000ff */
[----:B------:R-:W0:Y:S01]  /*2ac50*/  LDCU UR6, c[0x0][0x39c] ;  /* 0x00007380ff0677ac */ /* 0x000e220008000800 */
[----:B------:R1:W-:Y:S01]  /*2ac60*/  @P4 STG.E.U8 desc[UR8][R14.64], R21 ;  /* 0x000000150e004986 */ /* 0x0003e2000c101108 */
[----:B------:R-:W-:Y:S01]  /*2ac70*/  VIADD R5, R28, 0x77 ;  /* 0x000000771c057836 */ /* 0x000fe20000000000 */
[----:B----4-:R-:W-:Y:S01]  /*2ac80*/  ISETP.LT.AND P4, PT, R4, UR7, !P0 ;  /* 0x0000000704007c0c */ /* 0x010fe2000c781270 */
[C---:B------:R-:W-:Y:S01]  /*2ac90*/  VIADD R19, R3.reuse, UR4 ;  /* 0x0000000403137c36 */ /* 0x040fe20008000000 */
[----:B------:R2:W-:Y:S01]  /*2aca0*/  @P5 STG.E.U8 desc[UR8][R16.64], R23 ;  /* 0x0000001710005986 */ /* 0x0005e2000c101108 */
[----:B------:R-:W-:Y:S01]  /*2acb0*/  IADD3 R4, P5, PT, R3, R2, RZ ;  /* 0x0000000203047210 */ /* 0x000fe20007fbe0ff */
[----:B------:R-:W3:Y:S01]  /*2acc0*/  LDCU UR7, c[0x0][0x39c] ;  /* 0x00007380ff0777ac */ /* 0x000ee20008000800 */
[----:B------:R-:W-:-:S02]  /*2acd0*/  ISETP.LT.AND P6, PT, R5, UR5, !P0 ;  /* 0x0000000505007c0c */ /* 0x000fc4000c7c1270 */
[----:B------:R-:W-:Y:S01]  /*2ace0*/  LEA.HI.X.SX32 R5, R3, R0, 0x1, P5 ;  /* 0x0000000003057211 */ /* 0x000fe200028f0eff */
[----:B------:R-:W4:Y:S01]  /*2acf0*/  LDCU UR5, c[0x0][0x39c] ;  /* 0x00007380ff0577ac */ /* 0x000f220008000800 */
[C---:B------:R-:W-:Y:S01]  /*2ad00*/  IADD3 R12, P5, PT, R19.reuse, R2, RZ ;  /* 0x00000002130c7210 */ /* 0x040fe20007fbe0ff */
[----:B-1----:R-:W-:Y:S01]  /*2ad10*/  VIADD R14, R28, 0x78 ;  /* 0x000000781c0e7836 */ /* 0x002fe20000000000 */
[C---:B------:R-:W-:Y:S02]  /*2ad20*/  PRMT R21, R6.reuse, 0x7772, RZ ;  /* 0x0000777206157816 */ /* 0x040fe400000000ff */
[----:B------:R-:W-:Y:S02]  /*2ad30*/  PRMT R3, R6, 0x7773, RZ ;  /* 0x0000777306037816 */ /* 0x000fe400000000ff */
[C---:B------:R-:W-:Y:S01]  /*2ad40*/  LEA.HI.X.SX32 R13, R19.reuse, R0, 0x1, P5 ;  /* 0x00000000130d7211 */ /* 0x040fe200028f0eff */
[----:B------:R-:W-:Y:S01]  /*2ad50*/  VIADD R19, R19, UR4 ;  /* 0x0000000413137c36 */ /* 0x000fe20008000000 */
[----:B------:R1:W-:Y:S01]  /*2ad60*/  @P3 STG.E.U8 desc[UR8][R4.64], R21 ;  /* 0x0000001504003986 */ /* 0x0003e2000c101108 */
[----:B0-----:R-:W-:-:S02]  /*2ad70*/  ISETP.LT.AND P3, PT, R14, UR6, !P0 ;  /* 0x000000060e007c0c */ /* 0x001fc4000c761270 */
[----:B--2---:R-:W-:Y:S01]  /*2ad80*/  PRMT R17, R7, 0x7772, RZ ;  /* 0x0000777207117816 */ /* 0x004fe200000000ff */
[----:B------:R0:W-:Y:S01]  /*2ad90*/  @P2 STG.E.U8 desc[UR8][R12.64], R3 ;  /* 0x000000030c002986 */ /* 0x0001e2000c101108 */
[C---:B------:R-:W-:Y:S01]  /*2ada0*/  IADD3 R14, P2, PT, R19.reuse, R2, RZ ;  /* 0x00000002130e7210 */ /* 0x040fe20007f5e0ff */
[C---:B------:R-:W-:Y:S01]  /*2adb0*/  VIADD R6, R28.reuse, 0x79 ;  /* 0x000000791c067836 */ /* 0x040fe20000000000 */
[----:B------:R-:W2:Y:S02]  /*2adc0*/  LDCU UR6, c[0x0][0x39c] ;  /* 0x00007380ff0677ac */ /* 0x000ea40008000800 */
[C---:B------:R-:W-:Y:S01]  /*2add0*/  LEA.HI.X.SX32 R15, R19.reuse, R0, 0x1, P2 ;  /* 0x00000000130f7211 */ /* 0x040fe200010f0eff */
[----:B------:R-:W-:Y:S02]  /*2ade0*/  VIADD R19, R19, UR4 ;  /* 0x0000000413137c36 */ /* 0x000fe40008000000 */
[----:B------:R-:W-:Y:S02]  /*2adf0*/  VIADD R16, R28, 0x7a ;  /* 0x0000007a1c107836 */ /* 0x000fe40000000000 */
[----:B------:R2:W-:Y:S01]  /*2ae00*/  @P4 STG.E.U8 desc[UR8][R14.64], R17 ;  /* 0x000000110e004986 */ /* 0x0005e2000c101108 */
[C---:B-1----:R-:W-:Y:S01]  /*2ae10*/  IADD3 R4, P4, PT, R19.reuse, R2, RZ ;  /* 0x0000000213047210 */ /* 0x042fe20007f9e0ff */
[----:B0-----:R-:W-:Y:S01]  /*2ae20*/  VIADD R3, R19, UR4 ;  /* 0x0000000413037c36 */ /* 0x001fe20008000000 */
[----:B---3--:R-:W-:-:S02]  /*2ae30*/  ISETP.LT.AND P2, PT, R6, UR7, !P0 ;  /* 0x0000000706007c0c */ /* 0x008fc4000c741270 */
[----:B------:R-:W-:Y:S02]  /*2ae40*/  LEA.HI.X.SX32 R5, R19, R0, 0x1, P4 ;  /* 0x0000000013057211 */ /* 0x000fe400020f0eff */
[----:B----4-:R-:W-:Y:S01]  /*2ae50*/  ISETP.LT.AND P5, PT, R16, UR5, !P0 ;  /* 0x0000000510007c0c */ /* 0x010fe2000c7a1270 */
[----:B------:R-:W0:Y:S01]  /*2ae60*/  LDCU UR5, c[0x0][0x39c] ;  /* 0x00007380ff0577ac */ /* 0x000e220008000800 */
[C---:B------:R-:W-:Y:S01]  /*2ae70*/  IADD3 R6, P4, PT, R3.reuse, R2, RZ ;  /* 0x0000000203067210 */ /* 0x040fe20007f9e0ff */
[----:B------:R-:W-:Y:S01]  /*2ae80*/  VIADD R13, R3, UR4 ;  /* 0x00000004030d7c36 */ /* 0x000fe20008000000 */
[----:B------:R-:W-:Y:S02]  /*2ae90*/  PRMT R21, R7, 0x7773, RZ ;  /* 0x0000777307157816 */ /* 0x000fe400000000ff */
[----:B------:R-:W-:Y:S02]  /*2aea0*/  PRMT R25, R8, 0x7772, RZ ;  /* 0x0000777208197816 */ /* 0x000fe400000000ff */
[----:B------:R-:W-:Y:S01]  /*2aeb0*/  LEA.HI.X.SX32 R7, R3, R0, 0x1, P4 ;  /* 0x0000000003077211 */ /* 0x000fe200020f0eff */
[----:B------:R-:W-:Y:S01]  /*2aec0*/  VIADD R3, R13, UR4 ;  /* 0x000000040d037c36 */ /* 0x000fe20008000000 */
[----:B------:R1:W-:Y:S01]  /*2aed0*/  @P6 STG.E.U8 desc[UR8][R4.64], R21 ;  /* 0x0000001504006986 */ /* 0x0003e2000c101108 */
[----:B------:R-:W-:-:S03]  /*2aee0*/  VIADD R12, R28, 0x7b ;  /* 0x0000007b1c0c7836 */ /* 0x000fc60000000000 */
[----:B------:R3:W-:Y:S01]  /*2aef0*/  @P3 STG.E.U8 desc[UR8][R6.64], R25 ;  /* 0x0000001906003986 */ /* 0x0007e2000c101108 */
[----:B------:R-:W-:Y:S01]  /*2af00*/  IADD3 R16, P3, PT, R13, R2, RZ ;  /* 0x000000020d107210 */ /* 0x000fe20007f7e0ff */
[----:B--2---:R-:W-:Y:S01]  /*2af10*/  VIADD R15, R3, UR4 ;  /* 0x00000004030f7c36 */ /* 0x004fe20008000000 */
[----:B------:R-:W-:Y:S01]  /*2af20*/  ISETP.LT.AND P4, PT, R12, UR6, !P0 ;  /* 0x000000060c007c0c */ /* 0x000fe2000c781270 */
[----:B------:R-:W-:Y:S01]  /*2af30*/  VIADD R12, R28, 0x7c ;  /* 0x0000007c1c0c7836 */ /* 0x000fe20000000000 */
[----:B------:R-:W-:Y:S01]  /*2af40*/  LEA.HI.X.SX32 R17, R13, R0, 0x1, P3 ;  /* 0x000000000d117211 */ /* 0x000fe200018f0eff */
[----:B------:R-:W-:Y:S01]  /*2af50*/  VIADD R13, R15, UR4 ;  /* 0x000000040f0d7c36 */ /* 0x000fe20008000000 */
[----:B------:R-:W-:Y:S01]  /*2af60*/  PRMT R23, R8, 0x7773, RZ ;  /* 0x0000777308177816 */ /* 0x000fe200000000ff */
[----:B------:R-:W2:Y:S01]  /*2af70*/  LDCU UR6, c[0x0][0x39c] ;  /* 0x00007380ff0677ac */ /* 0x000ea20008000800 */
[----:B0-----:R-:W-:Y:S01]  /*2af80*/  ISETP.LT.AND P3, PT, R12, UR5, !P0 ;  /* 0x000000050c007c0c */ /* 0x001fe2000c761270 */
[----:B------:R-:W-:Y:S01]  /*2af90*/  VIADD R19, R13, UR4 ;  /* 0x000000040d137c36 */ /* 0x000fe20008000000 */
[----:B------:R-:W0:Y:S01]  /*2afa0*/  LDCU UR5, c[0x0][0x39c] ;  /* 0x00007380ff0577ac */ /* 0x000e220008000800 */
[----:B------:R4:W-:Y:S01]  /*2afb0*/  @P2 STG.E.U8 desc[UR8][R16.64], R23 ;  /* 0x0000001710002986 */ /* 0x0009e2000c101108 */
[----:B-1----:R-:W-:Y:S01]  /*2afc0*/  IADD3 R4, P2, PT, R3, R2, RZ ;  /* 0x0000000203047210 */ /* 0x002fe20007f5e0ff */
[----:B------:R-:W-:-:S03]  /*2afd0*/  VIADD R21, R19, UR4 ;  /* 0x0000000413157c36 */ /* 0x000fc60008000000 */
[----:B------:R-:W-:Y:S01]  /*2afe0*/  LEA.HI.X.SX32 R5, R3, R0, 0x1, P2 ;  /* 0x0000000003057211 */ /* 0x000fe200010f0eff */
[----:B------:R-:W-:Y:S01]  /*2aff0*/  VIADD R3, R21, UR4 ;  /* 0x0000000415037c36 */ /* 0x000fe20008000000 */
[-C--:B------:R-:W-:Y:S02]  /*2b000*/  IADD3 R12, P2, PT, R13, R2.reuse, RZ ;  /* 0x000000020d0c7210 */ /* 0x080fe40007f5e0ff */
[----:B---3--:R-:W-:Y:S01]  /*2b010*/  IADD3 R6, P6, PT, R15, R2, RZ ;  /* 0x000000020f067210 */ /* 0x008fe20007fde0ff */
[C---:B------:R-:W-:Y:S01]  /*2b020*/  VIADD R8, R28.reuse, 0x7d ;  /* 0x0000007d1c087836 */ /* 0x040fe20000000000 */
[----:B------:R-:W-:Y:S01]  /*2b030*/  LEA.HI.X.SX32 R13, R13, R0, 0x1, P2 ;  /* 0x000000000d0d7211 */ /* 0x000fe200010f0eff */
[----:B------:R-:W-:Y:S01]  /*2b040*/  VIADD R18, R28, 0x7e ;  /* 0x0000007e1c127836 */ /* 0x000fe20000000000 */
[----:B----4-:R-:W-:Y:S02]  /*2b050*/  IADD3 R16, P2, PT, R3, R2, RZ ;  /* 0x0000000203107210 */ /* 0x010fe40007f5e0ff */
[----:B------:R-:W-:-:S02]  /*2b060*/  LEA.HI.X.SX32 R7, R15, R0, 0x1, P6 ;  /* 0x000000000f077211 */ /* 0x000fc400030f0eff */
[----:B------:R-:W-:Y:S02]  /*2b070*/  IADD3 R14, P6, PT, R19, R2, RZ ;  /* 0x00000002130e7210 */ /* 0x000fe40007fde0ff */
[-C--:B------:R-:W-:Y:S02]  /*2b080*/  LEA.HI.X.SX32 R17, R3, R0.reuse, 0x1, P2 ;  /* 0x0000000003117211 */ /* 0x080fe400010f0eff */
[----:B--2---:R-:W-:Y:S02]  /*2b090*/  ISETP.LT.AND P2, PT, R8, UR6, !P0 ;  /* 0x0000000608007c0c */ /* 0x004fe4000c741270 */
[----:B------:R-:W-:Y:S02]  /*2b0a0*/  LEA.HI.X.SX32 R15, R19, R0, 0x1, P6 ;  /* 0x00000000130f7211 */ /* 0x000fe400030f0eff */
[----:B0-----:R-:W-:Y:S02]  /*2b0b0*/  ISETP.LT.AND P0, PT, R18, UR5, !P0 ;  /* 0x0000000512007c0c */ /* 0x001fe4000c701270 */
[----:B------:R-:W-:-:S02]  /*2b0c0*/  IADD3 R2, P6, PT, R21, R2, RZ ;  /* 0x0000000215027210 */ /* 0x000fc40007fde0ff */
[----:B------:R-:W-:Y:S02]  /*2b0d0*/  PRMT R25, R9, 0x7772, RZ ;  /* 0x0000777209197816 */ /* 0x000fe400000000ff */
[----:B------:R-:W-:Y:S02]  /*2b0e0*/  LEA.HI.X.SX32 R3, R21, R0, 0x1, P6 ;  /* 0x0000000015037211 */ /* 0x000fe400030f0eff */
[----:B------:R-:W-:Y:S02]  /*2b0f0*/  PRMT R23, R9, 0x7773, RZ ;  /* 0x0000777309177816 */ /* 0x000fe400000000ff */
[C---:B------:R-:W-:Y:S02]  /*2b100*/  PRMT R21, R10.reuse, 0x7772, RZ ;  /* 0x000077720a157816 */ /* 0x040fe400000000ff */
[----:B------:R-:W-:Y:S02]  /*2b110*/  PRMT R19, R10, 0x7773, RZ ;  /* 0x000077730a137816 */ /* 0x000fe400000000ff */
[C---:B------:R-:W-:Y:S01]  /*2b120*/  PRMT R9, R11.reuse, 0x7773, RZ ;  /* 0x000077730b097816 */ /* 0x040fe200000000ff */
[----:B------:R0:W-:Y:S01]  /*2b130*/  @P5 STG.E.U8 desc[UR8][R4.64], R25 ;  /* 0x0000001904005986 */ /* 0x0001e2000c101108 */
[----:B------:R-:W-:-:S03]  /*2b140*/  PRMT R11, R11, 0x7772, RZ ;  /* 0x000077720b0b7816 */ /* 0x000fc600000000ff */
[----:B------:R0:W-:Y:S04]  /*2b150*/  @P4 STG.E.U8 desc[UR8][R6.64], R23 ;  /* 0x0000001706004986 */ /* 0x0001e8000c101108 */
[----:B------:R0:W-:Y:S04]  /*2b160*/  @P3 STG.E.U8 desc[UR8][R12.64], R21 ;  /* 0x000000150c003986 */ /* 0x0001e8000c101108 */
[----:B------:R0:W-:Y:S04]  /*2b170*/  @P2 STG.E.U8 desc[UR8][R14.64], R19 ;  /* 0x000000130e002986 */ /* 0x0001e8000c101108 */
[----:B------:R0:W-:Y:S01]  /*2b180*/  @P0 STG.E.U8 desc[UR8][R2.64], R11 ;  /* 0x0000000b02000986 */ /* 0x0001e2000c101108 */
[----:B------:R-:W-:Y:S05]  /*2b190*/  @!P1 EXIT ;  /* 0x000000000000994d */ /* 0x000fea0003800000 */
[----:B------:R-:W-:Y:S01]  /*2b1a0*/  STG.E.U8 desc[UR8][R16.64], R9 ;  /* 0x0000000910007986 */ /* 0x000fe2000c101108 */
[----:B------:R-:W-:Y:S05]  /*2b1b0*/  EXIT ;  /* 0x000000000000794d */ /* 0x000fea0003800000 */
.L_x_3:
[----:B------:R-:W-:-:S00]  /*2b1c0*/  BRA `(.L_x_3) ;  /* 0xfffffffc00fc7947 */ /* 0x000fc0000383ffff */
[----:B------:R-:W-:-:S00]  /*2b1d0*/  NOP ;  /* 0x0000000000007918 */ /* 0x000fc00000000000 */
        /* <DEDUP_REMOVED lines=10> */
.L_x_4:


//--------------------- .nv.shared.matmul_kernel  --------------------------
	.section	.nv.shared.matmul_kernel,"aw",@nobits
	.sectionflags	@""
	.align	16
	.zero		1024


//--------------------- .nv.shared.reserved.0     --------------------------
	.section	.nv.shared.reserved.0,"aw",@nobits
	.weak		__nv_reservedSMEM_offset_0_alias
	.size		__nv_reservedSMEM_offset_0_alias, 0, 64
	.other		__nv_reservedSMEM_offset_0_alias,@"STO_CUDA_RESERVED_SHARED STV_DEFAULT"
__nv_reservedSMEM_offset_0_alias:
	.zero		0
	.zero		64


//--------------------- .nv.constant0.matmul_kernel --------------------------
	.section	.nv.constant0.matmul_kernel,"a",@progbits
	.sectionflags	@""
	.align	4
.nv.constant0.matmul_kernel:
	.zero		976


//--------------------- SYMBOLS --------------------------

	.type		.nv.reservedSmem.offset0,@object
	.size		.nv.reservedSmem.offset0,0x4
	.type		.nv.reservedSmem.cap,@object
	.size		.nv.reservedSmem.cap,0x4
